	.target	sm_80

	.elftype	@"ET_EXEC"


//--------------------- .note.nv.tkinfo           --------------------------
	.section	.note.nv.tkinfo,"",@"SHT_NOTE"
	.sectionflags	@"SHF_NOTE_NV_TKINFO"
	.tkinfo
        /*0018*/ 	.word	0x00000002
        /*0030*/ 	.string	""
        /*0030*/ 	.string	"ptxas"
        /*0030*/ 	.string	"Cuda compilation tools, release 13.0, V13.0.88"
        /*0030*/ 	.string	"Build cuda_13.0.r13.0/compiler.36424714_0"
        /*0030*/ 	.string	"-v  -suppress-debug-info  -lineinfo  -arch sm_80 "



//--------------------- .note.nv.cuinfo           --------------------------
	.section	.note.nv.cuinfo,"",@"SHT_NOTE"
	.sectionflags	@"SHF_NOTE_NV_CUINFO"
        /*0018*/ 	.short	0x0002
        /*001a*/ 	.short	0x0050
        /*001c*/ 	.short	0x0082
	.zero		2


//--------------------- .nv.info                  --------------------------
	.section	.nv.info,"",@"SHT_CUDA_INFO"
	.align	4


	//----- nvinfo : EIATTR_REGCOUNT
	.align		4
        /*0000*/ 	.byte	0x04, 0x2f
        /*0002*/ 	.short	(.L_1 - .L_0)
	.align		4
.L_0:
        /*0004*/ 	.word	index@(matmul_kernel)
        /*0008*/ 	.word	0x000000ff


	//----- nvinfo : EIATTR_FRAME_SIZE
	.align		4
.L_1:
        /*000c*/ 	.byte	0x04, 0x11
        /*000e*/ 	.short	(.L_3 - .L_2)
	.align		4
.L_2:
        /*0010*/ 	.word	index@(matmul_kernel)
        /*0014*/ 	.word	0x00008790


	//----- nvinfo : EIATTR_MIN_STACK_SIZE
	.align		4
.L_3:
        /*0018*/ 	.byte	0x04, 0x12
        /*001a*/ 	.short	(.L_5 - .L_4)
	.align		4
.L_4:
        /*001c*/ 	.word	index@(matmul_kernel)
        /*0020*/ 	.word	0x00008790
.L_5:


//--------------------- .nv.info.matmul_kernel    --------------------------
	.section	.nv.info.matmul_kernel,"",@"SHT_CUDA_INFO"
	.sectionflags	@""
	.align	4


	//----- nvinfo : EIATTR_CUDA_API_VERSION
	.align		4
        /*0000*/ 	.byte	0x04, 0x37
        /*0002*/ 	.short	(.L_7 - .L_6)
.L_6:
        /*0004*/ 	.word	0x00000082


	//----- nvinfo : EIATTR_SW2861232_WAR
	.align		4
.L_7:
        /*0008*/ 	.byte	0x01, 0x35
	.zero		2


	//----- nvinfo : EIATTR_PARAM_CBANK
	.align		4
        /*000c*/ 	.byte	0x04, 0x0a
        /*000e*/ 	.short	(.L_9 - .L_8)
	.align		4
.L_8:
        /*0010*/ 	.word	index@(.nv.constant0.matmul_kernel)
        /*0014*/ 	.short	0x0160
        /*0016*/ 	.short	0x0050


	//----- nvinfo : EIATTR_CBANK_PARAM_SIZE
	.align		4
.L_9:
        /*0018*/ 	.byte	0x03, 0x19
        /*001a*/ 	.short	0x0050


	//----- nvinfo : EIATTR_KPARAM_INFO
	.align		4
        /*001c*/ 	.byte	0x04, 0x17
        /*001e*/ 	.short	(.L_11 - .L_10)
.L_10:
        /*0020*/ 	.word	0x00000000
        /*0024*/ 	.short	0x000d
        /*0026*/ 	.short	0x0048
        /*0028*/ 	.byte	0x00, 0xf4, 0x21, 0x00


	//----- nvinfo : EIATTR_KPARAM_INFO
	.align		4
.L_11:
        /*002c*/ 	.byte	0x04, 0x17
        /*002e*/ 	.short	(.L_13 - .L_12)
.L_12:
        /*0030*/ 	.word	0x00000000
        /*0034*/ 	.short	0x000c
        /*0036*/ 	.short	0x0040
        /*0038*/ 	.byte	0x00, 0xf4, 0x21, 0x00


	//----- nvinfo : EIATTR_KPARAM_INFO
	.align		4
.L_13:
        /*003c*/ 	.byte	0x04, 0x17
        /*003e*/ 	.short	(.L_15 - .L_14)
.L_14:
        /*0040*/ 	.word	0x00000000
        /*0044*/ 	.short	0x000b
        /*0046*/ 	.short	0x0038
        /*0048*/ 	.byte	0x00, 0xf0, 0x11, 0x00


	//----- nvinfo : EIATTR_KPARAM_INFO
	.align		4
.L_15:
        /*004c*/ 	.byte	0x04, 0x17
        /*004e*/ 	.short	(.L_17 - .L_16)
.L_16:
        /*0050*/ 	.word	0x00000000
        /*0054*/ 	.short	0x000a
        /*0056*/ 	.short	0x0034
        /*0058*/ 	.byte	0x00, 0xf0, 0x11, 0x00


	//----- nvinfo : EIATTR_KPARAM_INFO
	.align		4
.L_17:
        /*005c*/ 	.byte	0x04, 0x17
        /*005e*/ 	.short	(.L_19 - .L_18)
.L_18:
        /*0060*/ 	.word	0x00000000
        /*0064*/ 	.short	0x0009
        /*0066*/ 	.short	0x0030
        /*0068*/ 	.byte	0x00, 0xf0, 0x11, 0x00


	//----- nvinfo : EIATTR_KPARAM_INFO
	.align		4
.L_19:
        /*006c*/ 	.byte	0x04, 0x17
        /*006e*/ 	.short	(.L_21 - .L_20)
.L_20:
        /*0070*/ 	.word	0x00000000
        /*0074*/ 	.short	0x0008
        /*0076*/ 	.short	0x002c
        /*0078*/ 	.byte	0x00, 0xf0, 0x11, 0x00


	//----- nvinfo : EIATTR_KPARAM_INFO
	.align		4
.L_21:
        /*007c*/ 	.byte	0x04, 0x17
        /*007e*/ 	.short	(.L_23 - .L_22)
.L_22:
        /*0080*/ 	.word	0x00000000
        /*0084*/ 	.short	0x0007
        /*0086*/ 	.short	0x0028
        /*0088*/ 	.byte	0x00, 0xf0, 0x11, 0x00


	//----- nvinfo : EIATTR_KPARAM_INFO
	.align		4
.L_23:
        /*008c*/ 	.byte	0x04, 0x17
        /*008e*/ 	.short	(.L_25 - .L_24)
.L_24:
        /*0090*/ 	.word	0x00000000
        /*0094*/ 	.short	0x0006
        /*0096*/ 	.short	0x0024
        /*0098*/ 	.byte	0x00, 0xf0, 0x11, 0x00


	//----- nvinfo : EIATTR_KPARAM_INFO
	.align		4
.L_25:
        /*009c*/ 	.byte	0x04, 0x17
        /*009e*/ 	.short	(.L_27 - .L_26)
.L_26:
        /*00a0*/ 	.word	0x00000000
        /*00a4*/ 	.short	0x0005
        /*00a6*/ 	.short	0x0020
        /*00a8*/ 	.byte	0x00, 0xf0, 0x11, 0x00


	//----- nvinfo : EIATTR_KPARAM_INFO
	.align		4
.L_27:
        /*00ac*/ 	.byte	0x04, 0x17
        /*00ae*/ 	.short	(.L_29 - .L_28)
.L_28:
        /*00b0*/ 	.word	0x00000000
        /*00b4*/ 	.short	0x0004
        /*00b6*/ 	.short	0x001c
        /*00b8*/ 	.byte	0x00, 0xf0, 0x11, 0x00


	//----- nvinfo : EIATTR_KPARAM_INFO
	.align		4
.L_29:
        /*00bc*/ 	.byte	0x04, 0x17
        /*00be*/ 	.short	(.L_31 - .L_30)
.L_30:
        /*00c0*/ 	.word	0x00000000
        /*00c4*/ 	.short	0x0003
        /*00c6*/ 	.short	0x0018
        /*00c8*/ 	.byte	0x00, 0xf0, 0x11, 0x00


	//----- nvinfo : EIATTR_KPARAM_INFO
	.align		4
.L_31:
        /*00cc*/ 	.byte	0x04, 0x17
        /*00ce*/ 	.short	(.L_33 - .L_32)
.L_32:
        /*00d0*/ 	.word	0x00000000
        /*00d4*/ 	.short	0x0002
        /*00d6*/ 	.short	0x0010
        /*00d8*/ 	.byte	0x00, 0xf4, 0x21, 0x00


	//----- nvinfo : EIATTR_KPARAM_INFO
	.align		4
.L_33:
        /*00dc*/ 	.byte	0x04, 0x17
        /*00de*/ 	.short	(.L_35 - .L_34)
.L_34:
        /*00e0*/ 	.word	0x00000000
        /*00e4*/ 	.short	0x0001
        /*00e6*/ 	.short	0x0008
        /*00e8*/ 	.byte	0x00, 0xf4, 0x21, 0x00


	//----- nvinfo : EIATTR_KPARAM_INFO
	.align		4
.L_35:
        /*00ec*/ 	.byte	0x04, 0x17
        /*00ee*/ 	.short	(.L_37 - .L_36)
.L_36:
        /*00f0*/ 	.word	0x00000000
        /*00f4*/ 	.short	0x0000
        /*00f6*/ 	.short	0x0000
        /*00f8*/ 	.byte	0x00, 0xf4, 0x21, 0x00


	//----- nvinfo : EIATTR_MAXREG_COUNT
	.align		4
.L_37:
        /*00fc*/ 	.byte	0x03, 0x1b
        /*00fe*/ 	.short	0x00ff


	//----- nvinfo : EIATTR_NUM_BARRIERS
	.align		4
        /*0100*/ 	.byte	0x02, 0x4c
        /*0102*/ 	.byte	0x01
	.zero		1


	//----- nvinfo : EIATTR_ANNOTATIONS
	.align		4
        /*0104*/ 	.byte	0x04, 0x55
        /*0106*/ 	.short	(.L_39 - .L_38)


	//   ....[0]....
.L_38:
        /*0108*/ 	.word	0x00000001
        /*010c*/ 	.byte	0x50, 0x06, 0x00, 0x00, 0x01, 0x00, 0x00, 0x00, 0x00, 0x09, 0x00, 0x00, 0x01, 0x00, 0x00, 0x00
        /* <DEDUP_REMOVED lines=3338> */
        /*d1bc*/ 	.byte	0x60, 0x47, 0x04, 0x00, 0x01, 0x00, 0x00, 0x00, 0x70, 0x47, 0x04, 0x00


	//----- nvinfo : EIATTR_MERCURY_ISA_VERSION
	.align		4
.L_39:
        /*d1c8*/ 	.byte	0x03, 0x5f
        /*d1ca*/ 	.short	0x0000


	//----- nvinfo : EIATTR_COOP_GROUP_MASK_REGIDS
	.align		4
        /*d1cc*/ 	.byte	0x04, 0x29
        /*d1ce*/ 	.short	(.L_41 - .L_40)


	//   ....[0]....
.L_40:
        /*d1d0*/ 	.word	0xffffffff


	//   ....[1]....
        /*d1d4*/ 	.word	0xffffffff


	//   ....[2]....
        /*d1d8*/ 	.word	0xffffffff


	//   ....[3]....
        /*d1dc*/ 	.word	0xffffffff


	//   ....[4]....
        /*d1e0*/ 	.word	0xffffffff


	//   ....[5]....
        /*d1e4*/ 	.word	0xffffffff


	//   ....[6]....
        /*d1e8*/ 	.word	0xffffffff


	//   ....[7]....
        /*d1ec*/ 	.word	0xffffffff


	//   ....[8]....
        /*d1f0*/ 	.word	0xffffffff


	//   ....[9]....
        /*d1f4*/ 	.word	0xffffffff


	//   ....[10]....
        /*d1f8*/ 	.word	0xffffffff


	//   ....[11]....
        /*d1fc*/ 	.word	0xffffffff


	//   ....[12]....
        /*d200*/ 	.word	0xffffffff


	//   ....[13]....
        /*d204*/ 	.word	0xffffffff


	//   ....[14]....
        /*d208*/ 	.word	0xffffffff


	//   ....[15]....
        /*d20c*/ 	.word	0xffffffff


	//   ....[16]....
        /*d210*/ 	.word	0xffffffff


	//   ....[17]....
        /*d214*/ 	.word	0xffffffff


	//   ....[18]....
        /*d218*/ 	.word	0xffffffff


	//   ....[19]....
        /*d21c*/ 	.word	0xffffffff


	//   ....[20]....
        /*d220*/ 	.word	0xffffffff


	//   ....[21]....
        /*d224*/ 	.word	0xffffffff


	//   ....[22]....
        /*d228*/ 	.word	0xffffffff


	//   ....[23]....
        /*d22c*/ 	.word	0xffffffff


	//   ....[24]....
        /*d230*/ 	.word	0xffffffff


	//   ....[25]....
        /*d234*/ 	.word	0xffffffff


	//   ....[26]....
        /*d238*/ 	.word	0xffffffff


	//   ....[27]....
        /*d23c*/ 	.word	0xffffffff


	//   ....[28]....
        /*d240*/ 	.word	0xffffffff


	//   ....[29]....
        /*d244*/ 	.word	0xffffffff


	//   ....[30]....
        /*d248*/ 	.word	0xffffffff


	//   ....[31]....
        /*d24c*/ 	.word	0xffffffff


	//   ....[32]....
        /*d250*/ 	.word	0xffffffff


	//   ....[33]....
        /*d254*/ 	.word	0xffffffff


	//   ....[34]....
        /*d258*/ 	.word	0xffffffff


	//   ....[35]....
        /*d25c*/ 	.word	0xffffffff


	//   ....[36]....
        /*d260*/ 	.word	0xffffffff


	//   ....[37]....
        /*d264*/ 	.word	0xffffffff


	//   ....[38]....
        /*d268*/ 	.word	0xffffffff


	//   ....[39]....
        /*d26c*/ 	.word	0xffffffff


	//   ....[40]....
        /*d270*/ 	.word	0xffffffff


	//   ....[41]....
        /*d274*/ 	.word	0xffffffff


	//   ....[42]....
        /*d278*/ 	.word	0xffffffff


	//   ....[43]....
        /*d27c*/ 	.word	0xffffffff


	//   ....[44]....
        /*d280*/ 	.word	0xffffffff


	//   ....[45]....
        /*d284*/ 	.word	0xffffffff


	//   ....[46]....
        /*d288*/ 	.word	0xffffffff


	//   ....[47]....
        /*d28c*/ 	.word	0xffffffff


	//   ....[48]....
        /*d290*/ 	.word	0xffffffff


	//   ....[49]....
        /*d294*/ 	.word	0xffffffff


	//   ....[50]....
        /*d298*/ 	.word	0xffffffff


	//   ....[51]....
        /*d29c*/ 	.word	0xffffffff


	//   ....[52]....
        /*d2a0*/ 	.word	0xffffffff


	//   ....[53]....
        /*d2a4*/ 	.word	0xffffffff


	//   ....[54]....
        /*d2a8*/ 	.word	0xffffffff


	//   ....[55]....
        /*d2ac*/ 	.word	0xffffffff


	//   ....[56]....
        /*d2b0*/ 	.word	0xffffffff


	//   ....[57]....
        /*d2b4*/ 	.word	0xffffffff


	//   ....[58]....
        /*d2b8*/ 	.word	0xffffffff


	//   ....[59]....
        /*d2bc*/ 	.word	0xffffffff


	//   ....[60]....
        /*d2c0*/ 	.word	0xffffffff


	//   ....[61]....
        /*d2c4*/ 	.word	0xffffffff


	//   ....[62]....
        /*d2c8*/ 	.word	0xffffffff


	//   ....[63]....
        /*d2cc*/ 	.word	0xffffffff


	//   ....[64]....
        /*d2d0*/ 	.word	0xffffffff


	//   ....[65]....
        /*d2d4*/ 	.word	0xffffffff


	//   ....[66]....
        /*d2d8*/ 	.word	0xffffffff


	//   ....[67]....
        /*d2dc*/ 	.word	0xffffffff


	//   ....[68]....
        /*d2e0*/ 	.word	0xffffffff


	//   ....[69]....
        /*d2e4*/ 	.word	0xffffffff


	//   ....[70]....
        /*d2e8*/ 	.word	0xffffffff


	//   ....[71]....
        /*d2ec*/ 	.word	0xffffffff


	//   ....[72]....
        /*d2f0*/ 	.word	0xffffffff


	//   ....[73]....
        /*d2f4*/ 	.word	0xffffffff


	//   ....[74]....
        /*d2f8*/ 	.word	0xffffffff


	//   ....[75]....
        /*d2fc*/ 	.word	0xffffffff


	//   ....[76]....
        /*d300*/ 	.word	0xffffffff


	//   ....[77]....
        /*d304*/ 	.word	0xffffffff


	//   ....[78]....
        /*d308*/ 	.word	0xffffffff


	//   ....[79]....
        /*d30c*/ 	.word	0xffffffff


	//   ....[80]....
        /*d310*/ 	.word	0xffffffff


	//   ....[81]....
        /*d314*/ 	.word	0xffffffff


	//   ....[82]....
        /*d318*/ 	.word	0xffffffff


	//   ....[83]....
        /*d31c*/ 	.word	0xffffffff


	//   ....[84]....
        /*d320*/ 	.word	0xffffffff


	//   ....[85]....
        /*d324*/ 	.word	0xffffffff


	//   ....[86]....
        /*d328*/ 	.word	0xffffffff


	//   ....[87]....
        /*d32c*/ 	.word	0xffffffff


	//   ....[88]....
        /*d330*/ 	.word	0xffffffff


	//   ....[89]....
        /*d334*/ 	.word	0xffffffff


	//   ....[90]....
        /*d338*/ 	.word	0xffffffff


	//   ....[91]....
        /*d33c*/ 	.word	0xffffffff


	//   ....[92]....
        /*d340*/ 	.word	0xffffffff


	//   ....[93]....
        /*d344*/ 	.word	0xffffffff


	//   ....[94]....
        /*d348*/ 	.word	0xffffffff


	//   ....[95]....
        /*d34c*/ 	.word	0xffffffff


	//   ....[96]....
        /*d350*/ 	.word	0xffffffff


	//   ....[97]....
        /*d354*/ 	.word	0xffffffff


	//   ....[98]....
        /*d358*/ 	.word	0xffffffff


	//   ....[99]....
        /*d35c*/ 	.word	0xffffffff


	//   ....[100]....
        /*d360*/ 	.word	0xffffffff


	//   ....[101]....
        /*d364*/ 	.word	0xffffffff


	//   ....[102]....
        /*d368*/ 	.word	0xffffffff


	//   ....[103]....
        /*d36c*/ 	.word	0xffffffff


	//   ....[104]....
        /*d370*/ 	.word	0xffffffff


	//   ....[105]....
        /*d374*/ 	.word	0xffffffff


	//   ....[106]....
        /*d378*/ 	.word	0xffffffff


	//   ....[107]....
        /*d37c*/ 	.word	0xffffffff


	//   ....[108]....
        /*d380*/ 	.word	0xffffffff


	//   ....[109]....
        /*d384*/ 	.word	0xffffffff


	//   ....[110]....
        /*d388*/ 	.word	0xffffffff


	//   ....[111]....
        /*d38c*/ 	.word	0xffffffff


	//   ....[112]....
        /*d390*/ 	.word	0xffffffff


	//   ....[113]....
        /*d394*/ 	.word	0xffffffff


	//   ....[114]....
        /*d398*/ 	.word	0xffffffff


	//   ....[115]....
        /*d39c*/ 	.word	0xffffffff


	//   ....[116]....
        /*d3a0*/ 	.word	0xffffffff


	//   ....[117]....
        /*d3a4*/ 	.word	0xffffffff


	//   ....[118]....
        /*d3a8*/ 	.word	0xffffffff


	//   ....[119]....
        /*d3ac*/ 	.word	0xffffffff


	//   ....[120]....
        /*d3b0*/ 	.word	0xffffffff


	//   ....[121]....
        /*d3b4*/ 	.word	0xffffffff


	//   ....[122]....
        /*d3b8*/ 	.word	0xffffffff


	//   ....[123]....
        /*d3bc*/ 	.word	0xffffffff


	//   ....[124]....
        /*d3c0*/ 	.word	0xffffffff


	//   ....[125]....
        /*d3c4*/ 	.word	0xffffffff


	//   ....[126]....
        /*d3c8*/ 	.word	0xffffffff


	//----- nvinfo : EIATTR_COOP_GROUP_INSTR_OFFSETS
	.align		4
.L_41:
        /*d3cc*/ 	.byte	0x04, 0x28
        /*d3ce*/ 	.short	(.L_43 - .L_42)


	//   ....[0]....
.L_42:
        /*d3d0*/ 	.word	0x0010faf0


	//   ....[1]....
        /*d3d4*/ 	.word	0x0010fbe0


	//   ....[2]....
        /*d3d8*/ 	.word	0x0010fd50


	//   ....[3]....
        /*d3dc*/ 	.word	0x0010fe10


	//   ....[4]....
        /*d3e0*/ 	.word	0x0010ff80


	//   ....[5]....
        /*d3e4*/ 	.word	0x00110040


	//   ....[6]....
        /*d3e8*/ 	.word	0x001101b0


	//   ....[7]....
        /*d3ec*/ 	.word	0x00110270


	//   ....[8]....
        /*d3f0*/ 	.word	0x001103e0


	//   ....[9]....
        /*d3f4*/ 	.word	0x001104a0


	//   ....[10]....
        /*d3f8*/ 	.word	0x00110610


	//   ....[11]....
        /*d3fc*/ 	.word	0x001106d0


	//   ....[12]....
        /*d400*/ 	.word	0x00110840


	//   ....[13]....
        /*d404*/ 	.word	0x00110900


	//   ....[14]....
        /*d408*/ 	.word	0x00110a70


	//   ....[15]....
        /*d40c*/ 	.word	0x00110b30


	//   ....[16]....
        /*d410*/ 	.word	0x00110c60


	//   ....[17]....
        /*d414*/ 	.word	0x00110d60


	//   ....[18]....
        /*d418*/ 	.word	0x00110e90


	//   ....[19]....
        /*d41c*/ 	.word	0x00110f90


	//   ....[20]....
        /*d420*/ 	.word	0x001110f0


	//   ....[21]....
        /*d424*/ 	.word	0x001111c0


	//   ....[22]....
        /*d428*/ 	.word	0x00111320


	//   ....[23]....
        /*d42c*/ 	.word	0x001113f0


	//   ....[24]....
        /*d430*/ 	.word	0x00111550


	//   ....[25]....
        /*d434*/ 	.word	0x00111620


	//   ....[26]....
        /*d438*/ 	.word	0x00111780


	//   ....[27]....
        /*d43c*/ 	.word	0x00111840


	//   ....[28]....
        /*d440*/ 	.word	0x00111970


	//   ....[29]....
        /*d444*/ 	.word	0x001119e0


	//   ....[30]....
        /*d448*/ 	.word	0x00111bf0


	//   ....[31]....
        /*d44c*/ 	.word	0x00111c40


	//   ....[32]....
        /*d450*/ 	.word	0x00111e00


	//   ....[33]....
        /*d454*/ 	.word	0x00111eb0


	//   ....[34]....
        /*d458*/ 	.word	0x00112020


	//   ....[35]....
        /*d45c*/ 	.word	0x001120d0


	//   ....[36]....
        /*d460*/ 	.word	0x00112240


	//   ....[37]....
        /*d464*/ 	.word	0x001122f0


	//   ....[38]....
        /*d468*/ 	.word	0x00112460


	//   ....[39]....
        /*d46c*/ 	.word	0x00112510


	//   ....[40]....
        /*d470*/ 	.word	0x00112680


	//   ....[41]....
        /*d474*/ 	.word	0x00112730


	//   ....[42]....
        /*d478*/ 	.word	0x001128a0


	//   ....[43]....
        /*d47c*/ 	.word	0x00112950


	//   ....[44]....
        /*d480*/ 	.word	0x00112a40


	//   ....[45]....
        /*d484*/ 	.word	0x00112b70


	//   ....[46]....
        /*d488*/ 	.word	0x00112ca0


	//   ....[47]....
        /*d48c*/ 	.word	0x00112d90


	//   ....[48]....
        /*d490*/ 	.word	0x00112ef0


	//   ....[49]....
        /*d494*/ 	.word	0x00112fb0


	//   ....[50]....
        /*d498*/ 	.word	0x00113110


	//   ....[51]....
        /*d49c*/ 	.word	0x001131d0


	//   ....[52]....
        /*d4a0*/ 	.word	0x00113330


	//   ....[53]....
        /*d4a4*/ 	.word	0x001133f0


	//   ....[54]....
        /*d4a8*/ 	.word	0x00113550


	//   ....[55]....
        /*d4ac*/ 	.word	0x00113610


	//   ....[56]....
        /*d4b0*/ 	.word	0x00113770


	//   ....[57]....
        /*d4b4*/ 	.word	0x00113830


	//   ....[58]....
        /*d4b8*/ 	.word	0x00113990


	//   ....[59]....
        /*d4bc*/ 	.word	0x00113a50


	//   ....[60]....
        /*d4c0*/ 	.word	0x00113b80


	//   ....[61]....
        /*d4c4*/ 	.word	0x00113bf0


	//   ....[62]....
        /*d4c8*/ 	.word	0x00113d40


	//   ....[63]....
        /*d4cc*/ 	.word	0x00113e70


	//   ....[64]....
        /*d4d0*/ 	.word	0x00113fa0


	//   ....[65]....
        /*d4d4*/ 	.word	0x00114090


	//   ....[66]....
        /*d4d8*/ 	.word	0x001141f0


	//   ....[67]....
        /*d4dc*/ 	.word	0x001142b0


	//   ....[68]....
        /*d4e0*/ 	.word	0x00114410


	//   ....[69]....
        /*d4e4*/ 	.word	0x001144d0


	//   ....[70]....
        /*d4e8*/ 	.word	0x00114630


	//   ....[71]....
        /*d4ec*/ 	.word	0x001146f0


	//   ....[72]....
        /*d4f0*/ 	.word	0x00114850


	//   ....[73]....
        /*d4f4*/ 	.word	0x00114910


	//   ....[74]....
        /*d4f8*/ 	.word	0x00114a70


	//   ....[75]....
        /*d4fc*/ 	.word	0x00114b30


	//   ....[76]....
        /*d500*/ 	.word	0x00114c90


	//   ....[77]....
        /*d504*/ 	.word	0x00114d50


	//   ....[78]....
        /*d508*/ 	.word	0x00114eb0


	//   ....[79]....
        /*d50c*/ 	.word	0x00114f70


	//   ....[80]....
        /*d510*/ 	.word	0x001150d0


	//   ....[81]....
        /*d514*/ 	.word	0x00115190


	//   ....[82]....
        /*d518*/ 	.word	0x001152f0


	//   ....[83]....
        /*d51c*/ 	.word	0x001153b0


	//   ....[84]....
        /*d520*/ 	.word	0x00115510


	//   ....[85]....
        /*d524*/ 	.word	0x001155d0


	//   ....[86]....
        /*d528*/ 	.word	0x00115730


	//   ....[87]....
        /*d52c*/ 	.word	0x001157f0


	//   ....[88]....
        /*d530*/ 	.word	0x00115950


	//   ....[89]....
        /*d534*/ 	.word	0x00115a10


	//   ....[90]....
        /*d538*/ 	.word	0x00115b70


	//   ....[91]....
        /*d53c*/ 	.word	0x00115c30


	//   ....[92]....
        /*d540*/ 	.word	0x00115d90


	//   ....[93]....
        /*d544*/ 	.word	0x00115e50


	//   ....[94]....
        /*d548*/ 	.word	0x00115fb0


	//   ....[95]....
        /*d54c*/ 	.word	0x00116070


	//   ....[96]....
        /*d550*/ 	.word	0x001161d0


	//   ....[97]....
        /*d554*/ 	.word	0x00116290


	//   ....[98]....
        /*d558*/ 	.word	0x001163e0


	//   ....[99]....
        /*d55c*/ 	.word	0x001164b0


	//   ....[100]....
        /*d560*/ 	.word	0x001165e0


	//   ....[101]....
        /*d564*/ 	.word	0x00116630


	//   ....[102]....
        /*d568*/ 	.word	0x001168b0


	//   ....[103]....
        /*d56c*/ 	.word	0x00116900


	//   ....[104]....
        /*d570*/ 	.word	0x00116a60


	//   ....[105]....
        /*d574*/ 	.word	0x00116ab0


	//   ....[106]....
        /*d578*/ 	.word	0x00116c10


	//   ....[107]....
        /*d57c*/ 	.word	0x00116c60


	//   ....[108]....
        /*d580*/ 	.word	0x00116dc0


	//   ....[109]....
        /*d584*/ 	.word	0x00116e10


	//   ....[110]....
        /*d588*/ 	.word	0x00116f70


	//   ....[111]....
        /*d58c*/ 	.word	0x00116fc0


	//   ....[112]....
        /*d590*/ 	.word	0x00117120


	//   ....[113]....
        /*d594*/ 	.word	0x00117170


	//   ....[114]....
        /*d598*/ 	.word	0x001172d0


	//   ....[115]....
        /*d59c*/ 	.word	0x00117320


	//   ....[116]....
        /*d5a0*/ 	.word	0x00117400


	//   ....[117]....
        /*d5a4*/ 	.word	0x001174d0


	//   ....[118]....
        /*d5a8*/ 	.word	0x001175e0


	//   ....[119]....
        /*d5ac*/ 	.word	0x00117680


	//   ....[120]....
        /*d5b0*/ 	.word	0x00117790


	//   ....[121]....
        /*d5b4*/ 	.word	0x00117830


	//   ....[122]....
        /*d5b8*/ 	.word	0x00117940


	//   ....[123]....
        /*d5bc*/ 	.word	0x001179e0


	//   ....[124]....
        /*d5c0*/ 	.word	0x00117b10


	//   ....[125]....
        /*d5c4*/ 	.word	0x00117dd0


	//   ....[126]....
        /*d5c8*/ 	.word	0x00117eb0


	//----- nvinfo : EIATTR_EXIT_INSTR_OFFSETS
	.align		4
.L_43:
        /*d5cc*/ 	.byte	0x04, 0x1c
        /*d5ce*/ 	.short	(.L_45 - .L_44)


	//   ....[0]....
.L_44:
        /*d5d0*/ 	.word	0x00127f70


	//   ....[1]....
        /*d5d4*/ 	.word	0x00127f90


	//----- nvinfo : EIATTR_REQNTID
	.align		4
.L_45:
        /*d5d8*/ 	.byte	0x04, 0x10
        /*d5da*/ 	.short	(.L_47 - .L_46)
.L_46:
        /*d5dc*/ 	.word	0x00000020
        /*d5e0*/ 	.word	0x00000001
        /*d5e4*/ 	.word	0x00000001
.L_47:


//--------------------- .nv.callgraph             --------------------------
	.section	.nv.callgraph,"",@"SHT_CUDA_CALLGRAPH"
	.align	4
	.sectionentsize	8
	.align		4
        /*0000*/ 	.word	0x00000000
	.align		4
        /*0004*/ 	.word	0xffffffff
	.align		4
        /*0008*/ 	.word	0x00000000
	.align		4
        /*000c*/ 	.word	0xfffffffe
	.align		4
        /*0010*/ 	.word	0x00000000
	.align		4
        /*0014*/ 	.word	0xfffffffd
	.align		4
        /*0018*/ 	.word	0x00000000
	.align		4
        /*001c*/ 	.word	0xfffffffc


//--------------------- .nv.rel.action            --------------------------
	.section	.nv.rel.action,"",@"SHT_CUDA_RELOCINFO"
	.align	8
	.sectionentsize	8
        /*0000*/ 	.byte	0x73, 0x00, 0x00, 0x00, 0x00, 0x00, 0x00, 0x00, 0x00, 0x00, 0x00, 0x11, 0x25, 0x00, 0x05, 0x36


//--------------------- .nv.constant0.matmul_kernel --------------------------
	.section	.nv.constant0.matmul_kernel,"a",@progbits
	.sectionflags	@""
	.align	4
.nv.constant0.matmul_kernel:
	.zero		432


//--------------------- .text.matmul_kernel       --------------------------
	.section	.text.matmul_kernel,"ax",@progbits
	.sectioninfo	@"SHI_REGISTERS=255"
	.align	128
        .global         matmul_kernel
        .type           matmul_kernel,@function
        .size           matmul_kernel,(.L_x_3 - matmul_kernel)
        .other          matmul_kernel,@"STO_CUDA_ENTRY STV_DEFAULT"
matmul_kernel:
.text.matmul_kernel:
[----:B------:R-:W-:Y:S02]  /*0000*/  MOV R1, c[0x0][0x28] ;  /* 0x00000a0000017a02 */ /* 0x000fe40000000f00 */
[----:B------:R-:W-:Y:S01]  /*0010*/  IMAD.MOV.U32 R0, RZ, RZ, c[0x0][0x17c] ;  /* 0x00005f00ff007624 */ /* 0x000fe200078e00ff */
[----:B------:R-:W1:Y:S01]  /*0020*/  S2R R7, SR_CTAID.X ;  /* 0x0000000000077919 */ /* 0x000e620000002500 */
[----:B------:R-:W-:Y:S01]  /*0030*/  IADD3 R1, R1, -0x8790, RZ ;  /* 0xffff787001017810 */ /* 0x000fe20007ffe0ff */
[----:B------:R-:W-:Y:S01]  /*0040*/  ULDC.64 UR8, c[0x0][0x118] ;  /* 0x0000460000087ab9 */ /* 0x000fe20000000a00 */
[----:B------:R-:W-:Y:S01]  /*0050*/  MOV R252, c[0x0][0x180] ;  /* 0x0000600000fc7a02 */ /* 0x000fe20000000f00 */
[----:B------:R-:W2:Y:S01]  /*0060*/  S2R R247, SR_TID.X ;  /* 0x0000000000f77919 */ /* 0x000ea20000002100 */
[----:B------:R-:W-:Y:S01]  /*0070*/  IADD3 R0, R0, 0x3f, RZ ;  /* 0x0000003f00007810 */ /* 0x000fe20007ffe0ff */
[----:B------:R-:W-:Y:S01]  /*0080*/  IMAD.MOV.U32 R249, RZ, RZ, c[0x0][0x18c] ;  /* 0x00006300fff97624 */ /* 0x000fe200078e00ff */
[----:B------:R-:W-:Y:S02]  /*0090*/  IADD3 R244, R252, -0x3, RZ ;  /* 0xfffffffdfcf47810 */ /* 0x000fe40007ffe0ff */
[----:B------:R-:W-:-:S04]  /*00a0*/  SHF.R.S32.HI R3, RZ, 0x1f, R0 ;  /* 0x0000001fff037819 */ /* 0x000fc80000011400 */
[----:B------:R-:W-:-:S04]  /*00b0*/  LEA.HI R3, R3, R0, RZ, 0x6 ;  /* 0x0000000003037211 */ /* 0x000fc800078f30ff */
[----:B------:R-:W-:-:S04]  /*00c0*/  SHF.R.S32.HI R3, RZ, 0x6, R3 ;  /* 0x00000006ff037819 */ /* 0x000fc80000011403 */
[----:B------:R-:W-:Y:S02]  /*00d0*/  SHF.L.U32 R4, R3, 0x3, RZ ;  /* 0x0000000303047819 */ /* 0x000fe400000006ff */
[----:B-1----:R-:W-:Y:S02]  /*00e0*/  IABS R8, R7 ;  /* 0x0000000700087213 */ /* 0x002fe40000000000 */
[-C--:B------:R-:W-:Y:S02]  /*00f0*/  IABS R5, R4.reuse ;  /* 0x0000000400057213 */ /* 0x080fe40000000000 */
[----:B------:R-:W-:Y:S02]  /*0100*/  IABS R10, R4 ;  /* 0x00000004000a7213 */ /* 0x000fe40000000000 */
[----:B------:R-:W1:Y:S01]  /*0110*/  I2F.RP R0, R5 ;  /* 0x0000000500007306 */ /* 0x000e620000209400 */
[----:B--2---:R-:W-:-:S05]  /*0120*/  LOP3.LUT R86, R247, 0x1f, RZ, 0xc0, !PT ;  /* 0x0000001ff7567812 */ /* 0x004fca00078ec0ff */
[----:B------:R-:W-:Y:S02]  /*0130*/  IMAD R245, R86, c[0x0][0x18c], RZ ;  /* 0x0000630056f57a24 */ /* 0x000fe400078e02ff */
[----:B-1----:R-:W1:Y:S02]  /*0140*/  MUFU.RCP R0, R0 ;  /* 0x0000000000007308 */ /* 0x002e640000001000 */
[----:B-1----:R-:W-:Y:S02]  /*0150*/  IADD3 R2, R0, 0xffffffe, RZ ;  /* 0x0ffffffe00027810 */ /* 0x002fe40007ffe0ff */
[----:B------:R-:W-:-:S04]  /*0160*/  IADD3 R0, RZ, -R10, RZ ;  /* 0x8000000aff007210 */ /* 0x000fc80007ffe0ff */
[----:B------:R1:W2:Y:S02]  /*0170*/  F2I.FTZ.U32.TRUNC.NTZ R3, R2 ;  /* 0x0000000200037305 */ /* 0x0002a4000021f000 */
[----:B-1----:R-:W-:Y:S02]  /*0180*/  IMAD.MOV.U32 R2, RZ, RZ, RZ ;  /* 0x000000ffff027224 */ /* 0x002fe400078e00ff */
[----:B--2---:R-:W-:-:S04]  /*0190*/  IMAD.MOV R6, RZ, RZ, -R3 ;  /* 0x000000ffff067224 */ /* 0x004fc800078e0a03 */
[----:B------:R-:W-:Y:S01]  /*01a0*/  IMAD R9, R6, R5, RZ ;  /* 0x0000000506097224 */ /* 0x000fe200078e02ff */
[----:B------:R-:W-:-:S03]  /*01b0*/  MOV R6, R8 ;  /* 0x0000000800067202 */ /* 0x000fc60000000f00 */
[----:B------:R-:W-:-:S06]  /*01c0*/  IMAD.HI.U32 R3, R3, R9, R2 ;  /* 0x0000000903037227 */ /* 0x000fcc00078e0002 */
[----:B------:R-:W-:-:S04]  /*01d0*/  IMAD.HI.U32 R3, R3, R6, RZ ;  /* 0x0000000603037227 */ /* 0x000fc800078e00ff */
[----:B------:R-:W-:-:S05]  /*01e0*/  IMAD R0, R3, R0, R6 ;  /* 0x0000000003007224 */ /* 0x000fca00078e0206 */
[----:B------:R-:W-:-:S13]  /*01f0*/  ISETP.GT.U32.AND P1, PT, R5, R0, PT ;  /* 0x000000000500720c */ /* 0x000fda0003f24070 */
[----:B------:R-:W-:Y:S01]  /*0200*/  @!P1 IMAD.IADD R0, R0, 0x1, -R5 ;  /* 0x0000000100009824 */ /* 0x000fe200078e0a05 */
[----:B------:R-:W-:Y:S02]  /*0210*/  @!P1 IADD3 R3, R3, 0x1, RZ ;  /* 0x0000000103039810 */ /* 0x000fe40007ffe0ff */
[----:B------:R-:W-:Y:S02]  /*0220*/  ISETP.NE.AND P1, PT, R4, RZ, PT ;  /* 0x000000ff0400720c */ /* 0x000fe40003f25270 */
[----:B------:R-:W-:Y:S02]  /*0230*/  ISETP.GE.U32.AND P0, PT, R0, R5, PT ;  /* 0x000000050000720c */ /* 0x000fe40003f06070 */
[----:B------:R-:W-:-:S04]  /*0240*/  LOP3.LUT R0, R7, R4, RZ, 0x3c, !PT ;  /* 0x0000000407007212 */ /* 0x000fc800078e3cff */
[----:B------:R-:W-:Y:S02]  /*0250*/  ISETP.GE.AND P2, PT, R0, RZ, PT ;  /* 0x000000ff0000720c */ /* 0x000fe40003f46270 */
[----:B------:R-:W-:-:S04]  /*0260*/  MOV R0, c[0x0][0x178] ;  /* 0x00005e0000007a02 */ /* 0x000fc80000000f00 */
[----:B------:R-:W-:Y:S02]  /*0270*/  IADD3 R0, R0, 0x1ff, RZ ;  /* 0x000001ff00007810 */ /* 0x000fe40007ffe0ff */
[----:B------:R-:W-:-:S05]  /*0280*/  @P0 IADD3 R3, R3, 0x1, RZ ;  /* 0x0000000103030810 */ /* 0x000fca0007ffe0ff */
[----:B------:R-:W-:Y:S01]  /*0290*/  IMAD.MOV.U32 R2, RZ, RZ, R3 ;  /* 0x000000ffff027224 */ /* 0x000fe200078e0003 */
[----:B------:R-:W-:-:S04]  /*02a0*/  SHF.R.S32.HI R3, RZ, 0x1f, R0 ;  /* 0x0000001fff037819 */ /* 0x000fc80000011400 */
[----:B------:R-:W-:Y:S02]  /*02b0*/  @!P2 IADD3 R2, -R2, RZ, RZ ;  /* 0x000000ff0202a210 */ /* 0x000fe40007ffe1ff */
[----:B------:R-:W-:Y:S02]  /*02c0*/  @!P1 LOP3.LUT R2, RZ, R4, RZ, 0x33, !PT ;  /* 0x00000004ff029212 */ /* 0x000fe400078e33ff */
[----:B------:R-:W-:-:S03]  /*02d0*/  LEA.HI R3, R3, R0, RZ, 0x9 ;  /* 0x0000000003037211 */ /* 0x000fc600078f48ff */
[C---:B------:R-:W-:Y:S01]  /*02e0*/  IMAD.SHL.U32 R10, R2.reuse, 0x8, RZ ;  /* 0x00000008020a7824 */ /* 0x040fe200078e00ff */
[----:B------:R-:W-:-:S04]  /*02f0*/  IADD3 R2, -R2, RZ, RZ ;  /* 0x000000ff02027210 */ /* 0x000fc80007ffe1ff */
[----:B------:R-:W-:Y:S01]  /*0300*/  LEA.HI.SX32 R3, R3, -R10, 0x17 ;  /* 0x8000000a03037211 */ /* 0x000fe200078fbaff */
[----:B------:R-:W-:Y:S01]  /*0310*/  IMAD R12, R4, R2, R7 ;  /* 0x00000002040c7224 */ /* 0x000fe200078e0207 */
[----:B------:R-:W-:Y:S02]  /*0320*/  MOV R4, RZ ;  /* 0x000000ff00047202 */ /* 0x000fe40000000f00 */
[----:B------:R-:W-:Y:S02]  /*0330*/  IMNMX R13, R3, 0x8, PT ;  /* 0x00000008030d7817 */ /* 0x000fe40003800200 */
[----:B------:R-:W-:Y:S02]  /*0340*/  IABS R3, c[0x0][0x17c] ;  /* 0x00005f0000037a13 */ /* 0x000fe40000000000 */
[----:B------:R-:W-:Y:S02]  /*0350*/  IABS R9, R13 ;  /* 0x0000000d00097213 */ /* 0x000fe40000000000 */
[----:B------:R-:W-:Y:S01]  /*0360*/  IABS R2, R12 ;  /* 0x0000000c00027213 */ /* 0x000fe20000000000 */
[----:B------:R-:W1:Y:S08]  /*0370*/  I2F.RP R7, R3 ;  /* 0x0000000300077306 */ /* 0x000e700000209400 */
[----:B------:R-:W2:Y:S08]  /*0380*/  I2F.RP R0, R9 ;  /* 0x0000000900007306 */ /* 0x000eb00000209400 */
[----:B-1----:R-:W-:Y:S08]  /*0390*/  MUFU.RCP R7, R7 ;  /* 0x0000000700077308 */ /* 0x002ff00000001000 */
[----:B--2---:R-:W1:Y:S02]  /*03a0*/  MUFU.RCP R0, R0 ;  /* 0x0000000000007308 */ /* 0x004e640000001000 */
[----:B-1----:R-:W-:-:S02]  /*03b0*/  IADD3 R5, R0, 0xffffffe, RZ ;  /* 0x0ffffffe00057810 */ /* 0x002fc40007ffe0ff */
[----:B------:R-:W-:-:S04]  /*03c0*/  IABS R0, c[0x0][0x178] ;  /* 0x00005e0000007a13 */ /* 0x000fc80000000000 */
[----:B------:R-:W1:Y:S08]  /*03d0*/  F2I.FTZ.U32.TRUNC.NTZ R5, R5 ;  /* 0x0000000500057305 */ /* 0x000e70000021f000 */
[----:B------:R-:W2:Y:S01]  /*03e0*/  I2F.RP R8, R0 ;  /* 0x0000000000087306 */ /* 0x000ea20000209400 */
[----:B-1----:R-:W-:-:S04]  /*03f0*/  IMAD.MOV R6, RZ, RZ, -R5 ;  /* 0x000000ffff067224 */ /* 0x002fc800078e0a05 */
[----:B------:R-:W-:Y:S01]  /*0400*/  IMAD R11, R6, R9, RZ ;  /* 0x00000009060b7224 */ /* 0x000fe200078e02ff */
[----:B------:R-:W-:-:S03]  /*0410*/  IABS R6, R13 ;  /* 0x0000000d00067213 */ /* 0x000fc60000000000 */
[----:B------:R-:W-:Y:S01]  /*0420*/  IMAD.HI.U32 R4, R5, R11, R4 ;  /* 0x0000000b05047227 */ /* 0x000fe200078e0004 */
[----:B--2---:R-:W1:Y:S03]  /*0430*/  MUFU.RCP R8, R8 ;  /* 0x0000000800087308 */ /* 0x004e660000001000 */
[----:B------:R-:W-:Y:S01]  /*0440*/  IMAD.MOV.U32 R5, RZ, RZ, R2 ;  /* 0x000000ffff057224 */ /* 0x000fe200078e0002 */
[----:B------:R-:W-:-:S03]  /*0450*/  IADD3 R2, RZ, -R6, RZ ;  /* 0x80000006ff027210 */ /* 0x000fc60007ffe0ff */
[----:B------:R-:W-:-:S04]  /*0460*/  IMAD.HI.U32 R4, R4, R5, RZ ;  /* 0x0000000504047227 */ /* 0x000fc800078e00ff */
[----:B------:R-:W-:Y:S01]  /*0470*/  IMAD R2, R4, R2, R5 ;  /* 0x0000000204027224 */ /* 0x000fe200078e0205 */
[----:B------:R-:W-:-:S04]  /*0480*/  IADD3 R5, R7, 0xffffffe, RZ ;  /* 0x0ffffffe07057810 */ /* 0x000fc80007ffe0ff */
[----:B------:R-:W-:Y:S02]  /*0490*/  ISETP.GT.U32.AND P1, PT, R9, R2, PT ;  /* 0x000000020900720c */ /* 0x000fe40003f24070 */
[----:B------:R-:W-:Y:S01]  /*04a0*/  F2I.FTZ.U32.TRUNC.NTZ R5, R5 ;  /* 0x0000000500057305 */ /* 0x000fe2000021f000 */
[----:B-1----:R-:W-:-:S07]  /*04b0*/  IADD3 R6, R8, 0xffffffe, RZ ;  /* 0x0ffffffe08067810 */ /* 0x002fce0007ffe0ff */
[----:B------:R1:W2:Y:S03]  /*04c0*/  F2I.FTZ.U32.TRUNC.NTZ R7, R6 ;  /* 0x0000000600077305 */ /* 0x0002a6000021f000 */
[----:B------:R-:W-:Y:S01]  /*04d0*/  @!P1 IMAD.IADD R2, R2, 0x1, -R9 ;  /* 0x0000000102029824 */ /* 0x000fe200078e0a09 */
[----:B------:R-:W-:Y:S02]  /*04e0*/  @!P1 IADD3 R4, R4, 0x1, RZ ;  /* 0x0000000104049810 */ /* 0x000fe40007ffe0ff */
[----:B------:R-:W-:Y:S02]  /*04f0*/  ISETP.NE.AND P1, PT, R13, RZ, PT ;  /* 0x000000ff0d00720c */ /* 0x000fe40003f25270 */
[----:B------:R-:W-:Y:S01]  /*0500*/  ISETP.GE.U32.AND P0, PT, R2, R9, PT ;  /* 0x000000090200720c */ /* 0x000fe20003f06070 */
[----:B-1----:R-:W-:Y:S01]  /*0510*/  IMAD.MOV.U32 R6, RZ, RZ, RZ ;  /* 0x000000ffff067224 */ /* 0x002fe200078e00ff */
[----:B------:R-:W-:-:S04]  /*0520*/  LOP3.LUT R2, R12, R13, RZ, 0x3c, !PT ;  /* 0x0000000d0c027212 */ /* 0x000fc800078e3cff */
[----:B------:R-:W-:Y:S01]  /*0530*/  ISETP.GE.AND P2, PT, R2, RZ, PT ;  /* 0x000000ff0200720c */ /* 0x000fe20003f46270 */
[----:B--2---:R-:W-:-:S04]  /*0540*/  IMAD.MOV R9, RZ, RZ, -R7 ;  /* 0x000000ffff097224 */ /* 0x004fc800078e0a07 */
[----:B------:R-:W-:Y:S02]  /*0550*/  IMAD R9, R9, R0, RZ ;  /* 0x0000000009097224 */ /* 0x000fe400078e02ff */
[----:B------:R-:W-:-:S04]  /*0560*/  @P0 IADD3 R4, R4, 0x1, RZ ;  /* 0x0000000104040810 */ /* 0x000fc80007ffe0ff */
[----:B------:R-:W-:Y:S02]  /*0570*/  MOV R2, R4 ;  /* 0x0000000400027202 */ /* 0x000fe40000000f00 */
[----:B------:R-:W-:-:S03]  /*0580*/  IADD3 R4, RZ, -R5, RZ ;  /* 0x80000005ff047210 */ /* 0x000fc60007ffe0ff */
[----:B------:R-:W-:Y:S01]  /*0590*/  @!P2 IMAD.MOV R2, RZ, RZ, -R2 ;  /* 0x000000ffff02a224 */ /* 0x000fe200078e0a02 */
[----:B------:R-:W-:Y:S01]  /*05a0*/  @!P1 LOP3.LUT R2, RZ, R13, RZ, 0x33, !PT ;  /* 0x0000000dff029212 */ /* 0x000fe200078e33ff */
[----:B------:R-:W-:Y:S02]  /*05b0*/  IMAD R11, R4, R3, RZ ;  /* 0x00000003040b7224 */ /* 0x000fe400078e02ff */
[----:B------:R-:W-:Y:S01]  /*05c0*/  IMAD.MOV.U32 R4, RZ, RZ, RZ ;  /* 0x000000ffff047224 */ /* 0x000fe200078e00ff */
[C---:B------:R-:W-:Y:S02]  /*05d0*/  IADD3 R8, -R2.reuse, RZ, RZ ;  /* 0x000000ff02087210 */ /* 0x040fe40007ffe1ff */
[----:B------:R-:W-:Y:S01]  /*05e0*/  SHF.L.U32 R166, R2, 0x6, RZ ;  /* 0x0000000602a67819 */ /* 0x000fe200000006ff */
[----:B------:R-:W-:-:S03]  /*05f0*/  IMAD.HI.U32 R5, R5, R11, R4 ;  /* 0x0000000b05057227 */ /* 0x000fc600078e0004 */
[----:B------:R-:W-:Y:S01]  /*0600*/  IADD3 R164, R166, 0x2, RZ ;  /* 0x00000002a6a47810 */ /* 0x000fe20007ffe0ff */
[----:B------:R-:W-:Y:S01]  /*0610*/  IMAD R8, R13, R8, R12 ;  /* 0x000000080d087224 */ /* 0x000fe200078e020c */
[----:B------:R-:W-:Y:S01]  /*0620*/  IABS R12, R166 ;  /* 0x000000a6000c7213 */ /* 0x000fe20000000000 */
[----:B------:R-:W-:Y:S01]  /*0630*/  IMAD.HI.U32 R2, R7, R9, R6 ;  /* 0x0000000907027227 */ /* 0x000fe200078e0006 */
[----:B------:R-:W-:Y:S01]  /*0640*/  IABS R16, R164 ;  /* 0x000000a400107213 */ /* 0x000fe20000000000 */
[----:B------:R-:W-:Y:S01]  /*0650*/  STL [R1+0x3c5c], R166 ;  /* 0x003c5ca601007387 */ /* 0x000fe20000100800 */
[----:B------:R-:W-:Y:S01]  /*0660*/  IADD3 R4, R10, R8, RZ ;  /* 0x000000080a047210 */ /* 0x000fe20007ffe0ff */
[C---:B------:R-:W-:Y:S01]  /*0670*/  IMAD.HI.U32 R6, R5.reuse, R12, RZ ;  /* 0x0000000c05067227 */ /* 0x040fe200078e00ff */
[C---:B------:R-:W-:Y:S02]  /*0680*/  IADD3 R159, R166.reuse, 0x7, RZ ;  /* 0x00000007a69f7810 */ /* 0x040fe40007ffe0ff */
[C---:B------:R-:W-:Y:S01]  /*0690*/  IADD3 R161, R166.reuse, 0x5, RZ ;  /* 0x00000005a6a17810 */ /* 0x040fe20007ffe0ff */
[----:B------:R-:W-:Y:S01]  /*06a0*/  IMAD.MOV R6, RZ, RZ, -R6 ;  /* 0x000000ffff067224 */ /* 0x000fe200078e0a06 */
[----:B------:R-:W-:Y:S01]  /*06b0*/  IADD3 R163, R166, 0x3, RZ ;  /* 0x00000003a6a37810 */ /* 0x000fe20007ffe0ff */
[----:B------:R-:W-:Y:S01]  /*06c0*/  IMAD.HI.U32 R8, R5, R16, RZ ;  /* 0x0000001005087227 */ /* 0x000fe200078e00ff */
[----:B------:R-:W-:-:S02]  /*06d0*/  IABS R72, R161 ;  /* 0x000000a100487213 */ /* 0x000fc40000000000 */
[----:B------:R-:W-:Y:S01]  /*06e0*/  IABS R18, R163 ;  /* 0x000000a300127213 */ /* 0x000fe20000000000 */
[----:B------:R-:W-:Y:S01]  /*06f0*/  IMAD R81, R3, R6, R12 ;  /* 0x0000000603517224 */ /* 0x000fe200078e020c */
[----:B------:R-:W-:Y:S01]  /*0700*/  IABS R12, R159 ;  /* 0x0000009f000c7213 */ /* 0x000fe20000000000 */
[----:B------:R-:W-:Y:S01]  /*0710*/  IMAD.MOV R8, RZ, RZ, -R8 ;  /* 0x000000ffff087224 */ /* 0x000fe200078e0a08 */
[C---:B------:R-:W-:Y:S01]  /*0720*/  IADD3 R156, R166.reuse, 0xa, RZ ;  /* 0x0000000aa69c7810 */ /* 0x040fe20007ffe0ff */
[----:B------:R-:W-:Y:S01]  /*0730*/  IMAD.HI.U32 R6, R5, R72, RZ ;  /* 0x0000004805067227 */ /* 0x000fe200078e00ff */
[C---:B------:R-:W-:Y:S02]  /*0740*/  IADD3 R162, R166.reuse, 0x4, RZ ;  /* 0x00000004a6a27810 */ /* 0x040fe40007ffe0ff */
[----:B------:R-:W-:Y:S01]  /*0750*/  IADD3 R154, R166, 0xc, RZ ;  /* 0x0000000ca69a7810 */ /* 0x000fe20007ffe0ff */
[----:B------:R-:W-:Y:S01]  /*0760*/  IMAD R59, R3, R8, R16 ;  /* 0x00000008033b7224 */ /* 0x000fe200078e0210 */
[----:B------:R-:W-:Y:S01]  /*0770*/  IADD3 R6, -R6, RZ, RZ ;  /* 0x000000ff06067210 */ /* 0x000fe20007ffe1ff */
[----:B------:R-:W-:Y:S01]  /*0780*/  IMAD.HI.U32 R8, R5, R12, RZ ;  /* 0x0000000c05087227 */ /* 0x000fe200078e00ff */
[----:B------:R-:W-:-:S02]  /*0790*/  IABS R20, R162 ;  /* 0x000000a200147213 */ /* 0x000fc40000000000 */
[----:B------:R-:W-:Y:S01]  /*07a0*/  IADD3 R158, R166, 0x8, RZ ;  /* 0x00000008a69e7810 */ /* 0x000fe20007ffe0ff */
[----:B------:R-:W-:Y:S01]  /*07b0*/  IMAD.HI.U32 R9, R5, R18, RZ ;  /* 0x0000001205097227 */ /* 0x000fe200078e00ff */
[----:B------:R-:W-:Y:S02]  /*07c0*/  IADD3 R8, -R8, RZ, RZ ;  /* 0x000000ff08087210 */ /* 0x000fe40007ffe1ff */
[----:B------:R-:W-:Y:S01]  /*07d0*/  IABS R46, R154 ;  /* 0x0000009a002e7213 */ /* 0x000fe20000000000 */
[----:B------:R-:W-:Y:S01]  /*07e0*/  IMAD R72, R3, R6, R72 ;  /* 0x0000000603487224 */ /* 0x000fe200078e0248 */
[----:B------:R-:W-:Y:S01]  /*07f0*/  IADD3 R9, -R9, RZ, RZ ;  /* 0x000000ff09097210 */ /* 0x000fe20007ffe1ff */
[----:B------:R-:W-:Y:S01]  /*0800*/  IMAD R45, R3, R8, R12 ;  /* 0x00000008032d7224 */ /* 0x000fe200078e020c */
[----:B------:R-:W-:Y:S01]  /*0810*/  IABS R12, R156 ;  /* 0x0000009c000c7213 */ /* 0x000fe20000000000 */
[----:B------:R-:W-:Y:S01]  /*0820*/  IMAD.HI.U32 R10, R5, R20, RZ ;  /* 0x00000014050a7227 */ /* 0x000fe200078e00ff */
[----:B------:R-:W-:-:S02]  /*0830*/  IADD3 R157, R166, 0x9, RZ ;  /* 0x00000009a69d7810 */ /* 0x000fc40007ffe0ff */
[C---:B------:R-:W-:Y:S01]  /*0840*/  IADD3 R165, R166.reuse, 0x1, RZ ;  /* 0x00000001a6a57810 */ /* 0x040fe20007ffe0ff */
[----:B------:R-:W-:Y:S01]  /*0850*/  IMAD.HI.U32 R6, R5, R12, RZ ;  /* 0x0000000c05067227 */ /* 0x000fe200078e00ff */
[----:B------:R-:W-:Y:S02]  /*0860*/  IABS R34, R158 ;  /* 0x0000009e00227213 */ /* 0x000fe40000000000 */
[C---:B------:R-:W-:Y:S01]  /*0870*/  IADD3 R149, R166.reuse, 0x11, RZ ;  /* 0x00000011a6957810 */ /* 0x040fe20007ffe0ff */
[----:B------:R-:W-:Y:S01]  /*0880*/  IMAD R33, R3, R9, R18 ;  /* 0x0000000903217224 */ /* 0x000fe200078e0212 */
[----:B------:R-:W-:Y:S01]  /*0890*/  IABS R18, R157 ;  /* 0x0000009d00127213 */ /* 0x000fe20000000000 */
[----:B------:R-:W-:Y:S01]  /*08a0*/  IMAD.MOV R6, RZ, RZ, -R6 ;  /* 0x000000ffff067224 */ /* 0x000fe200078e0a06 */
[----:B------:R-:W-:Y:S01]  /*08b0*/  IABS R14, R165 ;  /* 0x000000a5000e7213 */ /* 0x000fe20000000000 */
[----:B------:R-:W-:Y:S01]  /*08c0*/  IMAD.MOV R10, RZ, RZ, -R10 ;  /* 0x000000ffff0a7224 */ /* 0x000fe200078e0a0a */
[C---:B------:R-:W-:Y:S01]  /*08d0*/  IADD3 R153, R166.reuse, 0xd, RZ ;  /* 0x0000000da6997810 */ /* 0x040fe20007ffe0ff */
[----:B------:R-:W-:Y:S01]  /*08e0*/  IMAD.HI.U32 R8, R5, R46, RZ ;  /* 0x0000002e05087227 */ /* 0x000fe200078e00ff */
[C---:B------:R-:W-:Y:S01]  /*08f0*/  IADD3 R151, R166.reuse, 0xf, RZ ;  /* 0x0000000fa6977810 */ /* 0x040fe20007ffe0ff */
[----:B------:R-:W-:Y:S01]  /*0900*/  STL [R1+0x7a20], R165 ;  /* 0x007a20a501007387 */ /* 0x000fe20000100800 */
[C---:B------:R-:W-:Y:S01]  /*0910*/  IADD3 R152, R166.reuse, 0xe, RZ ;  /* 0x0000000ea6987810 */ /* 0x040fe20007ffe0ff */
[C---:B------:R-:W-:Y:S01]  /*0920*/  IMAD R73, R3.reuse, R6, R12 ;  /* 0x0000000603497224 */ /* 0x040fe200078e020c */
[----:B------:R-:W-:Y:S01]  /*0930*/  IABS R12, R149 ;  /* 0x00000095000c7213 */ /* 0x000fe20000000000 */
[----:B------:R-:W-:Y:S01]  /*0940*/  IMAD R16, R3, R10, R20 ;  /* 0x0000000a03107224 */ /* 0x000fe200078e0214 */
[----:B------:R-:W-:Y:S01]  /*0950*/  IABS R20, R153 ;  /* 0x0000009900147213 */ /* 0x000fe20000000000 */
[C---:B------:R-:W-:Y:S01]  /*0960*/  IMAD.HI.U32 R9, R5.reuse, R34, RZ ;  /* 0x0000002205097227 */ /* 0x040fe200078e00ff */
[----:B------:R-:W-:Y:S01]  /*0970*/  IABS R74, R151 ;  /* 0x00000097004a7213 */ /* 0x000fe20000000000 */
[----:B------:R-:W-:Y:S01]  /*0980*/  STL [R1+0x7a24], R164 ;  /* 0x007a24a401007387 */ /* 0x000fe20000100800 */
[C---:B------:R-:W-:Y:S01]  /*0990*/  IADD3 R160, R166.reuse, 0x6, RZ ;  /* 0x00000006a6a07810 */ /* 0x040fe20007ffe0ff */
[----:B------:R-:W-:Y:S01]  /*09a0*/  IMAD.MOV R8, RZ, RZ, -R8 ;  /* 0x000000ffff087224 */ /* 0x000fe200078e0a08 */
[----:B------:R-:W-:Y:S01]  /*09b0*/  IABS R22, R152 ;  /* 0x0000009800167213 */ /* 0x000fe20000000000 */
[C---:B------:R-:W-:Y:S01]  /*09c0*/  IMAD.HI.U32 R10, R5.reuse, R18, RZ ;  /* 0x00000012050a7227 */ /* 0x040fe200078e00ff */
[----:B------:R-:W-:Y:S01]  /*09d0*/  IABS R60, R160 ;  /* 0x000000a0003c7213 */ /* 0x000fe20000000000 */
[----:B------:R-:W-:Y:S01]  /*09e0*/  STL [R1+0x7a28], R163 ;  /* 0x007a28a301007387 */ /* 0x000fe20000100800 */
[----:B------:R-:W-:Y:S01]  /*09f0*/  IADD3 R146, R166, 0x14, RZ ;  /* 0x00000014a6927810 */ /* 0x000fe20007ffe0ff */
[----:B------:R-:W-:Y:S01]  /*0a00*/  IMAD.HI.U32 R7, R5, R14, RZ ;  /* 0x0000000e05077227 */ /* 0x000fe200078e00ff */
[----:B------:R-:W-:Y:S01]  /*0a10*/  IADD3 R10, -R10, RZ, RZ ;  /* 0x000000ff0a0a7210 */ /* 0x000fe20007ffe1ff */
[----:B------:R-:W-:Y:S01]  /*0a20*/  STL [R1+0x7a2c], R162 ;  /* 0x007a2ca201007387 */ /* 0x000fe20000100800 */
[C---:B------:R-:W-:Y:S01]  /*0a30*/  IADD3 R155, R166.reuse, 0xb, RZ ;  /* 0x0000000ba69b7810 */ /* 0x040fe20007ffe0ff */
[----:B------:R-:W-:Y:S01]  /*0a40*/  IMAD.MOV R9, RZ, RZ, -R9 ;  /* 0x000000ffff097224 */ /* 0x000fe200078e0a09 */
[----:B------:R-:W-:Y:S01]  /*0a50*/  IADD3 R7, -R7, RZ, RZ ;  /* 0x000000ff07077210 */ /* 0x000fe20007ffe1ff */
[----:B------:R-:W-:Y:S01]  /*0a60*/  IMAD R46, R3, R8, R46 ;  /* 0x00000008032e7224 */ /* 0x000fe200078e022e */
[C---:B------:R-:W-:Y:S01]  /*0a70*/  IADD3 R148, R166.reuse, 0x12, RZ ;  /* 0x00000012a6947810 */ /* 0x040fe20007ffe0ff */
[----:B------:R-:W-:Y:S01]  /*0a80*/  IMAD.HI.U32 R8, R5, R12, RZ ;  /* 0x0000000c05087227 */ /* 0x000fe200078e00ff */
[C---:B------:R-:W-:Y:S01]  /*0a90*/  IADD3 R147, R166.reuse, 0x13, RZ ;  /* 0x00000013a6937810 */ /* 0x040fe20007ffe0ff */
[----:B------:R-:W-:Y:S01]  /*0aa0*/  STL [R1+0x7a30], R161 ;  /* 0x007a30a101007387 */ /* 0x000fe20000100800 */
[----:B------:R-:W-:Y:S01]  /*0ab0*/  IADD3 R144, R166, 0x16, RZ ;  /* 0x00000016a6907810 */ /* 0x000fe20007ffe0ff */
[----:B------:R-:W-:Y:S01]  /*0ac0*/  IMAD R34, R3, R9, R34 ;  /* 0x0000000903227224 */ /* 0x000fe200078e0222 */
[----:B------:R-:W-:Y:S01]  /*0ad0*/  IADD3 R8, -R8, RZ, RZ ;  /* 0x000000ff08087210 */ /* 0x000fe20007ffe1ff */
[C---:B------:R-:W-:Y:S01]  /*0ae0*/  IMAD.HI.U32 R9, R5.reuse, R20, RZ ;  /* 0x0000001405097227 */ /* 0x040fe200078e00ff */
[----:B------:R-:W-:Y:S01]  /*0af0*/  IABS R36, R148 ;  /* 0x0000009400247213 */ /* 0x000fe20000000000 */
[----:B------:R-:W-:Y:S01]  /*0b00*/  STL [R1+0x7a34], R160 ;  /* 0x007a34a001007387 */ /* 0x000fe20000100800 */
[----:B------:R-:W-:Y:S01]  /*0b10*/  IABS R48, R144 ;  /* 0x0000009000307213 */ /* 0x000fe20000000000 */
[----:B------:R-:W-:Y:S01]  /*0b20*/  IMAD.HI.U32 R6, R5, R74, RZ ;  /* 0x0000004a05067227 */ /* 0x000fe200078e00ff */
[----:B------:R-:W-:Y:S01]  /*0b30*/  IADD3 R9, -R9, RZ, RZ ;  /* 0x000000ff09097210 */ /* 0x000fe20007ffe1ff */
[----:B------:R-:W-:Y:S01]  /*0b40*/  STL [R1+0x7a38], R159 ;  /* 0x007a389f01007387 */ /* 0x000fe20000100800 */
[----:B------:R-:W-:Y:S01]  /*0b50*/  IADD3 R143, R166, 0x17, RZ ;  /* 0x00000017a68f7810 */ /* 0x000fe20007ffe0ff */
[----:B------:R-:W-:Y:S01]  /*0b60*/  IMAD R18, R3, R10, R18 ;  /* 0x0000000a03127224 */ /* 0x000fe200078e0212 */
[----:B------:R-:W-:Y:S01]  /*0b70*/  IADD3 R6, -R6, RZ, RZ ;  /* 0x000000ff06067210 */ /* 0x000fe20007ffe1ff */
[----:B------:R-:W-:Y:S01]  /*0b80*/  IMAD.HI.U32 R10, R5, R22, RZ ;  /* 0x00000016050a7227 */ /* 0x000fe200078e00ff */
[C---:B------:R-:W-:Y:S01]  /*0b90*/  IADD3 R150, R166.reuse, 0x10, RZ ;  /* 0x00000010a6967810 */ /* 0x040fe20007ffe0ff */
[----:B------:R-:W-:Y:S01]  /*0ba0*/  STL [R1+0x7a3c], R158 ;  /* 0x007a3c9e01007387 */ /* 0x000fe20000100800 */
[C---:B------:R-:W-:Y:S01]  /*0bb0*/  IADD3 R139, R166.reuse, 0x1b, RZ ;  /* 0x0000001ba68b7810 */ /* 0x040fe20007ffe0ff */
[----:B------:R-:W-:Y:S01]  /*0bc0*/  IMAD R71, R3, R7, R14 ;  /* 0x0000000703477224 */ /* 0x000fe200078e020e */
[----:B------:R-:W-:Y:S01]  /*0bd0*/  IABS R14, R155 ;  /* 0x0000009b000e7213 */ /* 0x000fe20000000000 */
[----:B------:R-:W-:Y:S01]  /*0be0*/  IMAD.HI.U32 R7, R5, R60, RZ ;  /* 0x0000003c05077227 */ /* 0x000fe200078e00ff */
[C---:B------:R-:W-:Y:S01]  /*0bf0*/  IADD3 R142, R166.reuse, 0x18, RZ ;  /* 0x00000018a68e7810 */ /* 0x040fe20007ffe0ff */
[----:B------:R-:W-:Y:S01]  /*0c00*/  STL [R1+0x7a40], R157 ;  /* 0x007a409d01007387 */ /* 0x000fe20000100800 */
[----:B------:R-:W-:Y:S01]  /*0c10*/  IABS R24, R143 ;  /* 0x0000008f00187213 */ /* 0x000fe20000000000 */
[C---:B------:R-:W-:Y:S01]  /*0c20*/  IMAD R47, R3.reuse, R8, R12 ;  /* 0x00000008032f7224 */ /* 0x040fe200078e020c */
[----:B------:R-:W-:Y:S01]  /*0c30*/  IABS R12, R146 ;  /* 0x00000092000c7213 */ /* 0x000fe20000000000 */
[----:B------:R-:W-:Y:S01]  /*0c40*/  IMAD.MOV R10, RZ, RZ, -R10 ;  /* 0x000000ffff0a7224 */ /* 0x000fe200078e0a0a */
[----:B------:R-:W-:Y:S01]  /*0c50*/  IABS R62, R150 ;  /* 0x00000096003e7213 */ /* 0x000fe20000000000 */
[----:B------:R-:W-:Y:S01]  /*0c60*/  IMAD.MOV R7, RZ, RZ, -R7 ;  /* 0x000000ffff077224 */ /* 0x000fe200078e0a07 */
[C---:B------:R-:W-:Y:S01]  /*0c70*/  IADD3 R141, R166.reuse, 0x19, RZ ;  /* 0x00000019a68d7810 */ /* 0x040fe20007ffe0ff */
[C---:B------:R-:W-:Y:S01]  /*0c80*/  IMAD R35, R3.reuse, R9, R20 ;  /* 0x0000000903237224 */ /* 0x040fe200078e0214 */
[----:B------:R-:W-:Y:S01]  /*0c90*/  IABS R26, R142 ;  /* 0x0000008e001a7213 */ /* 0x000fe20000000000 */
[C---:B------:R-:W-:Y:S01]  /*0ca0*/  IMAD R20, R3.reuse, R10, R22 ;  /* 0x0000000a03147224 */ /* 0x040fe200078e0216 */
[----:B------:R-:W-:Y:S01]  /*0cb0*/  IABS R22, R147 ;  /* 0x0000009300167213 */ /* 0x000fe20000000000 */
[----:B------:R-:W-:Y:S01]  /*0cc0*/  IMAD R74, R3, R6, R74 ;  /* 0x00000006034a7224 */ /* 0x000fe200078e024a */
[C---:B------:R-:W-:Y:S01]  /*0cd0*/  IADD3 R145, R166.reuse, 0x15, RZ ;  /* 0x00000015a6917810 */ /* 0x040fe20007ffe0ff */
[----:B------:R-:W-:Y:S01]  /*0ce0*/  IMAD.HI.U32 R6, R5, R12, RZ ;  /* 0x0000000c05067227 */ /* 0x000fe200078e00ff */
[----:B------:R-:W-:Y:S01]  /*0cf0*/  IABS R76, R141 ;  /* 0x0000008d004c7213 */ /* 0x000fe20000000000 */
[----:B------:R-:W-:Y:S01]  /*0d00*/  STL [R1+0x7a44], R156 ;  /* 0x007a449c01007387 */ /* 0x000fe20000100800 */
[C---:B------:R-:W-:Y:S01]  /*0d10*/  IADD3 R138, R166.reuse, 0x1c, RZ ;  /* 0x0000001ca68a7810 */ /* 0x040fe20007ffe0ff */
[----:B------:R-:W-:Y:S01]  /*0d20*/  IMAD R60, R3, R7, R60 ;  /* 0x00000007033c7224 */ /* 0x000fe200078e023c */
[C---:B------:R-:W-:Y:S01]  /*0d30*/  IADD3 R137, R166.reuse, 0x1d, RZ ;  /* 0x0000001da6897810 */ /* 0x040fe20007ffe0ff */
[C---:B------:R-:W-:Y:S01]  /*0d40*/  IMAD.HI.U32 R7, R5.reuse, R14, RZ ;  /* 0x0000000e05077227 */ /* 0x040fe200078e00ff */
[C---:B------:R-:W-:Y:S01]  /*0d50*/  IADD3 R136, R166.reuse, 0x1e, RZ ;  /* 0x0000001ea6887810 */ /* 0x040fe20007ffe0ff */
[----:B------:R-:W-:Y:S01]  /*0d60*/  STL [R1+0x7a48], R155 ;  /* 0x007a489b01007387 */ /* 0x000fe20000100800 */
[----:B------:R-:W-:Y:S01]  /*0d70*/  IABS R38, R138 ;  /* 0x0000008a00267213 */ /* 0x000fe20000000000 */
[----:B------:R-:W-:Y:S01]  /*0d80*/  IMAD.HI.U32 R9, R5, R36, RZ ;  /* 0x0000002405097227 */ /* 0x000fe200078e00ff */
[----:B------:R-:W-:Y:S01]  /*0d90*/  IADD3 R7, -R7, RZ, RZ ;  /* 0x000000ff07077210 */ /* 0x000fe20007ffe1ff */
[----:B------:R-:W-:Y:S01]  /*0da0*/  STL [R1+0x7a4c], R154 ;  /* 0x007a4c9a01007387 */ /* 0x000fe20000100800 */
[C---:B------:R-:W-:Y:S01]  /*0db0*/  IADD3 R140, R166.reuse, 0x1a, RZ ;  /* 0x0000001aa68c7810 */ /* 0x040fe20007ffe0ff */
[----:B------:R-:W-:Y:S01]  /*0dc0*/  IMAD.MOV R6, RZ, RZ, -R6 ;  /* 0x000000ffff067224 */ /* 0x000fe200078e0a06 */
[C---:B------:R-:W-:Y:S01]  /*0dd0*/  IADD3 R134, R166.reuse, 0x20, RZ ;  /* 0x00000020a6867810 */ /* 0x040fe20007ffe0ff */
[C---:B------:R-:W-:Y:S01]  /*0de0*/  IMAD.HI.U32 R10, R5.reuse, R22, RZ ;  /* 0x00000016050a7227 */ /* 0x040fe200078e00ff */
[----:B------:R-:W-:Y:S01]  /*0df0*/  IABS R64, R140 ;  /* 0x0000008c00407213 */ /* 0x000fe20000000000 */
[----:B------:R-:W-:Y:S01]  /*0e00*/  STL [R1+0x7a50], R153 ;  /* 0x007a509901007387 */ /* 0x000fe20000100800 */
[----:B------:R-:W-:Y:S01]  /*0e10*/  IADD3 R133, R166, 0x21, RZ ;  /* 0x00000021a6857810 */ /* 0x000fe20007ffe0ff */
[----:B------:R-:W-:Y:S01]  /*0e20*/  IMAD.HI.U32 R8, R5, R48, RZ ;  /* 0x0000003005087227 */ /* 0x000fe200078e00ff */
[----:B------:R-:W-:Y:S01]  /*0e30*/  IADD3 R10, -R10, RZ, RZ ;  /* 0x000000ff0a0a7210 */ /* 0x000fe20007ffe1ff */
[----:B------:R-:W-:Y:S01]  /*0e40*/  STL [R1+0x7a54], R152 ;  /* 0x007a549801007387 */ /* 0x000fe20000100800 */
[----:B------:R-:W-:Y:S01]  /*0e50*/  IABS R50, R134 ;  /* 0x0000008600327213 */ /* 0x000fe20000000000 */
[----:B------:R-:W-:Y:S01]  /*0e60*/  IMAD.MOV R9, RZ, RZ, -R9 ;  /* 0x000000ffff097224 */ /* 0x000fe200078e0a09 */
[C---:B------:R-:W-:Y:S01]  /*0e70*/  IADD3 R132, R166.reuse, 0x22, RZ ;  /* 0x00000022a6847810 */ /* 0x040fe20007ffe0ff */
[C---:B------:R-:W-:Y:S01]  /*0e80*/  IMAD R75, R3.reuse, R6, R12 ;  /* 0x00000006034b7224 */ /* 0x040fe200078e020c */
[----:B------:R-:W-:Y:S01]  /*0e90*/  IABS R12, R139 ;  /* 0x0000008b000c7213 */ /* 0x000fe20000000000 */
[----:B------:R-:W-:Y:S01]  /*0ea0*/  IMAD.MOV R8, RZ, RZ, -R8 ;  /* 0x000000ffff087224 */ /* 0x000fe200078e0a08 */
[----:B------:R-:W-:Y:S01]  /*0eb0*/  IABS R28, R133 ;  /* 0x00000085001c7213 */ /* 0x000fe20000000000 */
[C---:B------:R-:W-:Y:S01]  /*0ec0*/  IMAD R36, R3.reuse, R9, R36 ;  /* 0x0000000903247224 */ /* 0x040fe200078e0224 */
[C---:B------:R-:W-:Y:S01]  /*0ed0*/  IADD3 R135, R166.reuse, 0x1f, RZ ;  /* 0x0000001fa6877810 */ /* 0x040fe20007ffe0ff */
[----:B------:R-:W-:Y:S01]  /*0ee0*/  IMAD R61, R3, R7, R14 ;  /* 0x00000007033d7224 */ /* 0x000fe200078e020e */
[----:B------:R-:W-:Y:S01]  /*0ef0*/  IABS R14, R145 ;  /* 0x00000091000e7213 */ /* 0x000fe20000000000 */
[----:B------:R-:W-:Y:S01]  /*0f00*/  IMAD.HI.U32 R9, R5, R24, RZ ;  /* 0x0000001805097227 */ /* 0x000fe200078e00ff */
[C---:B------:R-:W-:Y:S01]  /*0f10*/  IADD3 R129, R166.reuse, 0x25, RZ ;  /* 0x00000025a6817810 */ /* 0x040fe20007ffe0ff */
[----:B------:R-:W-:Y:S01]  /*0f20*/  STL [R1+0x7a58], R151 ;  /* 0x007a589701007387 */ /* 0x000fe20000100800 */
[----:B------:R-:W-:Y:S01]  /*0f30*/  IABS R30, R132 ;  /* 0x00000084001e7213 */ /* 0x000fe20000000000 */
[----:B------:R-:W-:Y:S01]  /*0f40*/  IMAD R48, R3, R8, R48 ;  /* 0x0000000803307224 */ /* 0x000fe200078e0230 */
[----:B------:R-:W-:Y:S01]  /*0f50*/  IADD3 R9, -R9, RZ, RZ ;  /* 0x000000ff09097210 */ /* 0x000fe20007ffe1ff */
[C---:B------:R-:W-:Y:S01]  /*0f60*/  IMAD.HI.U32 R7, R5.reuse, R62, RZ ;  /* 0x0000003e05077227 */ /* 0x040fe200078e00ff */
[C---:B------:R-:W-:Y:S01]  /*0f70*/  IADD3 R131, R166.reuse, 0x23, RZ ;  /* 0x00000023a6837810 */ /* 0x040fe20007ffe0ff */
[----:B------:R-:W-:Y:S01]  /*0f80*/  STL [R1+0x7a5c], R150 ;  /* 0x007a5c9601007387 */ /* 0x000fe20000100800 */
[C---:B------:R-:W-:Y:S01]  /*0f90*/  IADD3 R128, R166.reuse, 0x26, RZ ;  /* 0x00000026a6807810 */ /* 0x040fe20007ffe0ff */
[----:B------:R-:W-:Y:S01]  /*0fa0*/  IMAD.HI.U32 R8, R5, R12, RZ ;  /* 0x0000000c05087227 */ /* 0x000fe200078e00ff */
[----:B------:R-:W-:Y:S01]  /*0fb0*/  IABS R78, R131 ;  /* 0x00000083004e7213 */ /* 0x000fe20000000000 */
[----:B------:R-:W-:Y:S01]  /*0fc0*/  STL [R1+0x7a60], R149 ;  /* 0x007a609501007387 */ /* 0x000fe20000100800 */
[----:B------:R-:W-:Y:S01]  /*0fd0*/  IADD3 R130, R166, 0x24, RZ ;  /* 0x00000024a6827810 */ /* 0x000fe20007ffe0ff */
[----:B------:R-:W-:Y:S01]  /*0fe0*/  IMAD R22, R3, R10, R22 ;  /* 0x0000000a03167224 */ /* 0x000fe200078e0216 */
[----:B------:R-:W-:Y:S01]  /*0ff0*/  IADD3 R8, -R8, RZ, RZ ;  /* 0x000000ff08087210 */ /* 0x000fe20007ffe1ff */
[C---:B------:R-:W-:Y:S01]  /*1000*/  IMAD.HI.U32 R10, R5.reuse, R26, RZ ;  /* 0x0000001a050a7227 */ /* 0x040fe200078e00ff */
[----:B------:R-:W-:Y:S01]  /*1010*/  IABS R40, R128 ;  /* 0x0000008000287213 */ /* 0x000fe20000000000 */
[----:B------:R-:W-:Y:S01]  /*1020*/  STL [R1+0x7a64], R148 ;  /* 0x007a649401007387 */ /* 0x000fe20000100800 */
[C---:B------:R-:W-:Y:S01]  /*1030*/  IADD3 R127, R166.reuse, 0x27, RZ ;  /* 0x00000027a67f7810 */ /* 0x040fe20007ffe0ff */
[----:B------:R-:W-:Y:S01]  /*1040*/  IMAD.MOV R7, RZ, RZ, -R7 ;  /* 0x000000ffff077224 */ /* 0x000fe200078e0a07 */
[----:B------:R-:W-:Y:S01]  /*1050*/  IABS R66, R130 ;  /* 0x0000008200427213 */ /* 0x000fe20000000000 */
[----:B------:R-:W-:Y:S01]  /*1060*/  IMAD.HI.U32 R6, R5, R76, RZ ;  /* 0x0000004c05067227 */ /* 0x000fe200078e00ff */
[C---:B------:R-:W-:Y:S01]  /*1070*/  IADD3 R123, R166.reuse, 0x2b, RZ ;  /* 0x0000002ba67b7810 */ /* 0x040fe20007ffe0ff */
[----:B------:R-:W-:Y:S01]  /*1080*/  STL [R1+0x7a68], R147 ;  /* 0x007a689301007387 */ /* 0x000fe20000100800 */
[----:B------:R-:W-:Y:S01]  /*1090*/  IADD3 R126, R166, 0x28, RZ ;  /* 0x00000028a67e7810 */ /* 0x000fe20007ffe0ff */
[----:B------:R-:W-:Y:S01]  /*10a0*/  IMAD.MOV R10, RZ, RZ, -R10 ;  /* 0x000000ffff0a7224 */ /* 0x000fe200078e0a0a */
[----:B------:R-:W-:Y:S01]  /*10b0*/  IADD3 R6, -R6, RZ, RZ ;  /* 0x000000ff06067210 */ /* 0x000fe20007ffe1ff */
[----:B------:R-:W-:Y:S01]  /*10c0*/  IMAD R62, R3, R7, R62 ;  /* 0x00000007033e7224 */ /* 0x000fe200078e023e */
[C---:B------:R-:W-:Y:S01]  /*10d0*/  IADD3 R125, R166.reuse, 0x29, RZ ;  /* 0x00000029a67d7810 */ /* 0x040fe20007ffe0ff */
[----:B------:R-:W-:Y:S01]  /*10e0*/  IMAD.HI.U32 R7, R5, R14, RZ ;  /* 0x0000000e05077227 */ /* 0x000fe200078e00ff */
[----:B------:R-:W-:Y:S01]  /*10f0*/  IABS R32, R123 ;  /* 0x0000007b00207213 */ /* 0x000fe20000000000 */
[----:B------:R-:W-:Y:S01]  /*1100*/  STL [R1+0x7a6c], R146 ;  /* 0x007a6c9201007387 */ /* 0x000fe20000100800 */
[C---:B------:R-:W-:Y:S01]  /*1110*/  IADD3 R124, R166.reuse, 0x2a, RZ ;  /* 0x0000002aa67c7810 */ /* 0x040fe20007ffe0ff */
[----:B------:R-:W-:Y:S01]  /*1120*/  IMAD R37, R3, R9, R24 ;  /* 0x0000000903257224 */ /* 0x000fe200078e0218 */
[----:B------:R-:W-:Y:S01]  /*1130*/  IADD3 R7, -R7, RZ, RZ ;  /* 0x000000ff07077210 */ /* 0x000fe20007ffe1ff */
[C---:B------:R-:W-:Y:S01]  /*1140*/  IMAD R24, R3.reuse, R10, R26 ;  /* 0x0000000a03187224 */ /* 0x040fe200078e021a */
[----:B------:R-:W-:Y:S01]  /*1150*/  IABS R26, R137 ;  /* 0x00000089001a7213 */ /* 0x000fe20000000000 */
[----:B------:R-:W-:Y:S01]  /*1160*/  IMAD R49, R3, R8, R12 ;  /* 0x0000000803317224 */ /* 0x000fe200078e020c */
[----:B------:R-:W-:Y:S01]  /*1170*/  IABS R12, R136 ;  /* 0x00000088000c7213 */ /* 0x000fe20000000000 */
[----:B------:R-:W-:Y:S01]  /*1180*/  IMAD.HI.U32 R9, R5, R38, RZ ;  /* 0x0000002605097227 */ /* 0x000fe200078e00ff */
[C---:B------:R-:W-:Y:S01]  /*1190*/  IADD3 R122, R166.reuse, 0x2c, RZ ;  /* 0x0000002ca67a7810 */ /* 0x040fe20007ffe0ff */
[----:B------:R-:W-:Y:S01]  /*11a0*/  STL [R1+0x7a70], R145 ;  /* 0x007a709101007387 */ /* 0x000fe20000100800 */
[----:B------:R-:W-:Y:S01]  /*11b0*/  IABS R52, R124 ;  /* 0x0000007c00347213 */ /* 0x000fe20000000000 */
[----:B------:R-:W-:Y:S01]  /*11c0*/  IMAD R76, R3, R6, R76 ;  /* 0x00000006034c7224 */ /* 0x000fe200078e024c */
[----:B------:R-:W-:Y:S01]  /*11d0*/  IABS R42, R122 ;  /* 0x0000007a002a7213 */ /* 0x000fe20000000000 */
[C---:B------:R-:W-:Y:S01]  /*11e0*/  IMAD.HI.U32 R10, R5.reuse, R26, RZ ;  /* 0x0000001a050a7227 */ /* 0x040fe200078e00ff */
[C---:B------:R-:W-:Y:S01]  /*11f0*/  IADD3 R119, R166.reuse, 0x2f, RZ ;  /* 0x0000002fa6777810 */ /* 0x040fe20007ffe0ff */
[----:B------:R-:W-:Y:S01]  /*1200*/  STL [R1+0x7a74], R144 ;  /* 0x007a749001007387 */ /* 0x000fe20000100800 */
[----:B------:R-:W-:Y:S01]  /*1210*/  IADD3 R117, R166, 0x31, RZ ;  /* 0x00000031a6757810 */ /* 0x000fe20007ffe0ff */
[----:B------:R-:W-:Y:S01]  /*1220*/  IMAD.HI.U32 R6, R5, R12, RZ ;  /* 0x0000000c05067227 */ /* 0x000fe200078e00ff */
[----:B------:R-:W-:Y:S01]  /*1230*/  IADD3 R10, -R10, RZ, RZ ;  /* 0x000000ff0a0a7210 */ /* 0x000fe20007ffe1ff */
[----:B------:R-:W-:Y:S01]  /*1240*/  STL [R1+0x7a78], R143 ;  /* 0x007a788f01007387 */ /* 0x000fe20000100800 */
[C---:B------:R-:W-:Y:S01]  /*1250*/  IADD3 R121, R166.reuse, 0x2d, RZ ;  /* 0x0000002da6797810 */ /* 0x040fe20007ffe0ff */
[----:B------:R-:W-:Y:S01]  /*1260*/  IMAD R63, R3, R7, R14 ;  /* 0x00000007033f7224 */ /* 0x000fe200078e020e */
[----:B------:R-:W-:Y:S01]  /*1270*/  IABS R14, R135 ;  /* 0x00000087000e7213 */ /* 0x000fe20000000000 */
[----:B------:R-:W-:Y:S01]  /*1280*/  IMAD.MOV R9, RZ, RZ, -R9 ;  /* 0x000000ffff097224 */ /* 0x000fe200078e0a09 */
[C---:B------:R-:W-:Y:S01]  /*1290*/  IADD3 R118, R166.reuse, 0x30, RZ ;  /* 0x00000030a6767810 */ /* 0x040fe20007ffe0ff */
[C---:B------:R-:W-:Y:S01]  /*12a0*/  IMAD.HI.U32 R7, R5.reuse, R64, RZ ;  /* 0x0000004005077227 */ /* 0x040fe200078e00ff */
[----:B------:R-:W-:Y:S01]  /*12b0*/  IABS R80, R121 ;  /* 0x0000007900507213 */ /* 0x000fe20000000000 */
[----:B------:R-:W-:Y:S01]  /*12c0*/  STL [R1+0x7a7c], R142 ;  /* 0x007a7c8e01007387 */ /* 0x000fe20000100800 */
[C---:B------:R-:W-:Y:S01]  /*12d0*/  IADD3 R120, R166.reuse, 0x2e, RZ ;  /* 0x0000002ea6787810 */ /* 0x040fe20007ffe0ff */
[----:B------:R-:W-:Y:S01]  /*12e0*/  IMAD.MOV R6, RZ, RZ, -R6 ;  /* 0x000000ffff067224 */ /* 0x000fe200078e0a06 */
[C---:B------:R-:W-:Y:S01]  /*12f0*/  IADD3 R113, R166.reuse, 0x35, RZ ;  /* 0x00000035a6717810 */ /* 0x040fe20007ffe0ff */
[----:B------:R-:W-:Y:S01]  /*1300*/  IMAD.HI.U32 R8, R5, R50, RZ ;  /* 0x0000003205087227 */ /* 0x000fe200078e00ff */
[----:B------:R-:W-:Y:S01]  /*1310*/  IABS R68, R120 ;  /* 0x0000007800447213 */ /* 0x000fe20000000000 */
[----:B------:R-:W-:Y:S01]  /*1320*/  STL [R1+0x7a80], R141 ;  /* 0x007a808d01007387 */ /* 0x000fe20000100800 */
[C---:B------:R-:W-:Y:S01]  /*1330*/  IADD3 R116, R166.reuse, 0x32, RZ ;  /* 0x00000032a6747810 */ /* 0x040fe20007ffe0ff */
[----:B------:R-:W-:Y:S01]  /*1340*/  IMAD R38, R3, R9, R38 ;  /* 0x0000000903267224 */ /* 0x000fe200078e0226 */
[C---:B------:R-:W-:Y:S01]  /*1350*/  IADD3 R114, R166.reuse, 0x34, RZ ;  /* 0x00000034a6727810 */ /* 0x040fe20007ffe0ff */
[----:B------:R-:W-:Y:S01]  /*1360*/  IMAD.MOV R7, RZ, RZ, -R7 ;  /* 0x000000ffff077224 */ /* 0x000fe200078e0a07 */
[----:B------:R-:W-:Y:S01]  /*1370*/  IABS R44, R113 ;  /* 0x00000071002c7213 */ /* 0x000fe20000000000 */
[----:B------:R-:W-:Y:S01]  /*1380*/  IMAD.HI.U32 R9, R5, R28, RZ ;  /* 0x0000001c05097227 */ /* 0x000fe200078e00ff */
[C---:B------:R-:W-:Y:S01]  /*1390*/  IADD3 R115, R166.reuse, 0x33, RZ ;  /* 0x00000033a6737810 */ /* 0x040fe20007ffe0ff */
[----:B------:R-:W-:Y:S01]  /*13a0*/  STL [R1+0x7a84], R140 ;  /* 0x007a848c01007387 */ /* 0x000fe20000100800 */
[C---:B------:R-:W-:Y:S01]  /*13b0*/  IADD3 R112, R166.reuse, 0x36, RZ ;  /* 0x00000036a6707810 */ /* 0x040fe20007ffe0ff */
[----:B------:R-:W-:Y:S01]  /*13c0*/  IMAD R77, R3, R6, R12 ;  /* 0x00000006034d7224 */ /* 0x000fe200078e020c */
[----:B------:R-:W-:Y:S01]  /*13d0*/  IABS R12, R129 ;  /* 0x00000081000c7213 */ /* 0x000fe20000000000 */
[----:B------:R-:W-:Y:S01]  /*13e0*/  IMAD.MOV R8, RZ, RZ, -R8 ;  /* 0x000000ffff087224 */ /* 0x000fe200078e0a08 */
[----:B------:R-:W-:Y:S01]  /*13f0*/  IADD3 R9, -R9, RZ, RZ ;  /* 0x000000ff09097210 */ /* 0x000fe20007ffe1ff */
[----:B------:R-:W-:Y:S01]  /*1400*/  IMAD R26, R3, R10, R26 ;  /* 0x0000000a031a7224 */ /* 0x000fe200078e021a */
[----:B------:R-:W-:Y:S01]  /*1410*/  IABS R54, R115 ;  /* 0x0000007300367213 */ /* 0x000fe20000000000 */
[----:B------:R-:W-:Y:S01]  /*1420*/  IMAD.HI.U32 R10, R5, R30, RZ ;  /* 0x0000001e050a7227 */ /* 0x000fe200078e00ff */
[----:B------:R-:W-:Y:S01]  /*1430*/  IABS R56, R112 ;  /* 0x0000007000387213 */ /* 0x000fe20000000000 */
[----:B------:R-:W-:Y:S01]  /*1440*/  STL [R1+0x7a88], R139 ;  /* 0x007a888b01007387 */ /* 0x000fe20000100800 */
[C---:B------:R-:W-:Y:S01]  /*1450*/  IADD3 R111, R166.reuse, 0x37, RZ ;  /* 0x00000037a66f7810 */ /* 0x040fe20007ffe0ff */
[----:B------:R-:W-:Y:S01]  /*1460*/  IMAD R64, R3, R7, R64 ;  /* 0x0000000703407224 */ /* 0x000fe200078e0240 */
[C---:B------:R-:W-:Y:S01]  /*1470*/  IADD3 R110, R166.reuse, 0x38, RZ ;  /* 0x00000038a66e7810 */ /* 0x040fe20007ffe0ff */
[----:B------:R-:W-:Y:S01]  /*1480*/  IMAD.HI.U32 R7, R5, R14, RZ ;  /* 0x0000000e05077227 */ /* 0x000fe200078e00ff */
[C---:B------:R-:W-:Y:S01]  /*1490*/  IADD3 R108, R166.reuse, 0x3a, RZ ;  /* 0x0000003aa66c7810 */ /* 0x040fe20007ffe0ff */
[----:B------:R-:W-:Y:S01]  /*14a0*/  STL [R1+0x7a8c], R138 ;  /* 0x007a8c8a01007387 */ /* 0x000fe20000100800 */
[C---:B------:R-:W-:Y:S01]  /*14b0*/  IADD3 R109, R166.reuse, 0x39, RZ ;  /* 0x00000039a66d7810 */ /* 0x040fe20007ffe0ff */
[----:B------:R-:W-:Y:S01]  /*14c0*/  IMAD R50, R3, R8, R50 ;  /* 0x0000000803327224 */ /* 0x000fe200078e0232 */
[----:B------:R-:W-:Y:S01]  /*14d0*/  IADD3 R7, -R7, RZ, RZ ;  /* 0x000000ff07077210 */ /* 0x000fe20007ffe1ff */
[----:B------:R-:W-:Y:S01]  /*14e0*/  IMAD.HI.U32 R8, R5, R12, RZ ;  /* 0x0000000c05087227 */ /* 0x000fe200078e00ff */
[----:B------:R-:W-:Y:S01]  /*14f0*/  IABS R58, R108 ;  /* 0x0000006c003a7213 */ /* 0x000fe20000000000 */
[----:B------:R-:W-:Y:S01]  /*1500*/  STL [R1+0x7a90], R137 ;  /* 0x007a908901007387 */ /* 0x000fe20000100800 */
[----:B------:R-:W-:Y:S01]  /*1510*/  IADD3 R107, R166, 0x3b, RZ ;  /* 0x0000003ba66b7810 */ /* 0x000fe20007ffe0ff */
[----:B------:R-:W-:Y:S01]  /*1520*/  IMAD.MOV R10, RZ, RZ, -R10 ;  /* 0x000000ffff0a7224 */ /* 0x000fe200078e0a0a */
[----:B------:R-:W-:Y:S01]  /*1530*/  IADD3 R8, -R8, RZ, RZ ;  /* 0x000000ff08087210 */ /* 0x000fe20007ffe1ff */
[C---:B------:R-:W-:Y:S01]  /*1540*/  IMAD R39, R3.reuse, R9, R28 ;  /* 0x0000000903277224 */ /* 0x040fe200078e021c */
        /* <DEDUP_REMOVED lines=10> */
[----:B------:R-:W-:Y:S01]  /*15f0*/  IABS R84, R104 ;  /* 0x0000006800547213 */ /* 0x000fe20000000000 */
[----:B------:R-:W-:Y:S01]  /*1600*/  IMAD R65, R3, R7, R14 ;  /* 0x0000000703417224 */ /* 0x000fe200078e020e */
[----:B------:R-:W-:Y:S01]  /*1610*/  IABS R14, R125 ;  /* 0x0000007d000e7213 */ /* 0x000fe20000000000 */
[----:B------:R-:W-:Y:S01]  /*1620*/  IMAD.HI.U32 R7, R5, R66, RZ ;  /* 0x0000004205077227 */ /* 0x000fe200078e00ff */
[C---:B------:R-:W-:Y:S01]  /*1630*/  ISETP.GT.U32.AND P0, PT, R3.reuse, R81, PT ;  /* 0x000000510300720c */ /* 0x040fe20003f04070 */
[----:B------:R-:W-:Y:S01]  /*1640*/  STL [R1+0x7a9c], R134 ;  /* 0x007a9c8601007387 */ /* 0x000fe20000100800 */
[C---:B------:R-:W-:Y:S01]  /*1650*/  ISETP.GT.U32.AND P4, PT, R3.reuse, R33, PT ;  /* 0x000000210300720c */ /* 0x040fe20003f84070 */
[----:B------:R-:W-:Y:S01]  /*1660*/  IMAD.MOV R9, RZ, RZ, -R9 ;  /* 0x000000ffff097224 */ /* 0x000fe200078e0a09 */
[C---:B------:R-:W-:Y:S01]  /*1670*/  ISETP.GT.U32.AND P2, PT, R3.reuse, R71, PT ;  /* 0x000000470300720c */ /* 0x040fe20003f44070 */
[----:B------:R-:W-:Y:S01]  /*1680*/  IMAD R51, R3, R8, R12 ;  /* 0x0000000803337224 */ /* 0x000fe200078e020c */
[----:B------:R-:W-:Y:S01]  /*1690*/  IABS R12, R126 ;  /* 0x0000007e000c7213 */ /* 0x000fe20000000000 */
[----:B------:R-:W-:Y:S01]  /*16a0*/  IMAD.HI.U32 R10, R5, R30, RZ ;  /* 0x0000001e050a7227 */ /* 0x000fe200078e00ff */
[C---:B------:R-:W-:Y:S01]  /*16b0*/  ISETP.GT.U32.AND P3, PT, R3.reuse, R16, PT ;  /* 0x000000100300720c */ /* 0x040fe20003f64070 */
[----:B------:R-:W-:Y:S01]  /*16c0*/  STL [R1+0x7aa0], R133 ;  /* 0x007aa08501007387 */ /* 0x000fe20000100800 */
[C---:B------:R-:W-:Y:S01]  /*16d0*/  ISETP.GT.U32.AND P1, PT, R3.reuse, R59, PT ;  /* 0x0000003b0300720c */ /* 0x040fe20003f24070 */
[----:B------:R-:W-:Y:S01]  /*16e0*/  IMAD.MOV R7, RZ, RZ, -R7 ;  /* 0x000000ffff077224 */ /* 0x000fe200078e0a07 */
[----:B------:R-:W-:Y:S01]  /*16f0*/  IADD3 R10, -R10, RZ, RZ ;  /* 0x000000ff0a0a7210 */ /* 0x000fe20007ffe1ff */
[C---:B------:R-:W-:Y:S01]  /*1700*/  IMAD R40, R3.reuse, R9, R40 ;  /* 0x0000000903287224 */ /* 0x040fe200078e0228 */
[C---:B------:R-:W-:Y:S01]  /*1710*/  IADD3 R105, R166.reuse, 0x3d, RZ ;  /* 0x0000003da6697810 */ /* 0x040fe20007ffe0ff */
[----:B------:R-:W-:Y:S01]  /*1720*/  IMAD R78, R3, R6, R78 ;  /* 0x00000006034e7224 */ /* 0x000fe200078e024e */
[-C--:B------:R-:W-:Y:S01]  /*1730*/  @!P4 IADD3 R33, R33, -R3.reuse, RZ ;  /* 0x800000032121c210 */ /* 0x080fe20007ffe0ff */
[----:B------:R-:W-:Y:S01]  /*1740*/  IMAD.HI.U32 R9, R5, R32, RZ ;  /* 0x0000002005097227 */ /* 0x000fe200078e00ff */
[----:B------:R-:W-:Y:S01]  /*1750*/  @!P2 IADD3 R71, R71, -R3, RZ ;  /* 0x800000034747a210 */ /* 0x000fe20007ffe0ff */
[----:B------:R-:W-:Y:S01]  /*1760*/  STL [R1+0x7aa4], R132 ;  /* 0x007aa48401007387 */ /* 0x000fe20000100800 */
[----:B------:R-:W-:Y:S01]  /*1770*/  ISETP.GT.U32.AND P4, PT, R3, R33, PT ;  /* 0x000000210300720c */ /* 0x000fe20003f84070 */
[----:B------:R-:W-:Y:S01]  /*1780*/  IMAD.HI.U32 R6, R5, R12, RZ ;  /* 0x0000000c05067227 */ /* 0x000fe200078e00ff */
[----:B------:R-:W-:Y:S01]  /*1790*/  IADD3 R9, -R9, RZ, RZ ;  /* 0x000000ff09097210 */ /* 0x000fe20007ffe1ff */
[----:B------:R-:W-:Y:S01]  /*17a0*/  STL [R1+0x7aa8], R131 ;  /* 0x007aa88301007387 */ /* 0x000fe20000100800 */
[----:B------:R-:W-:Y:S01]  /*17b0*/  IADD3 R103, R166, 0x3e, RZ ;  /* 0x0000003ea6677810 */ /* 0x000fe20007ffe0ff */
[----:B------:R-:W-:-:S02]  /*17c0*/  IMAD R66, R3, R7, R66 ;  /* 0x0000000703427224 */ /* 0x000fc400078e0242 */
[----:B------:R-:W-:Y:S01]  /*17d0*/  IMAD.HI.U32 R7, R5, R14, RZ ;  /* 0x0000000e05077227 */ /* 0x000fe200078e00ff */
[----:B------:R-:W-:Y:S01]  /*17e0*/  IABS R82, R103 ;  /* 0x0000006700527213 */ /* 0x000fe20000000000 */
[----:B------:R-:W-:Y:S02]  /*17f0*/  STL [R1+0x7aac], R130 ;  /* 0x007aac8201007387 */ /* 0x000fe40000100800 */
[----:B------:R-:W-:Y:S01]  /*1800*/  IMAD.MOV R6, RZ, RZ, -R6 ;  /* 0x000000ffff067224 */ /* 0x000fe200078e0a06 */
[----:B------:R-:W-:Y:S01]  /*1810*/  IADD3 R7, -R7, RZ, RZ ;  /* 0x000000ff07077210 */ /* 0x000fe20007ffe1ff */
[----:B------:R-:W-:Y:S01]  /*1820*/  IMAD R30, R3, R10, R30 ;  /* 0x0000000a031e7224 */ /* 0x000fe200078e021e */
[----:B------:R-:W-:Y:S01]  /*1830*/  @!P4 IADD3 R33, R33, -R3, RZ ;  /* 0x800000032121c210 */ /* 0x000fe20007ffe0ff */
[----:B------:R-:W-:Y:S01]  /*1840*/  IMAD.HI.U32 R8, R5, R52, RZ ;  /* 0x0000003405087227 */ /* 0x000fe200078e00ff */
[----:B------:R-:W-:Y:S01]  /*1850*/  ISETP.GT.U32.AND P4, PT, R3, R73, PT ;  /* 0x000000490300720c */ /* 0x000fe20003f84070 */
[----:B------:R-:W-:Y:S02]  /*1860*/  STL [R1+0x7ab0], R129 ;  /* 0x007ab08101007387 */ /* 0x000fe40000100800 */
[----:B------:R-:W-:-:S02]  /*1870*/  IMAD.HI.U32 R10, R5, R42, RZ ;  /* 0x0000002a050a7227 */ /* 0x000fc400078e00ff */
[----:B------:R-:W-:Y:S02]  /*1880*/  STL [R1+0x7ab4], R128 ;  /* 0x007ab48001007387 */ /* 0x000fe40000100800 */
[C---:B------:R-:W-:Y:S01]  /*1890*/  IMAD R79, R3.reuse, R6, R12 ;  /* 0x00000006034f7224 */ /* 0x040fe200078e020c */
[----:B------:R-:W-:Y:S01]  /*18a0*/  IABS R12, R119 ;  /* 0x00000077000c7213 */ /* 0x000fe20000000000 */
[----:B------:R-:W-:Y:S01]  /*18b0*/  IMAD.MOV R8, RZ, RZ, -R8 ;  /* 0x000000ffff087224 */ /* 0x000fe200078e0a08 */
[----:B------:R-:W-:Y:S01]  /*18c0*/  STL [R1+0x7ab8], R127 ;  /* 0x007ab87f01007387 */ /* 0x000fe20000100800 */
[C---:B------:R-:W-:Y:S01]  /*18d0*/  IMAD R41, R3.reuse, R9, R32 ;  /* 0x0000000903297224 */ /* 0x040fe200078e0220 */
[----:B------:R-:W-:Y:S01]  /*18e0*/  IABS R32, R117 ;  /* 0x0000007500207213 */ /* 0x000fe20000000000 */
[----:B------:R-:W-:Y:S01]  /*18f0*/  IMAD.MOV R10, RZ, RZ, -R10 ;  /* 0x000000ffff0a7224 */ /* 0x000fe200078e0a0a */
[----:B------:R-:W-:Y:S01]  /*1900*/  STL [R1+0x7abc], R126 ;  /* 0x007abc7e01007387 */ /* 0x000fe20000100800 */
[----:B------:R-:W-:-:S02]  /*1910*/  IMAD R67, R3, R7, R14 ;  /* 0x0000000703437224 */ /* 0x000fc400078e020e */
[C---:B------:R-:W-:Y:S01]  /*1920*/  IMAD R52, R3.reuse, R8, R52 ;  /* 0x0000000803347224 */ /* 0x040fe200078e0234 */
[----:B------:R-:W-:Y:S01]  /*1930*/  STL [R1+0x7ac0], R125 ;  /* 0x007ac07d01007387 */ /* 0x000fe20000100800 */
[----:B------:R-:W-:Y:S01]  /*1940*/  IMAD R14, R3, R10, R42 ;  /* 0x0000000a030e7224 */ /* 0x000fe200078e022a */
[----:B------:R-:W-:Y:S01]  /*1950*/  IABS R42, R118 ;  /* 0x00000076002a7213 */ /* 0x000fe20000000000 */
[C---:B------:R-:W-:Y:S01]  /*1960*/  IMAD.HI.U32 R8, R5.reuse, R12, RZ ;  /* 0x0000000c05087227 */ /* 0x040fe200078e00ff */
[----:B------:R-:W-:Y:S03]  /*1970*/  STL [R1+0x7ac4], R124 ;  /* 0x007ac47c01007387 */ /* 0x000fe60000100800 */
[C---:B------:R-:W-:Y:S01]  /*1980*/  IMAD.HI.U32 R10, R5.reuse, R32, RZ ;  /* 0x00000020050a7227 */ /* 0x040fe200078e00ff */
[----:B------:R-:W-:Y:S01]  /*1990*/  IADD3 R8, -R8, RZ, RZ ;  /* 0x000000ff08087210 */ /* 0x000fe20007ffe1ff */
[----:B------:R-:W-:Y:S02]  /*19a0*/  STL [R1+0x7ac8], R123 ;  /* 0x007ac87b01007387 */ /* 0x000fe40000100800 */
[C---:B------:R-:W-:Y:S01]  /*19b0*/  IMAD.HI.U32 R6, R5.reuse, R80, RZ ;  /* 0x0000005005067227 */ /* 0x040fe200078e00ff */
[----:B------:R-:W-:Y:S01]  /*19c0*/  IADD3 R10, -R10, RZ, RZ ;  /* 0x000000ff0a0a7210 */ /* 0x000fe20007ffe1ff */
[----:B------:R-:W-:Y:S02]  /*19d0*/  STL [R1+0x7acc], R122 ;  /* 0x007acc7a01007387 */ /* 0x000fe40000100800 */
[----:B------:R-:W-:Y:S01]  /*19e0*/  IMAD.HI.U32 R9, R5, R42, RZ ;  /* 0x0000002a05097227 */ /* 0x000fe200078e00ff */
[----:B------:R-:W-:Y:S01]  /*19f0*/  IADD3 R6, -R6, RZ, RZ ;  /* 0x000000ff06067210 */ /* 0x000fe20007ffe1ff */
[----:B------:R-:W-:Y:S02]  /*1a00*/  STL [R1+0x7ad0], R121 ;  /* 0x007ad07901007387 */ /* 0x000fe40000100800 */
[----:B------:R-:W-:-:S02]  /*1a10*/  IMAD.MOV R9, RZ, RZ, -R9 ;  /* 0x000000ffff097224 */ /* 0x000fc400078e0a09 */
[C---:B------:R-:W-:Y:S01]  /*1a20*/  IMAD R53, R3.reuse, R8, R12 ;  /* 0x0000000803357224 */ /* 0x040fe200078e020c */
[----:B------:R-:W-:Y:S01]  /*1a30*/  STL [R1+0x7ad4], R120 ;  /* 0x007ad47801007387 */ /* 0x000fe20000100800 */
[----:B------:R-:W-:Y:S01]  /*1a40*/  IMAD R12, R3, R10, R32 ;  /* 0x0000000a030c7224 */ /* 0x000fe200078e0220 */
[----:B------:R-:W-:Y:S01]  /*1a50*/  IABS R10, R116 ;  /* 0x00000074000a7213 */ /* 0x000fe20000000000 */
[----:B------:R-:W-:Y:S01]  /*1a60*/  IMAD.HI.U32 R7, R5, R68, RZ ;  /* 0x0000004405077227 */ /* 0x000fe200078e00ff */
[----:B------:R-:W-:Y:S01]  /*1a70*/  IABS R32, R114 ;  /* 0x0000007200207213 */ /* 0x000fe20000000000 */
[----:B------:R-:W-:Y:S02]  /*1a80*/  STL [R1+0x7ad8], R119 ;  /* 0x007ad87701007387 */ /* 0x000fe40000100800 */
[----:B------:R-:W-:Y:S02]  /*1a90*/  IMAD R42, R3, R9, R42 ;  /* 0x00000009032a7224 */ /* 0x000fe400078e022a */
[----:B------:R-:W-:Y:S01]  /*1aa0*/  IMAD.HI.U32 R9, R5, R44, RZ ;  /* 0x0000002c05097227 */ /* 0x000fe200078e00ff */
[----:B------:R-:W-:Y:S03]  /*1ab0*/  STL [R1+0x7adc], R118 ;  /* 0x007adc7601007387 */ /* 0x000fe60000100800 */
[----:B------:R-:W-:Y:S01]  /*1ac0*/  IMAD.MOV R7, RZ, RZ, -R7 ;  /* 0x000000ffff077224 */ /* 0x000fe200078e0a07 */
[----:B------:R-:W-:Y:S01]  /*1ad0*/  IADD3 R9, -R9, RZ, RZ ;  /* 0x000000ff09097210 */ /* 0x000fe20007ffe1ff */
[----:B------:R-:W-:Y:S01]  /*1ae0*/  IMAD R80, R3, R6, R80 ;  /* 0x0000000603507224 */ /* 0x000fe200078e0250 */
[----:B------:R-:W-:Y:S01]  /*1af0*/  STL [R1+0x7ae0], R117 ;  /* 0x007ae07501007387 */ /* 0x000fe20000100800 */
[----:B------:R-:W-:-:S03]  /*1b00*/  IMAD.HI.U32 R6, R5, R10, RZ ;  /* 0x0000000a05067227 */ /* 0x000fc600078e00ff */
[----:B------:R-:W-:Y:S01]  /*1b10*/  STL [R1+0x7ae4], R116 ;  /* 0x007ae47401007387 */ /* 0x000fe20000100800 */
[----:B------:R-:W-:-:S03]  /*1b20*/  IMAD.HI.U32 R8, R5, R32, RZ ;  /* 0x0000002005087227 */ /* 0x000fc600078e00ff */
[----:B------:R-:W-:Y:S01]  /*1b30*/  STL [R1+0x7ae8], R115 ;  /* 0x007ae87301007387 */ /* 0x000fe20000100800 */
[----:B------:R-:W-:Y:S02]  /*1b40*/  IMAD R68, R3, R7, R68 ;  /* 0x0000000703447224 */ /* 0x000fe400078e0244 */
[----:B------:R-:W-:Y:S01]  /*1b50*/  IMAD.HI.U32 R7, R5, R54, RZ ;  /* 0x0000003605077227 */ /* 0x000fe200078e00ff */
[----:B------:R-:W-:Y:S03]  /*1b60*/  STL [R1+0x7aec], R114 ;  /* 0x007aec7201007387 */ /* 0x000fe60000100800 */
[----:B------:R-:W-:Y:S01]  /*1b70*/  IMAD.MOV R69, RZ, RZ, -R6 ;  /* 0x000000ffff457224 */ /* 0x000fe200078e0a06 */
[----:B------:R-:W-:Y:S01]  /*1b80*/  IADD3 R7, -R7, RZ, RZ ;  /* 0x000000ff07077210 */ /* 0x000fe20007ffe1ff */
[----:B------:R-:W-:Y:S01]  /*1b90*/  IMAD.HI.U32 R6, R5, R56, RZ ;  /* 0x0000003805067227 */ /* 0x000fe200078e00ff */
[----:B------:R-:W-:Y:S03]  /*1ba0*/  STL [R1+0x7af0], R113 ;  /* 0x007af07101007387 */ /* 0x000fe60000100800 */
[----:B------:R-:W-:Y:S01]  /*1bb0*/  IMAD.MOV R8, RZ, RZ, -R8 ;  /* 0x000000ffff087224 */ /* 0x000fe200078e0a08 */
[----:B------:R-:W-:Y:S01]  /*1bc0*/  STL [R1+0x7af4], R112 ;  /* 0x007af47001007387 */ /* 0x000fe20000100800 */
[C---:B------:R-:W-:Y:S01]  /*1bd0*/  IMAD R43, R3.reuse, R9, R44 ;  /* 0x00000009032b7224 */ /* 0x040fe200078e022c */
[----:B------:R-:W-:Y:S01]  /*1be0*/  IABS R44, R111 ;  /* 0x0000006f002c7213 */ /* 0x000fe20000000000 */
[----:B------:R-:W-:Y:S01]  /*1bf0*/  IMAD.MOV R6, RZ, RZ, -R6 ;  /* 0x000000ffff067224 */ /* 0x000fe200078e0a06 */
[----:B------:R-:W-:Y:S01]  /*1c00*/  STL [R1+0x7b18], R111 ;  /* 0x007b186f01007387 */ /* 0x000fe20000100800 */
[C---:B------:R-:W-:Y:S01]  /*1c10*/  IMAD R55, R3.reuse, R8, R32 ;  /* 0x0000000803377224 */ /* 0x040fe200078e0220 */
[----:B------:R-:W-:Y:S01]  /*1c20*/  IABS R32, R110 ;  /* 0x0000006e00207213 */ /* 0x000fe20000000000 */
[C---:B------:R-:W-:Y:S01]  /*1c30*/  IMAD R69, R3.reuse, R69, R10 ;  /* 0x0000004503457224 */ /* 0x040fe200078e020a */
[----:B------:R-:W-:Y:S01]  /*1c40*/  STL [R1+0x7b14], R110 ;  /* 0x007b146e01007387 */ /* 0x000fe20000100800 */
[C---:B------:R-:W-:Y:S01]  /*1c50*/  IMAD R10, R3.reuse, R6, R56 ;  /* 0x00000006030a7224 */ /* 0x040fe200078e0238 */
[----:B------:R-:W-:Y:S01]  /*1c60*/  IABS R56, R109 ;  /* 0x0000006d00387213 */ /* 0x000fe20000000000 */
[----:B------:R-:W-:Y:S01]  /*1c70*/  IMAD R54, R3, R7, R54 ;  /* 0x0000000703367224 */ /* 0x000fe200078e0236 */
[----:B------:R-:W-:Y:S01]  /*1c80*/  STL [R1+0x7b10], R109 ;  /* 0x007b106d01007387 */ /* 0x000fe20000100800 */
[----:B------:R-:W-:-:S03]  /*1c90*/  IMAD.HI.U32 R6, R5, R44, RZ ;  /* 0x0000002c05067227 */ /* 0x000fc600078e00ff */
[----:B------:R-:W-:Y:S01]  /*1ca0*/  STL [R1+0x7b0c], R108 ;  /* 0x007b0c6c01007387 */ /* 0x000fe20000100800 */
[C---:B------:R-:W-:Y:S01]  /*1cb0*/  IMAD.HI.U32 R7, R5.reuse, R32, RZ ;  /* 0x0000002005077227 */ /* 0x040fe200078e00ff */
[----:B------:R-:W-:Y:S02]  /*1cc0*/  IADD3 R8, -R6, RZ, RZ ;  /* 0x000000ff06087210 */ /* 0x000fe40007ffe1ff */
[----:B------:R-:W-:Y:S01]  /*1cd0*/  STL [R1+0x7b08], R107 ;  /* 0x007b086b01007387 */ /* 0x000fe20000100800 */
[----:B------:R-:W-:Y:S02]  /*1ce0*/  IMAD.MOV R9, RZ, RZ, -R7 ;  /* 0x000000ffff097224 */ /* 0x000fe400078e0a07 */
[----:B------:R-:W-:Y:S01]  /*1cf0*/  IMAD.HI.U32 R7, R5, R58, RZ ;  /* 0x0000003a05077227 */ /* 0x000fe200078e00ff */
[----:B------:R-:W-:Y:S03]  /*1d00*/  STL [R1+0x7b04], R106 ;  /* 0x007b046a01007387 */ /* 0x000fe60000100800 */
[----:B------:R-:W-:Y:S01]  /*1d10*/  IMAD R44, R3, R8, R44 ;  /* 0x00000008032c7224 */ /* 0x000fe200078e022c */
[----:B------:R-:W-:Y:S01]  /*1d20*/  STL [R1+0x7af8], R104 ;  /* 0x007af86801007387 */ /* 0x000fe20000100800 */
[----:B------:R-:W-:-:S02]  /*1d30*/  IMAD.MOV R7, RZ, RZ, -R7 ;  /* 0x000000ffff077224 */ /* 0x000fc400078e0a07 */
[----:B------:R-:W-:Y:S01]  /*1d40*/  IMAD.HI.U32 R6, R5, R56, RZ ;  /* 0x0000003805067227 */ /* 0x000fe200078e00ff */
[----:B------:R-:W-:Y:S03]  /*1d50*/  STL [R1+0x7b00], R105 ;  /* 0x007b006901007387 */ /* 0x000fe60000100800 */
[----:B------:R-:W-:Y:S01]  /*1d60*/  IMAD R8, R3, R9, R32 ;  /* 0x0000000903087224 */ /* 0x000fe200078e0220 */
[----:B------:R-:W-:Y:S01]  /*1d70*/  IADD3 R6, -R6, RZ, RZ ;  /* 0x000000ff06067210 */ /* 0x000fe20007ffe1ff */
[----:B------:R-:W-:Y:S01]  /*1d80*/  IMAD.HI.U32 R9, R5, R70, RZ ;  /* 0x0000004605097227 */ /* 0x000fe200078e00ff */
[----:B------:R-:W-:Y:S03]  /*1d90*/  STL [R1+0x7afc], R103 ;  /* 0x007afc6701007387 */ /* 0x000fe60000100800 */
[----:B------:R-:W-:Y:S01]  /*1da0*/  IMAD R32, R3, R7, R58 ;  /* 0x0000000703207224 */ /* 0x000fe200078e023a */
[----:B------:R-:W-:Y:S01]  /*1db0*/  IABS R58, R106 ;  /* 0x0000006a003a7213 */ /* 0x000fe20000000000 */
[----:B------:R-:W-:Y:S01]  /*1dc0*/  IMAD.SHL.U32 R7, R4, 0x200, RZ ;  /* 0x0000020004077824 */ /* 0x000fe200078e00ff */
[----:B------:R-:W-:Y:S01]  /*1dd0*/  IADD3 R9, -R9, RZ, RZ ;  /* 0x000000ff09097210 */ /* 0x000fe20007ffe1ff */
[----:B------:R-:W-:-:S02]  /*1de0*/  IMAD R56, R3, R6, R56 ;  /* 0x0000000603387224 */ /* 0x000fc400078e0238 */
[----:B------:R-:W-:Y:S01]  /*1df0*/  IMAD.HI.U32 R4, R5, R58, RZ ;  /* 0x0000003a05047227 */ /* 0x000fe200078e00ff */
[C---:B------:R-:W-:Y:S02]  /*1e00*/  LOP3.LUT R101, R7.reuse, 0x1f, R247, 0xf8, !PT ;  /* 0x0000001f07657812 */ /* 0x040fe400078ef8f7 */
[----:B------:R-:W-:Y:S01]  /*1e10*/  LOP3.LUT R102, R7, 0x20, R86, 0xfe, !PT ;  /* 0x0000002007667812 */ /* 0x000fe200078efe56 */
[----:B------:R-:W-:Y:S01]  /*1e20*/  IMAD R6, R3, R9, R70 ;  /* 0x0000000903067224 */ /* 0x000fe200078e0246 */
[----:B------:R-:W-:Y:S01]  /*1e30*/  IADD3 R4, -R4, RZ, RZ ;  /* 0x000000ff04047210 */ /* 0x000fe20007ffe1ff */
[----:B------:R-:W-:Y:S01]  /*1e40*/  IMAD.HI.U32 R9, R5, R84, RZ ;  /* 0x0000005405097227 */ /* 0x000fe200078e00ff */
[----:B------:R-:W-:Y:S01]  /*1e50*/  IABS R70, R105 ;  /* 0x0000006900467213 */ /* 0x000fe20000000000 */
[----:B------:R-:W-:Y:S01]  /*1e60*/  STL [R1+0x3c58], R101 ;  /* 0x003c586501007387 */ /* 0x000fe20000100800 */
[----:B------:R-:W-:Y:S01]  /*1e70*/  IABS R13, R101 ;  /* 0x00000065000d7213 */ /* 0x000fe20000000000 */
[----:B------:R-:W-:Y:S01]  /*1e80*/  IMAD.MOV R11, RZ, RZ, -R9 ;  /* 0x000000ffff0b7224 */ /* 0x000fe200078e0a09 */
[----:B------:R-:W-:Y:S01]  /*1e90*/  IABS R29, R102 ;  /* 0x00000066001d7213 */ /* 0x000fe20000000000 */
[----:B------:R-:W-:Y:S01]  /*1ea0*/  IMAD R57, R3, R4, R58 ;  /* 0x0000000403397224 */ /* 0x000fe200078e023a */
[----:B------:R-:W-:Y:S01]  /*1eb0*/  LOP3.LUT R98, R101, 0x80, RZ, 0xfc, !PT ;  /* 0x0000008065627812 */ /* 0x000fe200078efcff */
[----:B------:R-:W-:Y:S01]  /*1ec0*/  IMAD R4, R3, R11, R84 ;  /* 0x0000000b03047224 */ /* 0x000fe200078e0254 */
[----:B------:R-:W-:Y:S01]  /*1ed0*/  MOV R11, R13 ;  /* 0x0000000d000b7202 */ /* 0x000fe20000000f00 */
[--C-:B------:R-:W-:Y:S01]  /*1ee0*/  @!P0 IMAD.IADD R81, R81, 0x1, -R3.reuse ;  /* 0x0000000151518824 */ /* 0x100fe200078e0a03 */
[----:B------:R-:W-:Y:S01]  /*1ef0*/  LOP3.LUT R100, R7, 0x40, R86, 0xfe, !PT ;  /* 0x0000004007647812 */ /* 0x000fe200078efe56 */
[--C-:B------:R-:W-:Y:S01]  /*1f00*/  @!P3 IMAD.IADD R16, R16, 0x1, -R3.reuse ;  /* 0x000000011010b824 */ /* 0x100fe200078e0a03 */
[----:B------:R-:W-:Y:S01]  /*1f10*/  ISETP.GT.U32.AND P5, PT, R3, R4, PT ;  /* 0x000000040300720c */ /* 0x000fe20003fa4070 */
[--C-:B------:R-:W-:Y:S01]  /*1f20*/  @!P1 IMAD.IADD R59, R59, 0x1, -R3.reuse ;  /* 0x000000013b3b9824 */ /* 0x100fe200078e0a03 */
[----:B------:R-:W-:Y:S01]  /*1f30*/  ISETP.GT.U32.AND P0, PT, R3, R81, PT ;  /* 0x000000510300720c */ /* 0x000fe20003f04070 */
[----:B------:R-:W-:Y:S01]  /*1f40*/  @!P4 IMAD.IADD R73, R73, 0x1, -R3 ;  /* 0x000000014949c824 */ /* 0x000fe200078e0a03 */
[----:B------:R-:W-:Y:S01]  /*1f50*/  ISETP.GT.U32.AND P1, PT, R3, R71, PT ;  /* 0x000000470300720c */ /* 0x000fe20003f24070 */
[----:B------:R-:W-:Y:S01]  /*1f60*/  IMAD.HI.U32 R9, R5, R70, RZ ;  /* 0x0000004605097227 */ /* 0x000fe200078e00ff */
[C---:B------:R-:W-:Y:S01]  /*1f70*/  ISETP.GT.U32.AND P6, PT, R3.reuse, R16, PT ;  /* 0x000000100300720c */ /* 0x040fe20003fc4070 */
[----:B------:R-:W-:Y:S01]  /*1f80*/  STL [R1+0x3c68], R102 ;  /* 0x003c686601007387 */ /* 0x000fe20000100800 */
[C---:B------:R-:W-:Y:S01]  /*1f90*/  ISETP.GT.U32.AND P3, PT, R3.reuse, R59, PT ;  /* 0x0000003b0300720c */ /* 0x040fe20003f64070 */
[----:B------:R-:W-:Y:S01]  /*1fa0*/  IMAD.MOV R13, RZ, RZ, -R9 ;  /* 0x000000ffff0d7224 */ /* 0x000fe200078e0a09 */
[----:B------:R-:W-:Y:S01]  /*1fb0*/  ISETP.GT.U32.AND P4, PT, R3, R47, PT ;  /* 0x0000002f0300720c */ /* 0x000fe20003f84070 */
[----:B------:R-:W-:Y:S01]  /*1fc0*/  IMAD.HI.U32 R9, R5, R82, RZ ;  /* 0x0000005205097227 */ /* 0x000fe200078e00ff */
[----:B------:R-:W-:Y:S01]  /*1fd0*/  IABS R19, R98 ;  /* 0x0000006200137213 */ /* 0x000fe20000000000 */
[----:B------:R-:W-:Y:S01]  /*1fe0*/  STL [R1+0x3c64], R100 ;  /* 0x003c646401007387 */ /* 0x000fe20000100800 */
[----:B------:R-:W-:Y:S01]  /*1ff0*/  @!P5 IADD3 R4, R4, -R3, RZ ;  /* 0x800000030404d210 */ /* 0x000fe20007ffe0ff */
[--C-:B------:R-:W-:Y:S01]  /*2000*/  @!P0 IMAD.IADD R81, R81, 0x1, -R3.reuse ;  /* 0x0000000151518824 */ /* 0x100fe200078e0a03 */
[C---:B------:R-:W-:Y:S01]  /*2010*/  ISETP.GT.U32.AND P5, PT, R3.reuse, R72, PT ;  /* 0x000000480300720c */ /* 0x040fe20003fa4070 */
[C---:B------:R-:W-:Y:S01]  /*2020*/  IMAD R70, R3.reuse, R13, R70 ;  /* 0x0000000d03467224 */ /* 0x040fe200078e0246 */
[C---:B------:R-:W-:Y:S01]  /*2030*/  ISETP.GT.U32.AND P2, PT, R3.reuse, R4, PT ;  /* 0x000000040300720c */ /* 0x040fe20003f44070 */
[--C-:B------:R-:W-:Y:S01]  /*2040*/  @!P6 IMAD.IADD R16, R16, 0x1, -R3.reuse ;  /* 0x000000011010e824 */ /* 0x100fe200078e0a03 */
[----:B------:R-:W-:Y:S01]  /*2050*/  ISETP.GT.U32.AND P0, PT, R3, R45, PT ;  /* 0x0000002d0300720c */ /* 0x000fe20003f04070 */
[----:B------:R-:W-:Y:S01]  /*2060*/  @!P3 IMAD.IADD R59, R59, 0x1, -R3 ;  /* 0x000000013b3bb824 */ /* 0x000fe200078e0a03 */
[----:B------:R-:W-:Y:S01]  /*2070*/  @!P1 IADD3 R71, R71, -R3, RZ ;  /* 0x8000000347479210 */ /* 0x000fe20007ffe0ff */
[----:B------:R-:W-:Y:S01]  /*2080*/  IMAD.HI.U32 R5, R2, R11, RZ ;  /* 0x0000000b02057227 */ /* 0x000fe200078e00ff */
[----:B------:R-:W-:-:S02]  /*2090*/  ISETP.GT.U32.AND P1, PT, R3, R34, PT ;  /* 0x000000220300720c */ /* 0x000fc40003f24070 */
[C---:B------:R-:W-:Y:S01]  /*20a0*/  ISETP.GT.U32.AND P6, PT, R3.reuse, R61, PT ;  /* 0x0000003d0300720c */ /* 0x040fe20003fc4070 */
[----:B------:R-:W-:Y:S01]  /*20b0*/  IMAD.MOV R5, RZ, RZ, -R5 ;  /* 0x000000ffff057224 */ /* 0x000fe200078e0a05 */
[C---:B------:R-:W-:Y:S02]  /*20c0*/  ISETP.GT.U32.AND P3, PT, R3.reuse, R18, PT ;  /* 0x000000120300720c */ /* 0x040fe40003f64070 */
[----:B------:R-:W-:Y:S01]  /*20d0*/  @!P5 IADD3 R72, R72, -R3, RZ ;  /* 0x800000034848d210 */ /* 0x000fe20007ffe0ff */
[----:B------:R-:W-:Y:S01]  /*20e0*/  IMAD R11, R0, R5, R11 ;  /* 0x00000005000b7224 */ /* 0x000fe200078e020b */
[----:B------:R-:W-:Y:S01]  /*20f0*/  @!P2 IADD3 R4, R4, -R3, RZ ;  /* 0x800000030404a210 */ /* 0x000fe20007ffe0ff */
[----:B------:R-:W-:Y:S01]  /*2100*/  IMAD.HI.U32 R5, R2, R29, RZ ;  /* 0x0000001d02057227 */ /* 0x000fe200078e00ff */
[C---:B------:R-:W-:Y:S02]  /*2110*/  ISETP.GT.U32.AND P2, PT, R3.reuse, R60, PT ;  /* 0x0000003c0300720c */ /* 0x040fe40003f44070 */
[----:B------:R-:W-:Y:S01]  /*2120*/  ISETP.GT.U32.AND P5, PT, R3, R46, PT ;  /* 0x0000002e0300720c */ /* 0x000fe20003fa4070 */
[----:B------:R-:W-:Y:S01]  /*2130*/  @!P1 IMAD.IADD R34, R34, 0x1, -R3 ;  /* 0x0000000122229824 */ /* 0x000fe200078e0a03 */
[----:B------:R-:W-:Y:S01]  /*2140*/  @!P0 IADD3 R45, R45, -R3, RZ ;  /* 0x800000032d2d8210 */ /* 0x000fe20007ffe0ff */
[----:B------:R-:W-:Y:S01]  /*2150*/  IMAD.MOV R13, RZ, RZ, -R5 ;  /* 0x000000ffff0d7224 */ /* 0x000fe200078e0a05 */
[----:B------:R-:W-:Y:S01]  /*2160*/  ISETP.GT.U32.AND P0, PT, R3, R20, PT ;  /* 0x000000140300720c */ /* 0x000fe20003f04070 */
[----:B------:R-:W-:Y:S01]  /*2170*/  IMAD.HI.U32 R5, R2, R19, RZ ;  /* 0x0000001302057227 */ /* 0x000fe200078e00ff */
[----:B------:R-:W-:-:S02]  /*2180*/  @!P6 IADD3 R61, R61, -R3, RZ ;  /* 0x800000033d3de210 */ /* 0x000fc40007ffe0ff */
[----:B------:R-:W-:Y:S01]  /*2190*/  ISETP.GT.U32.AND P1, PT, R3, R74, PT ;  /* 0x0000004a0300720c */ /* 0x000fe20003f24070 */
[----:B------:R-:W-:Y:S01]  /*21a0*/  IMAD R29, R0, R13, R29 ;  /* 0x0000000d001d7224 */ /* 0x000fe200078e021d */
[----:B------:R-:W-:Y:S01]  /*21b0*/  @!P4 IADD3 R47, R47, -R3, RZ ;  /* 0x800000032f2fc210 */ /* 0x000fe20007ffe0ff */
[--C-:B------:R-:W-:Y:S01]  /*21c0*/  @!P2 IMAD.IADD R60, R60, 0x1, -R3.reuse ;  /* 0x000000013c3ca824 */ /* 0x100fe200078e0a03 */
[C---:B------:R-:W-:Y:S01]  /*21d0*/  ISETP.GT.U32.AND P2, PT, R3.reuse, R35, PT ;  /* 0x000000230300720c */ /* 0x040fe20003f44070 */
[--C-:B------:R-:W-:Y:S01]  /*21e0*/  @!P5 IMAD.IADD R46, R46, 0x1, -R3.reuse ;  /* 0x000000012e2ed824 */ /* 0x100fe200078e0a03 */
[C---:B------:R-:W-:Y:S02]  /*21f0*/  ISETP.GT.U32.AND P4, PT, R3.reuse, R61, PT ;  /* 0x0000003d0300720c */ /* 0x040fe40003f84070 */
[C---:B------:R-:W-:Y:S01]  /*2200*/  ISETP.GT.U32.AND P5, PT, R3.reuse, R60, PT ;  /* 0x0000003c0300720c */ /* 0x040fe20003fa4070 */
[----:B------:R-:W-:Y:S01]  /*2210*/  @!P0 IMAD.IADD R20, R20, 0x1, -R3 ;  /* 0x0000000114148824 */ /* 0x000fe200078e0a03 */
[----:B------:R-:W-:-:S02]  /*2220*/  ISETP.GT.U32.AND P0, PT, R3, R34, PT ;  /* 0x000000220300720c */ /* 0x000fc40003f04070 */
[-C--:B------:R-:W-:Y:S02]  /*2230*/  @!P3 IADD3 R18, R18, -R3.reuse, RZ ;  /* 0x800000031212b210 */ /* 0x080fe40007ffe0ff */
[----:B------:R-:W-:Y:S02]  /*2240*/  ISETP.GT.U32.AND P3, PT, R3, R62, PT ;  /* 0x0000003e0300720c */ /* 0x000fe40003f64070 */
[-C--:B------:R-:W-:Y:S02]  /*2250*/  @!P1 IADD3 R74, R74, -R3.reuse, RZ ;  /* 0x800000034a4a9210 */ /* 0x080fe40007ffe0ff */
[----:B------:R-:W-:Y:S01]  /*2260*/  @!P2 IADD3 R35, R35, -R3, RZ ;  /* 0x800000032323a210 */ /* 0x000fe20007ffe0ff */
[----:B------:R-:W-:Y:S01]  /*2270*/  @!P4 IMAD.IADD R61, R61, 0x1, -R3 ;  /* 0x000000013d3dc824 */ /* 0x000fe200078e0a03 */
[----:B------:R-:W-:Y:S02]  /*2280*/  ISETP.GT.U32.AND P2, PT, R3, R45, PT ;  /* 0x0000002d0300720c */ /* 0x000fe40003f44070 */
[----:B------:R-:W-:-:S02]  /*2290*/  @!P5 IADD3 R60, R60, -R3, RZ ;  /* 0x800000033c3cd210 */ /* 0x000fc40007ffe0ff */
[C---:B------:R-:W-:Y:S02]  /*22a0*/  ISETP.GT.U32.AND P5, PT, R3.reuse, R46, PT ;  /* 0x0000002e0300720c */ /* 0x040fe40003fa4070 */
[C---:B------:R-:W-:Y:S01]  /*22b0*/  ISETP.GT.U32.AND P1, PT, R3.reuse, R18, PT ;  /* 0x000000120300720c */ /* 0x040fe20003f24070 */
[--C-:B------:R-:W-:Y:S01]  /*22c0*/  @!P3 IMAD.IADD R62, R62, 0x1, -R3.reuse ;  /* 0x000000013e3eb824 */ /* 0x100fe200078e0a03 */
[----:B------:R-:W-:Y:S02]  /*22d0*/  @!P0 IADD3 R34, R34, -R3, RZ ;  /* 0x8000000322228210 */ /* 0x000fe40007ffe0ff */
[C---:B------:R-:W-:Y:S02]  /*22e0*/  ISETP.GT.U32.AND P4, PT, R3.reuse, R36, PT ;  /* 0x000000240300720c */ /* 0x040fe40003f84070 */
[----:B------:R-:W-:Y:S01]  /*22f0*/  ISETP.GT.U32.AND P0, PT, R3, R20, PT ;  /* 0x000000140300720c */ /* 0x000fe20003f04070 */
[----:B------:R-:W-:Y:S01]  /*2300*/  @!P2 IMAD.IADD R45, R45, 0x1, -R3 ;  /* 0x000000012d2da824 */ /* 0x000fe200078e0a03 */
[----:B------:R-:W-:-:S02]  /*2310*/  ISETP.GT.U32.AND P3, PT, R3, R73, PT ;  /* 0x000000490300720c */ /* 0x000fc40003f64070 */
[C---:B------:R-:W-:Y:S02]  /*2320*/  ISETP.GT.U32.AND P2, PT, R3.reuse, R35, PT ;  /* 0x000000230300720c */ /* 0x040fe40003f44070 */
[-C--:B------:R-:W-:Y:S01]  /*2330*/  @!P5 IADD3 R46, R46, -R3.reuse, RZ ;  /* 0x800000032e2ed210 */ /* 0x080fe20007ffe0ff */
[----:B------:R-:W-:Y:S01]  /*2340*/  @!P1 IMAD.IADD R18, R18, 0x1, -R3 ;  /* 0x0000000112129824 */ /* 0x000fe200078e0a03 */
[C---:B------:R-:W-:Y:S02]  /*2350*/  ISETP.GT.U32.AND P5, PT, R3.reuse, R22, PT ;  /* 0x000000160300720c */ /* 0x040fe40003fa4070 */
[C---:B------:R-:W-:Y:S02]  /*2360*/  ISETP.GT.U32.AND P6, PT, R3.reuse, R72, PT ;  /* 0x000000480300720c */ /* 0x040fe40003fc4070 */
[----:B------:R-:W-:Y:S02]  /*2370*/  ISETP.GT.U32.AND P1, PT, R3, R74, PT ;  /* 0x0000004a0300720c */ /* 0x000fe40003f24070 */
[----:B------:R-:W-:-:S02]  /*2380*/  @!P4 IADD3 R36, R36, -R3, RZ ;  /* 0x800000032424c210 */ /* 0x000fc40007ffe0ff */
[----:B------:R-:W-:Y:S01]  /*2390*/  @!P0 IADD3 R20, R20, -R3, RZ ;  /* 0x8000000314148210 */ /* 0x000fe20007ffe0ff */
[--C-:B------:R-:W-:Y:S01]  /*23a0*/  @!P2 IMAD.IADD R35, R35, 0x1, -R3.reuse ;  /* 0x000000012323a824 */ /* 0x100fe200078e0a03 */
[C---:B------:R-:W-:Y:S02]  /*23b0*/  ISETP.GT.U32.AND P4, PT, R3.reuse, R76, PT ;  /* 0x0000004c0300720c */ /* 0x040fe40003f84070 */
[----:B------:R-:W-:Y:S01]  /*23c0*/  ISETP.GT.U32.AND P0, PT, R3, R63, PT ;  /* 0x0000003f0300720c */ /* 0x000fe20003f04070 */
[--C-:B------:R-:W-:Y:S01]  /*23d0*/  @!P5 IMAD.IADD R22, R22, 0x1, -R3.reuse ;  /* 0x000000011616d824 */ /* 0x100fe200078e0a03 */
[----:B------:R-:W-:Y:S01]  /*23e0*/  @!P3 IADD3 R73, R73, -R3, RZ ;  /* 0x800000034949b210 */ /* 0x000fe20007ffe0ff */
[--C-:B------:R-:W-:Y:S01]  /*23f0*/  @!P6 IMAD.IADD R72, R72, 0x1, -R3.reuse ;  /* 0x000000014848e824 */ /* 0x100fe200078e0a03 */
[C---:B------:R-:W-:Y:S01]  /*2400*/  ISETP.GT.U32.AND P3, PT, R3.reuse, R62, PT ;  /* 0x0000003e0300720c */ /* 0x040fe20003f64070 */
[----:B------:R-:W-:Y:S01]  /*2410*/  @!P1 IMAD.IADD R74, R74, 0x1, -R3 ;  /* 0x000000014a4a9824 */ /* 0x000fe200078e0a03 */
[----:B------:R-:W-:-:S02]  /*2420*/  ISETP.GT.U32.AND P2, PT, R3, R75, PT ;  /* 0x0000004b0300720c */ /* 0x000fc40003f44070 */
[C---:B------:R-:W-:Y:S02]  /*2430*/  ISETP.GT.U32.AND P5, PT, R3.reuse, R64, PT ;  /* 0x000000400300720c */ /* 0x040fe40003fa4070 */
[C---:B------:R-:W-:Y:S01]  /*2440*/  ISETP.GT.U32.AND P6, PT, R3.reuse, R47, PT ;  /* 0x0000002f0300720c */ /* 0x040fe20003fc4070 */
[--C-:B------:R-:W-:Y:S01]  /*2450*/  @!P4 IMAD.IADD R76, R76, 0x1, -R3.reuse ;  /* 0x000000014c4cc824 */ /* 0x100fe200078e0a03 */
[----:B------:R-:W-:Y:S01]  /*2460*/  ISETP.GT.U32.AND P1, PT, R3, R48, PT ;  /* 0x000000300300720c */ /* 0x000fe20003f24070 */
[----:B------:R-:W-:Y:S01]  /*2470*/  @!P0 IMAD.IADD R63, R63, 0x1, -R3 ;  /* 0x000000013f3f8824 */ /* 0x000fe200078e0a03 */
[C---:B------:R-:W-:Y:S02]  /*2480*/  ISETP.GT.U32.AND P4, PT, R3.reuse, R22, PT ;  /* 0x000000160300720c */ /* 0x040fe40003f84070 */
[----:B------:R-:W-:Y:S02]  /*2490*/  ISETP.GT.U32.AND P0, PT, R3, R38, PT ;  /* 0x000000260300720c */ /* 0x000fe40003f04070 */
[----:B------:R-:W-:-:S02]  /*24a0*/  @!P3 IADD3 R62, R62, -R3, RZ ;  /* 0x800000033e3eb210 */ /* 0x000fc40007ffe0ff */
[----:B------:R-:W-:Y:S02]  /*24b0*/  ISETP.GT.U32.AND P3, PT, R3, R37, PT ;  /* 0x000000250300720c */ /* 0x000fe40003f64070 */
[----:B------:R-:W-:Y:S01]  /*24c0*/  @!P2 IADD3 R75, R75, -R3, RZ ;  /* 0x800000034b4ba210 */ /* 0x000fe20007ffe0ff */
[----:B------:R-:W-:Y:S01]  /*24d0*/  @!P6 IMAD.IADD R47, R47, 0x1, -R3 ;  /* 0x000000012f2fe824 */ /* 0x000fe200078e0a03 */
[C---:B------:R-:W-:Y:S02]  /*24e0*/  ISETP.GT.U32.AND P2, PT, R3.reuse, R49, PT ;  /* 0x000000310300720c */ /* 0x040fe40003f44070 */
[-C--:B------:R-:W-:Y:S02]  /*24f0*/  @!P5 IADD3 R64, R64, -R3.reuse, RZ ;  /* 0x800000034040d210 */ /* 0x080fe40007ffe0ff */
[----:B------:R-:W-:Y:S02]  /*2500*/  @!P1 IADD3 R48, R48, -R3, RZ ;  /* 0x8000000330309210 */ /* 0x000fe40007ffe0ff */
[----:B------:R-:W-:-:S02]  /*2510*/  ISETP.GT.U32.AND P5, PT, R3, R75, PT ;  /* 0x0000004b0300720c */ /* 0x000fc40003fa4070 */
[----:B------:R-:W-:Y:S01]  /*2520*/  ISETP.GT.U32.AND P6, PT, R3, R24, PT ;  /* 0x000000180300720c */ /* 0x000fe20003fc4070 */
[--C-:B------:R-:W-:Y:S01]  /*2530*/  @!P3 IMAD.IADD R37, R37, 0x1, -R3.reuse ;  /* 0x000000012525b824 */ /* 0x100fe200078e0a03 */
[----:B------:R-:W-:Y:S02]  /*2540*/  ISETP.GT.U32.AND P1, PT, R3, R26, PT ;  /* 0x0000001a0300720c */ /* 0x000fe40003f24070 */
[-C--:B------:R-:W-:Y:S01]  /*2550*/  @!P4 IADD3 R22, R22, -R3.reuse, RZ ;  /* 0x800000031616c210 */ /* 0x080fe20007ffe0ff */
[--C-:B------:R-:W-:Y:S01]  /*2560*/  @!P2 IMAD.IADD R49, R49, 0x1, -R3.reuse ;  /* 0x000000013131a824 */ /* 0x100fe200078e0a03 */
[----:B------:R-:W-:Y:S02]  /*2570*/  @!P0 IADD3 R38, R38, -R3, RZ ;  /* 0x8000000326268210 */ /* 0x000fe40007ffe0ff */
[C---:B------:R-:W-:Y:S02]  /*2580*/  ISETP.GT.U32.AND P4, PT, R3.reuse, R76, PT ;  /* 0x0000004c0300720c */ /* 0x040fe40003f84070 */
[----:B------:R-:W-:Y:S01]  /*2590*/  ISETP.GT.U32.AND P0, PT, R3, R48, PT ;  /* 0x000000300300720c */ /* 0x000fe20003f04070 */
[----:B------:R-:W-:Y:S01]  /*25a0*/  @!P5 IMAD.IADD R75, R75, 0x1, -R3 ;  /* 0x000000014b4bd824 */ /* 0x000fe200078e0a03 */
[----:B------:R-:W-:-:S02]  /*25b0*/  ISETP.GT.U32.AND P3, PT, R3, R77, PT ;  /* 0x0000004d0300720c */ /* 0x000fc40003f64070 */
[C---:B------:R-:W-:Y:S01]  /*25c0*/  ISETP.GT.U32.AND P2, PT, R3.reuse, R63, PT ;  /* 0x0000003f0300720c */ /* 0x040fe20003f44070 */
[--C-:B------:R-:W-:Y:S01]  /*25d0*/  @!P1 IMAD.IADD R26, R26, 0x1, -R3.reuse ;  /* 0x000000011a1a9824 */ /* 0x100fe200078e0a03 */
[----:B------:R-:W-:Y:S02]  /*25e0*/  @!P6 IADD3 R24, R24, -R3, RZ ;  /* 0x800000031818e210 */ /* 0x000fe40007ffe0ff */
[C---:B------:R-:W-:Y:S02]  /*25f0*/  ISETP.GT.U32.AND P5, PT, R3.reuse, R64, PT ;  /* 0x000000400300720c */ /* 0x040fe40003fa4070 */
[C---:B------:R-:W-:Y:S02]  /*2600*/  ISETP.GT.U32.AND P6, PT, R3.reuse, R36, PT ;  /* 0x000000240300720c */ /* 0x040fe40003fc4070 */
[----:B------:R-:W-:Y:S01]  /*2610*/  ISETP.GT.U32.AND P1, PT, R3, R37, PT ;  /* 0x000000250300720c */ /* 0x000fe20003f24070 */
[----:B------:R-:W-:Y:S01]  /*2620*/  @!P0 IMAD.IADD R48, R48, 0x1, -R3 ;  /* 0x0000000130308824 */ /* 0x000fe200078e0a03 */
[----:B------:R-:W-:-:S02]  /*2630*/  @!P4 IADD3 R76, R76, -R3, RZ ;  /* 0x800000034c4cc210 */ /* 0x000fc40007ffe0ff */
[C---:B------:R-:W-:Y:S02]  /*2640*/  ISETP.GT.U32.AND P4, PT, R3.reuse, R50, PT ;  /* 0x000000320300720c */ /* 0x040fe40003f84070 */
[----:B------:R-:W-:Y:S02]  /*2650*/  ISETP.GT.U32.AND P0, PT, R3, R38, PT ;  /* 0x000000260300720c */ /* 0x000fe40003f04070 */
[-C--:B------:R-:W-:Y:S01]  /*2660*/  @!P3 IADD3 R77, R77, -R3.reuse, RZ ;  /* 0x800000034d4db210 */ /* 0x080fe20007ffe0ff */
[--C-:B------:R-:W-:Y:S01]  /*2670*/  @!P5 IMAD.IADD R64, R64, 0x1, -R3.reuse ;  /* 0x000000014040d824 */ /* 0x100fe200078e0a03 */
[----:B------:R-:W-:Y:S01]  /*2680*/  ISETP.GT.U32.AND P3, PT, R3, R24, PT ;  /* 0x000000180300720c */ /* 0x000fe20003f64070 */
[----:B------:R-:W-:Y:S01]  /*2690*/  @!P6 IMAD.IADD R36, R36, 0x1, -R3 ;  /* 0x000000012424e824 */ /* 0x000fe200078e0a03 */
[----:B------:R-:W-:Y:S02]  /*26a0*/  @!P2 IADD3 R63, R63, -R3, RZ ;  /* 0x800000033f3fa210 */ /* 0x000fe40007ffe0ff */
[----:B------:R-:W-:-:S02]  /*26b0*/  ISETP.GT.U32.AND P2, PT, R3, R77, PT ;  /* 0x0000004d0300720c */ /* 0x000fc40003f44070 */
[----:B------:R-:W-:Y:S01]  /*26c0*/  @!P1 IADD3 R37, R37, -R3, RZ ;  /* 0x8000000325259210 */ /* 0x000fe20007ffe0ff */
[--C-:B------:R-:W-:Y:S01]  /*26d0*/  @!P4 IMAD.IADD R50, R50, 0x1, -R3.reuse ;  /* 0x000000013232c824 */ /* 0x100fe200078e0a03 */
[C---:B------:R-:W-:Y:S01]  /*26e0*/  ISETP.GT.U32.AND P5, PT, R3.reuse, R39, PT ;  /* 0x000000270300720c */ /* 0x040fe20003fa4070 */
[--C-:B------:R-:W-:Y:S01]  /*26f0*/  @!P0 IMAD.IADD R38, R38, 0x1, -R3.reuse ;  /* 0x0000000126268824 */ /* 0x100fe200078e0a03 */
[C---:B------:R-:W-:Y:S02]  /*2700*/  ISETP.GT.U32.AND P6, PT, R3.reuse, R49, PT ;  /* 0x000000310300720c */ /* 0x040fe40003fc4070 */
[C---:B------:R-:W-:Y:S01]  /*2710*/  ISETP.GT.U32.AND P1, PT, R3.reuse, R26, PT ;  /* 0x0000001a0300720c */ /* 0x040fe20003f24070 */
[--C-:B------:R-:W-:Y:S01]  /*2720*/  @!P3 IMAD.IADD R24, R24, 0x1, -R3.reuse ;  /* 0x000000011818b824 */ /* 0x100fe200078e0a03 */
[C---:B------:R-:W-:Y:S02]  /*2730*/  ISETP.GT.U32.AND P4, PT, R3.reuse, R30, PT ;  /* 0x0000001e0300720c */ /* 0x040fe40003f84070 */
[----:B------:R-:W-:Y:S01]  /*2740*/  ISETP.GT.U32.AND P0, PT, R3, R78, PT ;  /* 0x0000004e0300720c */ /* 0x000fe20003f04070 */
[----:B------:R-:W-:Y:S01]  /*2750*/  @!P2 IMAD.IADD R77, R77, 0x1, -R3 ;  /* 0x000000014d4da824 */ /* 0x000fe200078e0a03 */
[----:B------:R-:W-:-:S02]  /*2760*/  ISETP.GT.U32.AND P3, PT, R3, R65, PT ;  /* 0x000000410300720c */ /* 0x000fc40003f64070 */
[----:B------:R-:W-:Y:S02]  /*2770*/  ISETP.GT.U32.AND P2, PT, R3, R51, PT ;  /* 0x000000330300720c */ /* 0x000fe40003f44070 */
[-C--:B------:R-:W-:Y:S02]  /*2780*/  @!P5 IADD3 R39, R39, -R3.reuse, RZ ;  /* 0x800000032727d210 */ /* 0x080fe40007ffe0ff */
[-C--:B------:R-:W-:Y:S02]  /*2790*/  @!P6 IADD3 R49, R49, -R3.reuse, RZ ;  /* 0x800000033131e210 */ /* 0x080fe40007ffe0ff */
[----:B------:R-:W-:Y:S02]  /*27a0*/  @!P1 IADD3 R26, R26, -R3, RZ ;  /* 0x800000031a1a9210 */ /* 0x000fe40007ffe0ff */
[C---:B------:R-:W-:Y:S02]  /*27b0*/  ISETP.GT.U32.AND P5, PT, R3.reuse, R79, PT ;  /* 0x0000004f0300720c */ /* 0x040fe40003fa4070 */
[----:B------:R-:W-:-:S02]  /*27c0*/  ISETP.GT.U32.AND P6, PT, R3, R28, PT ;  /* 0x0000001c0300720c */ /* 0x000fc40003fc4070 */
[C---:B------:R-:W-:Y:S02]  /*27d0*/  ISETP.GT.U32.AND P1, PT, R3.reuse, R66, PT ;  /* 0x000000420300720c */ /* 0x040fe40003f24070 */
[-C--:B------:R-:W-:Y:S02]  /*27e0*/  @!P4 IADD3 R30, R30, -R3.reuse, RZ ;  /* 0x800000031e1ec210 */ /* 0x080fe40007ffe0ff */
[----:B------:R-:W-:Y:S02]  /*27f0*/  @!P0 IADD3 R78, R78, -R3, RZ ;  /* 0x800000034e4e8210 */ /* 0x000fe40007ffe0ff */
[C---:B------:R-:W-:Y:S02]  /*2800*/  ISETP.GT.U32.AND P4, PT, R3.reuse, R39, PT ;  /* 0x000000270300720c */ /* 0x040fe40003f84070 */
[----:B------:R-:W-:Y:S01]  /*2810*/  ISETP.GT.U32.AND P0, PT, R3, R52, PT ;  /* 0x000000340300720c */ /* 0x000fe20003f04070 */
[--C-:B------:R-:W-:Y:S01]  /*2820*/  @!P5 IMAD.IADD R79, R79, 0x1, -R3.reuse ;  /* 0x000000014f4fd824 */ /* 0x100fe200078e0a03 */
[-C--:B------:R-:W-:Y:S01]  /*2830*/  @!P3 IADD3 R65, R65, -R3.reuse, RZ ;  /* 0x800000034141b210 */ /* 0x080fe20007ffe0ff */
[--C-:B------:R-:W-:Y:S01]  /*2840*/  @!P6 IMAD.IADD R28, R28, 0x1, -R3.reuse ;  /* 0x000000011c1ce824 */ /* 0x100fe200078e0a03 */
[----:B------:R-:W-:Y:S01]  /*2850*/  ISETP.GT.U32.AND P3, PT, R3, R40, PT ;  /* 0x000000280300720c */ /* 0x000fe20003f64070 */
[----:B------:R-:W-:Y:S01]  /*2860*/  @!P1 IMAD.IADD R66, R66, 0x1, -R3 ;  /* 0x0000000142429824 */ /* 0x000fe200078e0a03 */
[----:B------:R-:W-:-:S02]  /*2870*/  @!P2 IADD3 R51, R51, -R3, RZ ;  /* 0x800000033333a210 */ /* 0x000fc40007ffe0ff */
[C---:B------:R-:W-:Y:S02]  /*2880*/  ISETP.GT.U32.AND P2, PT, R3.reuse, R65, PT ;  /* 0x000000410300720c */ /* 0x040fe40003f44070 */
[----:B------:R-:W-:Y:S01]  /*2890*/  ISETP.GT.U32.AND P6, PT, R3, R67, PT ;  /* 0x000000430300720c */ /* 0x000fe20003fc4070 */
[--C-:B------:R-:W-:Y:S01]  /*28a0*/  @!P4 IMAD.IADD R39, R39, 0x1, -R3.reuse ;  /* 0x000000012727c824 */ /* 0x100fe200078e0a03 */
[C---:B------:R-:W-:Y:S01]  /*28b0*/  ISETP.GT.U32.AND P1, PT, R3.reuse, R41, PT ;  /* 0x000000290300720c */ /* 0x040fe20003f24070 */
[--C-:B------:R-:W-:Y:S01]  /*28c0*/  @!P0 IMAD.IADD R52, R52, 0x1, -R3.reuse ;  /* 0x0000000134348824 */ /* 0x100fe200078e0a03 */
[C---:B------:R-:W-:Y:S02]  /*28d0*/  ISETP.GT.U32.AND P4, PT, R3.reuse, R79, PT ;  /* 0x0000004f0300720c */ /* 0x040fe40003f84070 */
[C---:B------:R-:W-:Y:S01]  /*28e0*/  ISETP.GT.U32.AND P5, PT, R3.reuse, R28, PT ;  /* 0x0000001c0300720c */ /* 0x040fe20003fa4070 */
[----:B------:R-:W-:Y:S01]  /*28f0*/  @!P3 IMAD.IADD R40, R40, 0x1, -R3 ;  /* 0x000000012828b824 */ /* 0x000fe200078e0a03 */
[----:B------:R-:W-:-:S02]  /*2900*/  ISETP.GT.U32.AND P0, PT, R3, R66, PT ;  /* 0x000000420300720c */ /* 0x000fc40003f04070 */
[----:B------:R-:W-:Y:S01]  /*2910*/  ISETP.GT.U32.AND P3, PT, R3, R50, PT ;  /* 0x000000320300720c */ /* 0x000fe20003f64070 */
[----:B------:R-:W-:Y:S01]  /*2920*/  @!P2 IMAD.IADD R65, R65, 0x1, -R3 ;  /* 0x000000014141a824 */ /* 0x000fe200078e0a03 */
[----:B------:R-:W-:Y:S02]  /*2930*/  ISETP.GT.U32.AND P2, PT, R3, R40, PT ;  /* 0x000000280300720c */ /* 0x000fe40003f44070 */
[-C--:B------:R-:W-:Y:S02]  /*2940*/  @!P6 IADD3 R67, R67, -R3.reuse, RZ ;  /* 0x800000034343e210 */ /* 0x080fe40007ffe0ff */
[----:B------:R-:W-:Y:S02]  /*2950*/  @!P1 IADD3 R41, R41, -R3, RZ ;  /* 0x8000000329299210 */ /* 0x000fe40007ffe0ff */
[----:B------:R-:W-:Y:S02]  /*2960*/  ISETP.GT.U32.AND P1, PT, R3, R51, PT ;  /* 0x000000330300720c */ /* 0x000fe40003f24070 */
[----:B------:R-:W-:-:S02]  /*2970*/  @!P4 IADD3 R79, R79, -R3, RZ ;  /* 0x800000034f4fc210 */ /* 0x000fc40007ffe0ff */
[-C--:B------:R-:W-:Y:S02]  /*2980*/  @!P5 IADD3 R28, R28, -R3.reuse, RZ ;  /* 0x800000031c1cd210 */ /* 0x080fe40007ffe0ff */
[----:B------:R-:W-:Y:S02]  /*2990*/  @!P0 IADD3 R66, R66, -R3, RZ ;  /* 0x8000000342428210 */ /* 0x000fe40007ffe0ff */
[C---:B------:R-:W-:Y:S02]  /*29a0*/  ISETP.GT.U32.AND P4, PT, R3.reuse, R53, PT ;  /* 0x000000350300720c */ /* 0x040fe40003f84070 */
[C---:B------:R-:W-:Y:S02]  /*29b0*/  ISETP.GT.U32.AND P5, PT, R3.reuse, R67, PT ;  /* 0x000000430300720c */ /* 0x040fe40003fa4070 */
[----:B------:R-:W-:Y:S01]  /*29c0*/  ISETP.GT.U32.AND P0, PT, R3, R52, PT ;  /* 0x000000340300720c */ /* 0x000fe20003f04070 */
[----:B------:R-:W-:Y:S01]  /*29d0*/  @!P1 IMAD.IADD R51, R51, 0x1, -R3 ;  /* 0x0000000133339824 */ /* 0x000fe200078e0a03 */
[----:B------:R-:W-:-:S02]  /*29e0*/  @!P2 IADD3 R40, R40, -R3, RZ ;  /* 0x800000032828a210 */ /* 0x000fc40007ffe0ff */
[C---:B------:R-:W-:Y:S02]  /*29f0*/  ISETP.GT.U32.AND P2, PT, R3.reuse, R80, PT ;  /* 0x000000500300720c */ /* 0x040fe40003f44070 */
[-C--:B------:R-:W-:Y:S02]  /*2a00*/  @!P3 IADD3 R50, R50, -R3.reuse, RZ ;  /* 0x800000033232b210 */ /* 0x080fe40007ffe0ff */
[----:B------:R-:W-:Y:S01]  /*2a10*/  ISETP.GT.U32.AND P6, PT, R3, R78, PT ;  /* 0x0000004e0300720c */ /* 0x000fe20003fc4070 */
[--C-:B------:R-:W-:Y:S01]  /*2a20*/  @!P4 IMAD.IADD R53, R53, 0x1, -R3.reuse ;  /* 0x000000013535c824 */ /* 0x100fe200078e0a03 */
[----:B------:R-:W-:Y:S01]  /*2a30*/  ISETP.GT.U32.AND P3, PT, R3, R30, PT ;  /* 0x0000001e0300720c */ /* 0x000fe20003f64070 */
[----:B------:R-:W-:Y:S01]  /*2a40*/  @!P5 IMAD.IADD R67, R67, 0x1, -R3 ;  /* 0x000000014343d824 */ /* 0x000fe200078e0a03 */
[----:B------:R-:W-:Y:S02]  /*2a50*/  ISETP.GT.U32.AND P1, PT, R3, R14, PT ;  /* 0x0000000e0300720c */ /* 0x000fe40003f24070 */
[----:B------:R-:W-:-:S02]  /*2a60*/  @!P0 IADD3 R52, R52, -R3, RZ ;  /* 0x8000000334348210 */ /* 0x000fc40007ffe0ff */
[C---:B------:R-:W-:Y:S01]  /*2a70*/  ISETP.GT.U32.AND P4, PT, R3.reuse, R10, PT ;  /* 0x0000000a0300720c */ /* 0x040fe20003f84070 */
[--C-:B------:R-:W-:Y:S01]  /*2a80*/  @!P2 IMAD.IADD R80, R80, 0x1, -R3.reuse ;  /* 0x000000015050a824 */ /* 0x100fe200078e0a03 */
[C---:B------:R-:W-:Y:S02]  /*2a90*/  ISETP.GT.U32.AND P5, PT, R3.reuse, R42, PT ;  /* 0x0000002a0300720c */ /* 0x040fe40003fa4070 */
[C---:B------:R-:W-:Y:S01]  /*2aa0*/  ISETP.GT.U32.AND P0, PT, R3.reuse, R12, PT ;  /* 0x0000000c0300720c */ /* 0x040fe20003f04070 */
[--C-:B------:R-:W-:Y:S01]  /*2ab0*/  @!P6 IMAD.IADD R78, R78, 0x1, -R3.reuse ;  /* 0x000000014e4ee824 */ /* 0x100fe200078e0a03 */
[C---:B------:R-:W-:Y:S01]  /*2ac0*/  ISETP.GT.U32.AND P2, PT, R3.reuse, R55, PT ;  /* 0x000000370300720c */ /* 0x040fe20003f44070 */
[----:B------:R-:W-:Y:S01]  /*2ad0*/  @!P3 IMAD.IADD R30, R30, 0x1, -R3 ;  /* 0x000000011e1eb824 */ /* 0x000fe200078e0a03 */
[C---:B------:R-:W-:Y:S02]  /*2ae0*/  ISETP.GT.U32.AND P6, PT, R3.reuse, R41, PT ;  /* 0x000000290300720c */ /* 0x040fe40003fc4070 */
[----:B------:R-:W-:-:S02]  /*2af0*/  ISETP.GT.U32.AND P3, PT, R3, R68, PT ;  /* 0x000000440300720c */ /* 0x000fc40003f64070 */
[-C--:B------:R-:W-:Y:S02]  /*2b00*/  @!P1 IADD3 R14, R14, -R3.reuse, RZ ;  /* 0x800000030e0e9210 */ /* 0x080fe40007ffe0ff */
[C---:B------:R-:W-:Y:S02]  /*2b10*/  ISETP.GT.U32.AND P1, PT, R3.reuse, R54, PT ;  /* 0x000000360300720c */ /* 0x040fe40003f24070 */
[-C--:B------:R-:W-:Y:S01]  /*2b20*/  @!P4 IADD3 R10, R10, -R3.reuse, RZ ;  /* 0x800000030a0ac210 */ /* 0x080fe20007ffe0ff */
[--C-:B------:R-:W-:Y:S01]  /*2b30*/  @!P0 IMAD.IADD R12, R12, 0x1, -R3.reuse ;  /* 0x000000010c0c8824 */ /* 0x100fe200078e0a03 */
[----:B------:R-:W-:Y:S02]  /*2b40*/  @!P5 IADD3 R42, R42, -R3, RZ ;  /* 0x800000032a2ad210 */ /* 0x000fe40007ffe0ff */
[----:B------:R-:W-:Y:S01]  /*2b50*/  ISETP.GT.U32.AND P4, PT, R3, R70, PT ;  /* 0x000000460300720c */ /* 0x000fe20003f84070 */
[----:B------:R-:W-:Y:S01]  /*2b60*/  @!P6 IMAD.IADD R41, R41, 0x1, -R3 ;  /* 0x000000012929e824 */ /* 0x000fe200078e0a03 */
[----:B------:R-:W-:-:S02]  /*2b70*/  ISETP.GT.U32.AND P5, PT, R3, R44, PT ;  /* 0x0000002c0300720c */ /* 0x000fc40003fa4070 */
[----:B------:R-:W-:Y:S02]  /*2b80*/  ISETP.GT.U32.AND P0, PT, R3, R8, PT ;  /* 0x000000080300720c */ /* 0x000fe40003f04070 */
[----:B------:R-:W-:Y:S01]  /*2b90*/  IADD3 R9, -R9, RZ, RZ ;  /* 0x000000ff09097210 */ /* 0x000fe20007ffe1ff */
[--C-:B------:R-:W-:Y:S01]  /*2ba0*/  @!P1 IMAD.IADD R54, R54, 0x1, -R3.reuse ;  /* 0x0000000136369824 */ /* 0x100fe200078e0a03 */
[----:B------:R-:W-:Y:S02]  /*2bb0*/  @!P2 IADD3 R55, R55, -R3, RZ ;  /* 0x800000033737a210 */ /* 0x000fe40007ffe0ff */
[C---:B------:R-:W-:Y:S01]  /*2bc0*/  ISETP.GT.U32.AND P2, PT, R3.reuse, R6, PT ;  /* 0x000000060300720c */ /* 0x040fe20003f44070 */
[C---:B------:R-:W-:Y:S01]  /*2bd0*/  IMAD R58, R3.reuse, R9, R82 ;  /* 0x00000009033a7224 */ /* 0x040fe200078e0252 */
[----:B------:R-:W-:Y:S01]  /*2be0*/  @!P3 IADD3 R68, R68, -R3, RZ ;  /* 0x800000034444b210 */ /* 0x000fe20007ffe0ff */
[--C-:B------:R-:W-:Y:S01]  /*2bf0*/  @!P4 IMAD.IADD R70, R70, 0x1, -R3.reuse ;  /* 0x000000014646c824 */ /* 0x100fe200078e0a03 */
[C---:B------:R-:W-:Y:S01]  /*2c00*/  ISETP.GT.U32.AND P6, PT, R3.reuse, R69, PT ;  /* 0x000000450300720c */ /* 0x040fe20003fc4070 */
[----:B------:R-:W-:Y:S01]  /*2c10*/  @!P5 IMAD.IADD R44, R44, 0x1, -R3 ;  /* 0x000000012c2cd824 */ /* 0x000fe200078e0a03 */
[----:B------:R-:W-:-:S02]  /*2c20*/  ISETP.GT.U32.AND P3, PT, R3, R43, PT ;  /* 0x0000002b0300720c */ /* 0x000fc40003f64070 */
[C---:B------:R-:W-:Y:S02]  /*2c30*/  ISETP.GT.U32.AND P1, PT, R3.reuse, R32, PT ;  /* 0x000000200300720c */ /* 0x040fe40003f24070 */
[----:B------:R-:W-:Y:S02]  /*2c40*/  @!P0 IADD3 R8, R8, -R3, RZ ;  /* 0x8000000308088210 */ /* 0x000fe40007ffe0ff */
[C---:B------:R-:W-:Y:S01]  /*2c50*/  ISETP.GT.U32.AND P4, PT, R3.reuse, R12, PT ;  /* 0x0000000c0300720c */ /* 0x040fe20003f84070 */
[--C-:B------:R-:W-:Y:S01]  /*2c60*/  @!P2 IMAD.IADD R6, R6, 0x1, -R3.reuse ;  /* 0x000000010606a824 */ /* 0x100fe200078e0a03 */
[C---:B------:R-:W-:Y:S02]  /*2c70*/  ISETP.GT.U32.AND P5, PT, R3.reuse, R58, PT ;  /* 0x0000003a0300720c */ /* 0x040fe40003fa4070 */
[C---:B------:R-:W-:Y:S02]  /*2c80*/  ISETP.GT.U32.AND P0, PT, R3.reuse, R14, PT ;  /* 0x0000000e0300720c */ /* 0x040fe40003f04070 */
[----:B------:R-:W-:Y:S01]  /*2c90*/  ISETP.GT.U32.AND P2, PT, R3, R53, PT ;  /* 0x000000350300720c */ /* 0x000fe20003f44070 */
[----:B------:R-:W-:Y:S01]  /*2ca0*/  @!P3 IMAD.IADD R43, R43, 0x1, -R3 ;  /* 0x000000012b2bb824 */ /* 0x000fe200078e0a03 */
[----:B------:R-:W-:-:S02]  /*2cb0*/  @!P6 IADD3 R69, R69, -R3, RZ ;  /* 0x800000034545e210 */ /* 0x000fc40007ffe0ff */
[C---:B------:R-:W-:Y:S02]  /*2cc0*/  ISETP.GT.U32.AND P6, PT, R3.reuse, R56, PT ;  /* 0x000000380300720c */ /* 0x040fe40003fc4070 */
[C---:B------:R-:W-:Y:S01]  /*2cd0*/  ISETP.GT.U32.AND P3, PT, R3.reuse, R57, PT ;  /* 0x000000390300720c */ /* 0x040fe20003f64070 */
[--C-:B------:R-:W-:Y:S01]  /*2ce0*/  @!P4 IMAD.IADD R12, R12, 0x1, -R3.reuse ;  /* 0x000000010c0cc824 */ /* 0x100fe200078e0a03 */
[-C--:B------:R-:W-:Y:S02]  /*2cf0*/  @!P1 IADD3 R32, R32, -R3.reuse, RZ ;  /* 0x8000000320209210 */ /* 0x080fe40007ffe0ff */
[----:B------:R-:W-:Y:S02]  /*2d00*/  ISETP.GT.U32.AND P1, PT, R3, R68, PT ;  /* 0x000000440300720c */ /* 0x000fe40003f24070 */
[-C--:B------:R-:W-:Y:S01]  /*2d10*/  @!P5 IADD3 R58, R58, -R3.reuse, RZ ;  /* 0x800000033a3ad210 */ /* 0x080fe20007ffe0ff */
[----:B------:R-:W-:Y:S01]  /*2d20*/  @!P2 IMAD.IADD R53, R53, 0x1, -R3 ;  /* 0x000000013535a824 */ /* 0x000fe200078e0a03 */
[----:B------:R-:W-:-:S02]  /*2d30*/  @!P0 IADD3 R14, R14, -R3, RZ ;  /* 0x800000030e0e8210 */ /* 0x000fc40007ffe0ff */
[C---:B------:R-:W-:Y:S01]  /*2d40*/  ISETP.GT.U32.AND P4, PT, R3.reuse, R44, PT ;  /* 0x0000002c0300720c */ /* 0x040fe20003f84070 */
[----:B------:R-:W-:Y:S01]  /*2d50*/  @!P6 IMAD.IADD R56, R56, 0x1, -R3 ;  /* 0x000000013838e824 */ /* 0x000fe200078e0a03 */
[C---:B------:R-:W-:Y:S02]  /*2d60*/  ISETP.GT.U32.AND P0, PT, R3.reuse, R69, PT ;  /* 0x000000450300720c */ /* 0x040fe40003f04070 */
[C---:B------:R-:W-:Y:S02]  /*2d70*/  ISETP.GT.U32.AND P5, PT, R3.reuse, R54, PT ;  /* 0x000000360300720c */ /* 0x040fe40003fa4070 */
[----:B------:R-:W-:Y:S02]  /*2d80*/  ISETP.GT.U32.AND P2, PT, R3, R43, PT ;  /* 0x0000002b0300720c */ /* 0x000fe40003f44070 */
[----:B------:R-:W-:Y:S02]  /*2d90*/  @!P3 IADD3 R57, R57, -R3, RZ ;  /* 0x800000033939b210 */ /* 0x000fe40007ffe0ff */
[----:B------:R-:W-:-:S02]  /*2da0*/  ISETP.GT.U32.AND P3, PT, R3, R42, PT ;  /* 0x0000002a0300720c */ /* 0x000fc40003f64070 */
[----:B------:R-:W-:Y:S01]  /*2db0*/  @!P1 IADD3 R68, R68, -R3, RZ ;  /* 0x8000000344449210 */ /* 0x000fe20007ffe0ff */
[--C-:B------:R-:W-:Y:S01]  /*2dc0*/  @!P4 IMAD.IADD R44, R44, 0x1, -R3.reuse ;  /* 0x000000012c2cc824 */ /* 0x100fe200078e0a03 */
[----:B------:R-:W-:Y:S02]  /*2dd0*/  ISETP.GT.U32.AND P1, PT, R3, R55, PT ;  /* 0x000000370300720c */ /* 0x000fe40003f24070 */
[----:B------:R-:W-:Y:S01]  /*2de0*/  @!P0 IADD3 R69, R69, -R3, RZ ;  /* 0x8000000345458210 */ /* 0x000fe20007ffe0ff */
[--C-:B------:R-:W-:Y:S01]  /*2df0*/  @!P5 IMAD.IADD R54, R54, 0x1, -R3.reuse ;  /* 0x000000013636d824 */ /* 0x100fe200078e0a03 */
[----:B------:R-:W-:Y:S01]  /*2e00*/  ISETP.GT.U32.AND P4, PT, R3, R70, PT ;  /* 0x000000460300720c */ /* 0x000fe20003f84070 */
[----:B------:R-:W-:Y:S01]  /*2e10*/  @!P2 IMAD.IADD R43, R43, 0x1, -R3 ;  /* 0x000000012b2ba824 */ /* 0x000fe200078e0a03 */
[C---:B------:R-:W-:Y:S02]  /*2e20*/  ISETP.GT.U32.AND P0, PT, R3.reuse, R8, PT ;  /* 0x000000080300720c */ /* 0x040fe40003f04070 */
[----:B------:R-:W-:-:S02]  /*2e30*/  ISETP.GT.U32.AND P5, PT, R3, R56, PT ;  /* 0x000000380300720c */ /* 0x000fc40003fa4070 */
[C---:B------:R-:W-:Y:S02]  /*2e40*/  ISETP.GT.U32.AND P2, PT, R3.reuse, R6, PT ;  /* 0x000000060300720c */ /* 0x040fe40003f44070 */
[-C--:B------:R-:W-:Y:S02]  /*2e50*/  @!P3 IADD3 R42, R42, -R3.reuse, RZ ;  /* 0x800000032a2ab210 */ /* 0x080fe40007ffe0ff */
[C---:B------:R-:W-:Y:S02]  /*2e60*/  ISETP.GT.U32.AND P6, PT, R3.reuse, R80, PT ;  /* 0x000000500300720c */ /* 0x040fe40003fc4070 */
[----:B------:R-:W-:Y:S02]  /*2e70*/  ISETP.GT.U32.AND P3, PT, R3, R10, PT ;  /* 0x0000000a0300720c */ /* 0x000fe40003f64070 */
[----:B------:R-:W-:Y:S01]  /*2e80*/  @!P1 IADD3 R55, R55, -R3, RZ ;  /* 0x8000000337379210 */ /* 0x000fe20007ffe0ff */
[----:B------:R-:W-:Y:S01]  /*2e90*/  @!P0 IMAD.IADD R8, R8, 0x1, -R3 ;  /* 0x0000000108088824 */ /* 0x000fe200078e0a03 */
[----:B------:R-:W-:-:S02]  /*2ea0*/  ISETP.GT.U32.AND P1, PT, R3, R32, PT ;  /* 0x000000200300720c */ /* 0x000fc40003f24070 */
[-C--:B------:R-:W-:Y:S02]  /*2eb0*/  @!P4 IADD3 R70, R70, -R3.reuse, RZ ;  /* 0x800000034646c210 */ /* 0x080fe40007ffe0ff */
[-C--:B------:R-:W-:Y:S02]  /*2ec0*/  @!P5 IADD3 R56, R56, -R3.reuse, RZ ;  /* 0x800000033838d210 */ /* 0x080fe40007ffe0ff */
[----:B------:R-:W-:Y:S01]  /*2ed0*/  ISETP.GE.AND P4, PT, R163, RZ, PT ;  /* 0x000000ffa300720c */ /* 0x000fe20003f86270 */
[--C-:B------:R-:W-:Y:S01]  /*2ee0*/  @!P6 IMAD.IADD R80, R80, 0x1, -R3.reuse ;  /* 0x000000015050e824 */ /* 0x100fe200078e0a03 */
[----:B------:R-:W-:Y:S02]  /*2ef0*/  ISETP.GE.AND P0, PT, R166, RZ, PT ;  /* 0x000000ffa600720c */ /* 0x000fe40003f06270 */
[----:B------:R-:W-:Y:S02]  /*2f00*/  ISETP.GE.AND P5, PT, R164, RZ, PT ;  /* 0x000000ffa400720c */ /* 0x000fe40003fa6270 */
[----:B------:R-:W-:Y:S01]  /*2f10*/  @!P2 IADD3 R6, R6, -R3, RZ ;  /* 0x800000030606a210 */ /* 0x000fe20007ffe0ff */
[----:B------:R-:W-:Y:S01]  /*2f20*/  @!P1 IMAD.IADD R32, R32, 0x1, -R3 ;  /* 0x0000000120209824 */ /* 0x000fe200078e0a03 */
[----:B------:R-:W-:-:S02]  /*2f30*/  ISETP.GE.AND P2, PT, R162, RZ, PT ;  /* 0x000000ffa200720c */ /* 0x000fc40003f46270 */
[----:B------:R-:W-:Y:S02]  /*2f40*/  @!P3 IADD3 R10, R10, -R3, RZ ;  /* 0x800000030a0ab210 */ /* 0x000fe40007ffe0ff */
[C---:B------:R-:W-:Y:S01]  /*2f50*/  ISETP.GT.U32.AND P3, PT, R3.reuse, R57, PT ;  /* 0x000000390300720c */ /* 0x040fe20003f64070 */
[----:B------:R-:W-:Y:S01]  /*2f60*/  @!P4 IMAD.MOV R33, RZ, RZ, -R33 ;  /* 0x000000ffff21c224 */ /* 0x000fe200078e0a21 */
[----:B------:R-:W-:Y:S02]  /*2f70*/  ISETP.GT.U32.AND P6, PT, R3, R58, PT ;  /* 0x0000003a0300720c */ /* 0x000fe40003fc4070 */
[----:B------:R-:W-:Y:S02]  /*2f80*/  LOP3.LUT R99, R7, 0x60, R86, 0xfe, !PT ;  /* 0x0000006007637812 */ /* 0x000fe400078efe56 */
[----:B------:R-:W-:Y:S02]  /*2f90*/  IABS R17, R100 ;  /* 0x0000006400117213 */ /* 0x000fe40000000000 */
[----:B------:R-:W-:Y:S01]  /*2fa0*/  ISETP.GE.AND P1, PT, R161, RZ, PT ;  /* 0x000000ffa100720c */ /* 0x000fe20003f26270 */
[----:B------:R-:W-:Y:S01]  /*2fb0*/  STL [R1+0x3c60], R99 ;  /* 0x003c606301007387 */ /* 0x000fe20000100800 */
[----:B------:R-:W-:Y:S01]  /*2fc0*/  @!P0 IADD3 R81, -R81, RZ, RZ ;  /* 0x000000ff51518210 */ /* 0x000fe20007ffe1ff */
[----:B------:R-:W-:Y:S01]  /*2fd0*/  IMAD.HI.U32 R7, R2, R17, RZ ;  /* 0x0000001102077227 */ /* 0x000fe200078e00ff */
[----:B------:R-:W-:Y:S01]  /*2fe0*/  @!P5 IADD3 R59, -R59, RZ, RZ ;  /* 0x000000ff3b3bd210 */ /* 0x000fe20007ffe1ff */
[----:B------:R-:W-:Y:S01]  /*2ff0*/  STL [R1+0x3c80], R98 ;  /* 0x003c806201007387 */ /* 0x000fe20000100800 */
[----:B------:R-:W-:Y:S01]  /*3000*/  ISETP.GE.AND P4, PT, R158, RZ, PT ;  /* 0x000000ff9e00720c */ /* 0x000fe20003f86270 */
[--C-:B------:R-:W-:Y:S01]  /*3010*/  @!P3 IMAD.IADD R57, R57, 0x1, -R3.reuse ;  /* 0x000000013939b824 */ /* 0x100fe200078e0a03 */
[----:B------:R-:W-:Y:S01]  /*3020*/  ISETP.GE.AND P0, PT, R160, RZ, PT ;  /* 0x000000ffa000720c */ /* 0x000fe20003f06270 */
[----:B------:R-:W-:Y:S01]  /*3030*/  @!P6 IMAD.IADD R58, R58, 0x1, -R3 ;  /* 0x000000013a3ae824 */ /* 0x000fe200078e0a03 */
[----:B------:R-:W-:-:S02]  /*3040*/  ISETP.GE.AND P5, PT, R159, RZ, PT ;  /* 0x000000ff9f00720c */ /* 0x000fc40003fa6270 */
[----:B------:R-:W-:Y:S01]  /*3050*/  IABS R15, R99 ;  /* 0x00000063000f7213 */ /* 0x000fe20000000000 */
[----:B------:R-:W-:Y:S01]  /*3060*/  @!P1 IMAD.MOV R72, RZ, RZ, -R72 ;  /* 0x000000ffff489224 */ /* 0x000fe200078e0a48 */
[C---:B------:R-:W-:Y:S02]  /*3070*/  LOP3.LUT R97, R101.reuse, 0xa0, RZ, 0xfc, !PT ;  /* 0x000000a065617812 */ /* 0x040fe400078efcff */
[----:B------:R-:W-:Y:S01]  /*3080*/  LOP3.LUT R95, R101, 0xe0, RZ, 0xfc, !PT ;  /* 0x000000e0655f7812 */ /* 0x000fe200078efcff */
[----:B------:R-:W-:Y:S01]  /*3090*/  IMAD.HI.U32 R9, R2, R15, RZ ;  /* 0x0000000f02097227 */ /* 0x000fe200078e00ff */
[----:B------:R-:W-:Y:S01]  /*30a0*/  IADD3 R5, -R5, RZ, RZ ;  /* 0x000000ff05057210 */ /* 0x000fe20007ffe1ff */
[----:B------:R-:W-:Y:S01]  /*30b0*/  STL [R1+0x3c7c], R97 ;  /* 0x003c7c6101007387 */ /* 0x000fe20000100800 */
[----:B------:R-:W-:Y:S01]  /*30c0*/  IABS R13, R97 ;  /* 0x00000061000d7213 */ /* 0x000fe20000000000 */
[----:B------:R-:W-:Y:S01]  /*30d0*/  IMAD.MOV R9, RZ, RZ, -R9 ;  /* 0x000000ffff097224 */ /* 0x000fe200078e0a09 */
[----:B------:R-:W-:Y:S01]  /*30e0*/  IABS R23, R95 ;  /* 0x0000005f00177213 */ /* 0x000fe20000000000 */
[----:B------:R-:W-:Y:S01]  /*30f0*/  IMAD R19, R0, R5, R19 ;  /* 0x0000000500137224 */ /* 0x000fe200078e0213 */
[----:B------:R-:W-:Y:S01]  /*3100*/  @!P2 IADD3 R16, -R16, RZ, RZ ;  /* 0x000000ff1010a210 */ /* 0x000fe20007ffe1ff */
[----:B------:R-:W-:Y:S01]  /*3110*/  IMAD.HI.U32 R3, R2, R13, RZ ;  /* 0x0000000d02037227 */ /* 0x000fe200078e00ff */
[----:B------:R-:W-:-:S02]  /*3120*/  IADD3 R7, -R7, RZ, RZ ;  /* 0x000000ff07077210 */ /* 0x000fc40007ffe1ff */
[----:B------:R-:W-:Y:S01]  /*3130*/  ISETP.GE.AND P2, PT, R157, RZ, PT ;  /* 0x000000ff9d00720c */ /* 0x000fe20003f46270 */
[----:B------:R-:W-:Y:S01]  /*3140*/  IMAD.HI.U32 R5, R2, R23, RZ ;  /* 0x0000001702057227 */ /* 0x000fe200078e00ff */
[C---:B------:R-:W-:Y:S02]  /*3150*/  LOP3.LUT R96, R101.reuse, 0xc0, RZ, 0xfc, !PT ;  /* 0x000000c065607812 */ /* 0x040fe400078efcff */
[C---:B------:R-:W-:Y:S01]  /*3160*/  LOP3.LUT R93, R101.reuse, 0x120, RZ, 0xfc, !PT ;  /* 0x00000120655d7812 */ /* 0x040fe200078efcff */
[----:B------:R-:W-:Y:S01]  /*3170*/  IMAD R17, R0, R7, R17 ;  /* 0x0000000700117224 */ /* 0x000fe200078e0211 */
[----:B------:R-:W-:Y:S01]  /*3180*/  LOP3.LUT R94, R101, 0x100, RZ, 0xfc, !PT ;  /* 0x00000100655e7812 */ /* 0x000fe200078efcff */
[----:B------:R-:W-:Y:S01]  /*3190*/  @!P5 IMAD.MOV R45, RZ, RZ, -R45 ;  /* 0x000000ffff2dd224 */ /* 0x000fe200078e0a2d */
[----:B------:R-:W-:Y:S01]  /*31a0*/  ISETP.GE.AND P1, PT, R156, RZ, PT ;  /* 0x000000ff9c00720c */ /* 0x000fe20003f26270 */
[----:B------:R-:W-:Y:S01]  /*31b0*/  IMAD R7, R0, R9, R15 ;  /* 0x0000000900077224 */ /* 0x000fe200078e020f */
[----:B------:R-:W-:Y:S01]  /*31c0*/  @!P4 IADD3 R34, -R34, RZ, RZ ;  /* 0x000000ff2222c210 */ /* 0x000fe20007ffe1ff */
[----:B------:R-:W-:Y:S01]  /*31d0*/  STL [R1+0x3c78], R96 ;  /* 0x003c786001007387 */ /* 0x000fe20000100800 */
[----:B------:R-:W-:Y:S01]  /*31e0*/  IABS R31, R96 ;  /* 0x00000060001f7213 */ /* 0x000fe20000000000 */
[----:B------:R-:W-:Y:S01]  /*31f0*/  @!P2 IMAD.MOV R18, RZ, RZ, -R18 ;  /* 0x000000ffff12a224 */ /* 0x000fe200078e0a12 */
[----:B------:R-:W-:Y:S01]  /*3200*/  @!P0 IADD3 R60, -R60, RZ, RZ ;  /* 0x000000ff3c3c8210 */ /* 0x000fe20007ffe1ff */
[----:B------:R-:W-:Y:S01]  /*3210*/  STL [R1+0x3c74], R95 ;  /* 0x003c745f01007387 */ /* 0x000fe20000100800 */
[----:B------:R-:W-:-:S02]  /*3220*/  ISETP.GE.AND P4, PT, R153, RZ, PT ;  /* 0x000000ff9900720c */ /* 0x000fc40003f86270 */
[----:B------:R-:W-:Y:S01]  /*3230*/  ISETP.GE.AND P0, PT, R155, RZ, PT ;  /* 0x000000ff9b00720c */ /* 0x000fe20003f06270 */
[----:B------:R-:W-:Y:S01]  /*3240*/  STL [R1+0x3c70], R94 ;  /* 0x003c705e01007387 */ /* 0x000fe20000100800 */
[----:B------:R-:W-:Y:S02]  /*3250*/  ISETP.GE.AND P5, PT, R154, RZ, PT ;  /* 0x000000ff9a00720c */ /* 0x000fe40003fa6270 */
[----:B------:R-:W-:Y:S01]  /*3260*/  IABS R25, R93 ;  /* 0x0000005d00197213 */ /* 0x000fe20000000000 */
[----:B------:R-:W-:Y:S01]  /*3270*/  STL [R1+0x3c6c], R93 ;  /* 0x003c6c5d01007387 */ /* 0x000fe20000100800 */
[----:B------:R-:W-:Y:S01]  /*3280*/  IADD3 R9, -R3, RZ, RZ ;  /* 0x000000ff03097210 */ /* 0x000fe20007ffe1ff */
[----:B------:R-:W-:Y:S01]  /*3290*/  IMAD.HI.U32 R3, R2, R31, RZ ;  /* 0x0000001f02037227 */ /* 0x000fe200078e00ff */
[----:B------:R-:W-:Y:S02]  /*32a0*/  IABS R21, R94 ;  /* 0x0000005e00157213 */ /* 0x000fe40000000000 */
[----:B------:R-:W-:Y:S01]  /*32b0*/  IADD3 R5, -R5, RZ, RZ ;  /* 0x000000ff05057210 */ /* 0x000fe20007ffe1ff */
[----:B------:R-:W-:Y:S01]  /*32c0*/  IMAD R13, R0, R9, R13 ;  /* 0x00000009000d7224 */ /* 0x000fe200078e020d */
[----:B------:R-:W-:Y:S01]  /*32d0*/  LOP3.LUT R92, R101, 0x140, RZ, 0xfc, !PT ;  /* 0x00000140655c7812 */ /* 0x000fe200078efcff */
[----:B------:R-:W-:Y:S01]  /*32e0*/  IMAD.HI.U32 R15, R2, R25, RZ ;  /* 0x00000019020f7227 */ /* 0x000fe200078e00ff */
[----:B------:R-:W-:-:S02]  /*32f0*/  ISETP.GE.AND P2, PT, R152, RZ, PT ;  /* 0x000000ff9800720c */ /* 0x000fc40003f46270 */
[----:B------:R-:W-:Y:S01]  /*3300*/  LOP3.LUT R91, R101, 0x160, RZ, 0xfc, !PT ;  /* 0x00000160655b7812 */ /* 0x000fe200078efcff */
[----:B------:R-:W-:Y:S01]  /*3310*/  IMAD.HI.U32 R9, R2, R21, RZ ;  /* 0x0000001502097227 */ /* 0x000fe200078e00ff */
[----:B------:R-:W-:Y:S01]  /*3320*/  IADD3 R15, -R15, RZ, RZ ;  /* 0x000000ff0f0f7210 */ /* 0x000fe20007ffe1ff */
[----:B------:R-:W-:Y:S01]  /*3330*/  STL [R1+0x3c84], R92 ;  /* 0x003c845c01007387 */ /* 0x000fe20000100800 */
[----:B------:R-:W-:Y:S01]  /*3340*/  @!P1 IADD3 R73, -R73, RZ, RZ ;  /* 0x000000ff49499210 */ /* 0x000fe20007ffe1ff */
[C---:B------:R-:W-:Y:S01]  /*3350*/  IMAD R23, R0.reuse, R5, R23 ;  /* 0x0000000500177224 */ /* 0x040fe200078e0217 */
[----:B------:R-:W-:Y:S01]  /*3360*/  IABS R5, R92 ;  /* 0x0000005c00057213 */ /* 0x000fe20000000000 */
[----:B------:R-:W-:Y:S01]  /*3370*/  IMAD.MOV R3, RZ, RZ, -R3 ;  /* 0x000000ffff037224 */ /* 0x000fe200078e0a03 */
[----:B------:R-:W-:Y:S01]  /*3380*/  ISETP.GE.AND P1, PT, R151, RZ, PT ;  /* 0x000000ff9700720c */ /* 0x000fe20003f26270 */
[----:B------:R-:W-:Y:S01]  /*3390*/  IMAD.MOV R9, RZ, RZ, -R9 ;  /* 0x000000ffff097224 */ /* 0x000fe200078e0a09 */
[C---:B------:R-:W-:Y:S01]  /*33a0*/  LOP3.LUT R90, R101.reuse, 0x180, RZ, 0xfc, !PT ;  /* 0x00000180655a7812 */ /* 0x040fe200078efcff */
[----:B------:R-:W-:Y:S01]  /*33b0*/  IMAD R31, R0, R3, R31 ;  /* 0x00000003001f7224 */ /* 0x000fe200078e021f */
[----:B------:R-:W-:Y:S01]  /*33c0*/  @!P5 IADD3 R46, -R46, RZ, RZ ;  /* 0x000000ff2e2ed210 */ /* 0x000fe20007ffe1ff */
[----:B------:R-:W-:Y:S01]  /*33d0*/  @!P4 IMAD.MOV R35, RZ, RZ, -R35 ;  /* 0x000000ffff23c224 */ /* 0x000fe200078e0a23 */
[----:B------:R-:W-:Y:S01]  /*33e0*/  ISETP.GE.AND P4, PT, R148, RZ, PT ;  /* 0x000000ff9400720c */ /* 0x000fe20003f86270 */
[----:B------:R-:W-:Y:S01]  /*33f0*/  IMAD.HI.U32 R3, R2, R5, RZ ;  /* 0x0000000502037227 */ /* 0x000fe200078e00ff */
[----:B------:R-:W-:Y:S01]  /*3400*/  LOP3.LUT R89, R101, 0x1a0, RZ, 0xfc, !PT ;  /* 0x000001a065597812 */ /* 0x000fe200078efcff */
[----:B------:R-:W-:Y:S01]  /*3410*/  STL [R1+0x3c88], R91 ;  /* 0x003c885b01007387 */ /* 0x000fe20000100800 */
[----:B------:R-:W-:Y:S01]  /*3420*/  IABS R27, R91 ;  /* 0x0000005b001b7213 */ /* 0x000fe20000000000 */
[----:B------:R-:W-:Y:S01]  /*3430*/  @!P0 IMAD.MOV R61, RZ, RZ, -R61 ;  /* 0x000000ffff3d8224 */ /* 0x000fe200078e0a3d */
[----:B------:R-:W-:Y:S01]  /*3440*/  ISETP.GE.AND P0, PT, R150, RZ, PT ;  /* 0x000000ff9600720c */ /* 0x000fe20003f06270 */
[C---:B------:R-:W-:Y:S01]  /*3450*/  IMAD R21, R0.reuse, R9, R21 ;  /* 0x0000000900157224 */ /* 0x040fe200078e0215 */
[----:B------:R-:W-:Y:S01]  /*3460*/  ISETP.GE.AND P5, PT, R149, RZ, PT ;  /* 0x000000ff9500720c */ /* 0x000fe20003fa6270 */
[----:B------:R-:W-:Y:S01]  /*3470*/  IMAD R9, R0, R15, R25 ;  /* 0x0000000f00097224 */ /* 0x000fe200078e0219 */
[----:B------:R-:W-:Y:S01]  /*3480*/  IABS R83, R90 ;  /* 0x0000005a00537213 */ /* 0x000fe20000000000 */
[----:B------:R-:W-:Y:S01]  /*3490*/  IMAD.MOV R15, RZ, RZ, -R3 ;  /* 0x000000ffff0f7224 */ /* 0x000fe200078e0a03 */
[----:B------:R-:W-:Y:S01]  /*34a0*/  IABS R85, R89 ;  /* 0x0000005900557213 */ /* 0x000fe20000000000 */
[----:B------:R-:W-:Y:S01]  /*34b0*/  IMAD.HI.U32 R3, R2, R27, RZ ;  /* 0x0000001b02037227 */ /* 0x000fe200078e00ff */
[----:B------:R-:W-:Y:S01]  /*34c0*/  @!P2 IADD3 R20, -R20, RZ, RZ ;  /* 0x000000ff1414a210 */ /* 0x000fe20007ffe1ff */
[----:B------:R-:W-:Y:S01]  /*34d0*/  STL [R1+0x3c8c], R90 ;  /* 0x003c8c5a01007387 */ /* 0x000fe20000100800 */
[----:B------:R-:W-:Y:S01]  /*34e0*/  ISETP.GE.AND P2, PT, R147, RZ, PT ;  /* 0x000000ff9300720c */ /* 0x000fe20003f46270 */
[----:B------:R-:W-:Y:S01]  /*34f0*/  IMAD R5, R0, R15, R5 ;  /* 0x0000000f00057224 */ /* 0x000fe200078e0205 */
[----:B------:R-:W-:Y:S01]  /*3500*/  IADD3 R82, -R3, RZ, RZ ;  /* 0x000000ff03527210 */ /* 0x000fe20007ffe1ff */
[----:B------:R-:W-:Y:S01]  /*3510*/  IMAD.HI.U32 R15, R2, R83, RZ ;  /* 0x00000053020f7227 */ /* 0x000fe200078e00ff */
[----:B------:R-:W-:Y:S01]  /*3520*/  ISETP.GE.AND P6, PT, R165, RZ, PT ;  /* 0x000000ffa500720c */ /* 0x000fe20003fc6270 */
[----:B------:R-:W-:Y:S01]  /*3530*/  STL [R1+0x3c98], R89 ;  /* 0x003c985901007387 */ /* 0x000fe20000100800 */
[----:B------:R-:W-:Y:S01]  /*3540*/  @!P4 IADD3 R36, -R36, RZ, RZ ;  /* 0x000000ff2424c210 */ /* 0x000fe20007ffe1ff */
[----:B------:R-:W-:Y:S01]  /*3550*/  IMAD.HI.U32 R25, R2, R85, RZ ;  /* 0x0000005502197227 */ /* 0x000fe200078e00ff */
[----:B------:R-:W-:-:S02]  /*3560*/  @!P0 IADD3 R62, -R62, RZ, RZ ;  /* 0x000000ff3e3e8210 */ /* 0x000fc40007ffe1ff */
[----:B------:R-:W-:Y:S01]  /*3570*/  ISETP.GE.AND P4, PT, R143, RZ, PT ;  /* 0x000000ff8f00720c */ /* 0x000fe20003f86270 */
[----:B------:R-:W-:Y:S01]  /*3580*/  @!P1 IMAD.MOV R74, RZ, RZ, -R74 ;  /* 0x000000ffff4a9224 */ /* 0x000fe200078e0a4a */
[----:B------:R-:W-:Y:S01]  /*3590*/  ISETP.GE.AND P1, PT, R146, RZ, PT ;  /* 0x000000ff9200720c */ /* 0x000fe20003f26270 */
[----:B------:R-:W-:Y:S01]  /*35a0*/  IMAD.MOV R15, RZ, RZ, -R15 ;  /* 0x000000ffff0f7224 */ /* 0x000fe200078e0a0f */
[----:B------:R-:W-:Y:S01]  /*35b0*/  IADD3 R84, -R25, RZ, RZ ;  /* 0x000000ff19547210 */ /* 0x000fe20007ffe1ff */
[----:B------:R-:W-:Y:S01]  /*35c0*/  @!P5 IMAD.MOV R47, RZ, RZ, -R47 ;  /* 0x000000ffff2fd224 */ /* 0x000fe200078e0a2f */
[----:B------:R-:W-:Y:S01]  /*35d0*/  ISETP.GE.AND P0, PT, R145, RZ, PT ;  /* 0x000000ff9100720c */ /* 0x000fe20003f06270 */
[----:B------:R-:W-:Y:S01]  /*35e0*/  IMAD R25, R0, R82, R27 ;  /* 0x0000005200197224 */ /* 0x000fe200078e021b */
[----:B------:R-:W-:Y:S01]  /*35f0*/  ISETP.GE.AND P5, PT, R144, RZ, PT ;  /* 0x000000ff9000720c */ /* 0x000fe20003fa6270 */
[C---:B------:R-:W-:Y:S01]  /*3600*/  IMAD R27, R0.reuse, R15, R83 ;  /* 0x0000000f001b7224 */ /* 0x040fe200078e0253 */
[----:B------:R-:W-:Y:S01]  /*3610*/  MOV R83, R6 ;  /* 0x0000000600537202 */ /* 0x000fe20000000f00 */
[----:B------:R-:W-:Y:S01]  /*3620*/  @!P2 IMAD.MOV R22, RZ, RZ, -R22 ;  /* 0x000000ffff16a224 */ /* 0x000fe200078e0a16 */
[----:B------:R-:W-:Y:S01]  /*3630*/  ISETP.NE.AND P3, PT, RZ, c[0x0][0x17c], PT ;  /* 0x00005f00ff007a0c */ /* 0x000fe20003f65270 */
[----:B------:R-:W-:Y:S01]  /*3640*/  @!P6 IMAD.MOV R71, RZ, RZ, -R71 ;  /* 0x000000ffff47e224 */ /* 0x000fe200078e0a47 */
[----:B------:R-:W-:Y:S01]  /*3650*/  LOP3.LUT R6, RZ, c[0x0][0x17c], RZ, 0x33, !PT ;  /* 0x00005f00ff067a12 */ /* 0x000fe200078e33ff */
[----:B------:R-:W-:Y:S01]  /*3660*/  @!P4 IMAD.MOV R37, RZ, RZ, -R37 ;  /* 0x000000ffff25c224 */ /* 0x000fe200078e0a25 */
[----:B------:R-:W-:Y:S01]  /*3670*/  LOP3.LUT R88, R101, 0x1e0, RZ, 0xfc, !PT ;  /* 0x000001e065587812 */ /* 0x000fe200078efcff */
[----:B------:R-:W-:Y:S01]  /*3680*/  IMAD R15, R0, R84, R85 ;  /* 0x00000054000f7224 */ /* 0x000fe200078e0255 */
[----:B------:R-:W-:Y:S01]  /*3690*/  ISETP.GE.AND P2, PT, R142, RZ, PT ;  /* 0x000000ff8e00720c */ /* 0x000fe20003f46270 */
[----:B------:R-:W-:Y:S01]  /*36a0*/  @!P0 IMAD.MOV R63, RZ, RZ, -R63 ;  /* 0x000000ffff3f8224 */ /* 0x000fe200078e0a3f */
[----:B------:R-:W-:Y:S01]  /*36b0*/  SEL R81, R6, R81, !P3 ;  /* 0x0000005106517207 */ /* 0x000fe20005800000 */
[----:B------:R-:W-:Y:S01]  /*36c0*/  STL [R1+0x3c90], R88 ;  /* 0x003c905801007387 */ /* 0x000fe20000100800 */
[----:B------:R-:W-:-:S02]  /*36d0*/  @!P1 IADD3 R75, -R75, RZ, RZ ;  /* 0x000000ff4b4b9210 */ /* 0x000fc40007ffe1ff */
[----:B------:R-:W-:Y:S01]  /*36e0*/  ISETP.GE.AND P1, PT, R141, RZ, PT ;  /* 0x000000ff8d00720c */ /* 0x000fe20003f26270 */
[----:B------:R1:W-:Y:S01]  /*36f0*/  STL [R1+0x16c0], R81 ;  /* 0x0016c05101007387 */ /* 0x0003e20000100800 */
[----:B------:R-:W-:Y:S02]  /*3700*/  @!P5 IADD3 R48, -R48, RZ, RZ ;  /* 0x000000ff3030d210 */ /* 0x000fe40007ffe1ff */
[----:B------:R-:W-:Y:S02]  /*3710*/  ISETP.GE.AND P4, PT, R138, RZ, PT ;  /* 0x000000ff8a00720c */ /* 0x000fe40003f86270 */
[----:B------:R-:W-:Y:S02]  /*3720*/  ISETP.GE.AND P0, PT, R140, RZ, PT ;  /* 0x000000ff8c00720c */ /* 0x000fe40003f06270 */
[----:B------:R-:W-:Y:S02]  /*3730*/  ISETP.GE.AND P5, PT, R139, RZ, PT ;  /* 0x000000ff8b00720c */ /* 0x000fe40003fa6270 */
[----:B------:R-:W-:-:S02]  /*3740*/  SEL R16, R6, R16, !P3 ;  /* 0x0000001006107207 */ /* 0x000fc40005800000 */
[C---:B-1----:R-:W-:Y:S01]  /*3750*/  SEL R81, R6.reuse, R71, !P3 ;  /* 0x0000004706517207 */ /* 0x042fe20005800000 */
[----:B------:R-:W-:Y:S01]  /*3760*/  @!P1 IMAD.MOV R76, RZ, RZ, -R76 ;  /* 0x000000ffff4c9224 */ /* 0x000fe200078e0a4c */
[C---:B------:R-:W-:Y:S02]  /*3770*/  SEL R71, R6.reuse, R59, !P3 ;  /* 0x0000003b06477207 */ /* 0x040fe40005800000 */
[----:B------:R-:W-:Y:S01]  /*3780*/  SEL R59, R6, R33, !P3 ;  /* 0x00000021063b7207 */ /* 0x000fe20005800000 */
[----:B------:R-:W-:Y:S01]  /*3790*/  STL [R1+0x16e0], R81 ;  /* 0x0016e05101007387 */ /* 0x000fe20000100800 */
[----:B------:R-:W-:Y:S02]  /*37a0*/  @!P2 IADD3 R24, -R24, RZ, RZ ;  /* 0x000000ff1818a210 */ /* 0x000fe40007ffe1ff */
[----:B------:R-:W-:Y:S01]  /*37b0*/  SEL R33, R6, R72, !P3 ;  /* 0x0000004806217207 */ /* 0x000fe20005800000 */
[----:B------:R-:W-:Y:S01]  /*37c0*/  STL [R1+0x1700], R71 ;  /* 0x0017004701007387 */ /* 0x000fe20000100800 */
[----:B------:R-:W-:Y:S01]  /*37d0*/  ISETP.GE.AND P2, PT, R137, RZ, PT ;  /* 0x000000ff8900720c */ /* 0x000fe20003f46270 */
[----:B------:R-:W-:Y:S01]  /*37e0*/  @!P5 IMAD.MOV R49, RZ, RZ, -R49 ;  /* 0x000000ffff31d224 */ /* 0x000fe200078e0a31 */
[----:B------:R-:W-:Y:S01]  /*37f0*/  ISETP.GE.AND P1, PT, R136, RZ, PT ;  /* 0x000000ff8800720c */ /* 0x000fe20003f26270 */
[----:B------:R1:W-:Y:S01]  /*3800*/  STL [R1+0x1720], R59 ;  /* 0x0017203b01007387 */ /* 0x0003e20000100800 */
[----:B------:R-:W-:-:S02]  /*3810*/  @!P4 IADD3 R38, -R38, RZ, RZ ;  /* 0x000000ff2626c210 */ /* 0x000fc40007ffe1ff */
[----:B------:R-:W-:Y:S01]  /*3820*/  @!P0 IADD3 R64, -R64, RZ, RZ ;  /* 0x000000ff40408210 */ /* 0x000fe20007ffe1ff */
[----:B------:R2:W-:Y:S01]  /*3830*/  STL [R1+0x1740], R16 ;  /* 0x0017401001007387 */ /* 0x0005e20000100800 */
[----:B------:R-:W-:Y:S02]  /*3840*/  ISETP.GE.AND P4, PT, R133, RZ, PT ;  /* 0x000000ff8500720c */ /* 0x000fe40003f86270 */
[----:B------:R-:W-:Y:S01]  /*3850*/  ISETP.GE.AND P0, PT, R135, RZ, PT ;  /* 0x000000ff8700720c */ /* 0x000fe20003f06270 */
[----:B------:R3:W-:Y:S01]  /*3860*/  STL [R1+0x1760], R33 ;  /* 0x0017602101007387 */ /* 0x0007e20000100800 */
[----:B------:R-:W-:Y:S01]  /*3870*/  ISETP.GE.AND P5, PT, R134, RZ, PT ;  /* 0x000000ff8600720c */ /* 0x000fe20003fa6270 */
[----:B------:R-:W-:Y:S01]  /*3880*/  @!P2 IMAD.MOV R26, RZ, RZ, -R26 ;  /* 0x000000ffff1aa224 */ /* 0x000fe200078e0a1a */
[C---:B-1----:R-:W-:Y:S02]  /*3890*/  SEL R59, R6.reuse, R60, !P3 ;  /* 0x0000003c063b7207 */ /* 0x042fe40005800000 */
[----:B------:R-:W-:-:S02]  /*38a0*/  SEL R18, R6, R18, !P3 ;  /* 0x0000001206127207 */ /* 0x000fc40005800000 */
[----:B--2---:R-:W-:Y:S01]  /*38b0*/  SEL R16, R6, R45, !P3 ;  /* 0x0000002d06107207 */ /* 0x004fe20005800000 */
[----:B------:R-:W-:Y:S01]  /*38c0*/  STL [R1+0x1780], R59 ;  /* 0x0017803b01007387 */ /* 0x000fe20000100800 */
[----:B------:R-:W-:Y:S01]  /*38d0*/  ISETP.GE.AND P2, PT, R132, RZ, PT ;  /* 0x000000ff8400720c */ /* 0x000fe20003f46270 */
[----:B------:R-:W-:Y:S01]  /*38e0*/  @!P4 IMAD.MOV R39, RZ, RZ, -R39 ;  /* 0x000000ffff27c224 */ /* 0x000fe200078e0a27 */
[C---:B---3--:R-:W-:Y:S01]  /*38f0*/  SEL R33, R6.reuse, R34, !P3 ;  /* 0x0000002206217207 */ /* 0x048fe20005800000 */
[----:B------:R1:W-:Y:S01]  /*3900*/  STL [R1+0x17a0], R16 ;  /* 0x0017a01001007387 */ /* 0x0003e20000100800 */
[----:B------:R-:W-:Y:S01]  /*3910*/  @!P1 IADD3 R77, -R77, RZ, RZ ;  /* 0x000000ff4d4d9210 */ /* 0x000fe20007ffe1ff */
[----:B------:R-:W-:Y:S01]  /*3920*/  @!P0 IMAD.MOV R65, RZ, RZ, -R65 ;  /* 0x000000ffff418224 */ /* 0x000fe200078e0a41 */
[----:B------:R-:W-:Y:S01]  /*3930*/  SEL R20, R6, R20, !P3 ;  /* 0x0000001406147207 */ /* 0x000fe20005800000 */
[----:B------:R2:W-:Y:S01]  /*3940*/  STL [R1+0x16c4], R33 ;  /* 0x0016c42101007387 */ /* 0x0005e20000100800 */
[----:B------:R-:W-:-:S02]  /*3950*/  ISETP.GE.AND P1, PT, R131, RZ, PT ;  /* 0x000000ff8300720c */ /* 0x000fc40003f26270 */
[----:B------:R-:W-:Y:S01]  /*3960*/  @!P5 IADD3 R50, -R50, RZ, RZ ;  /* 0x000000ff3232d210 */ /* 0x000fe20007ffe1ff */
[----:B------:R3:W-:Y:S01]  /*3970*/  STL [R1+0x16e4], R18 ;  /* 0x0016e41201007387 */ /* 0x0007e20000100800 */
[----:B------:R-:W-:Y:S02]  /*3980*/  ISETP.GE.AND P4, PT, R128, RZ, PT ;  /* 0x000000ff8000720c */ /* 0x000fe40003f86270 */
[----:B-1----:R-:W-:Y:S02]  /*3990*/  SEL R16, R6, R73, !P3 ;  /* 0x0000004906107207 */ /* 0x002fe40005800000 */
[----:B------:R-:W-:Y:S02]  /*39a0*/  ISETP.GE.AND P0, PT, R130, RZ, PT ;  /* 0x000000ff8200720c */ /* 0x000fe40003f06270 */
[C---:B--2---:R-:W-:Y:S01]  /*39b0*/  SEL R33, R6.reuse, R61, !P3 ;  /* 0x0000003d06217207 */ /* 0x044fe20005800000 */
[----:B------:R1:W-:Y:S01]  /*39c0*/  STL [R1+0x1704], R16 ;  /* 0x0017041001007387 */ /* 0x0003e20000100800 */
[----:B------:R-:W-:Y:S01]  /*39d0*/  ISETP.GE.AND P5, PT, R129, RZ, PT ;  /* 0x000000ff8100720c */ /* 0x000fe20003fa6270 */
[----:B------:R-:W-:Y:S01]  /*39e0*/  @!P1 IMAD.MOV R78, RZ, RZ, -R78 ;  /* 0x000000ffff4e9224 */ /* 0x000fe200078e0a4e */
[----:B---3--:R-:W-:Y:S01]  /*39f0*/  SEL R18, R6, R46, !P3 ;  /* 0x0000002e06127207 */ /* 0x008fe20005800000 */
[----:B------:R-:W-:Y:S01]  /*3a00*/  STL [R1+0x1724], R33 ;  /* 0x0017242101007387 */ /* 0x000fe20000100800 */
[----:B------:R-:W-:-:S02]  /*3a10*/  @!P2 IADD3 R28, -R28, RZ, RZ ;  /* 0x000000ff1c1ca210 */ /* 0x000fc40007ffe1ff */
[----:B------:R-:W-:Y:S01]  /*3a20*/  ISETP.GE.AND P2, PT, R127, RZ, PT ;  /* 0x000000ff7f00720c */ /* 0x000fe20003f46270 */
[----:B------:R2:W-:Y:S01]  /*3a30*/  STL [R1+0x1744], R18 ;  /* 0x0017441201007387 */ /* 0x0005e20000100800 */
[----:B------:R-:W-:Y:S02]  /*3a40*/  ISETP.GE.AND P1, PT, R126, RZ, PT ;  /* 0x000000ff7e00720c */ /* 0x000fe40003f26270 */
[----:B-1----:R-:W-:Y:S02]  /*3a50*/  SEL R16, R6, R35, !P3 ;  /* 0x0000002306107207 */ /* 0x002fe40005800000 */
[----:B------:R-:W-:Y:S01]  /*3a60*/  @!P4 IADD3 R40, -R40, RZ, RZ ;  /* 0x000000ff2828c210 */ /* 0x000fe20007ffe1ff */
[----:B------:R-:W-:Y:S01]  /*3a70*/  @!P5 IMAD.MOV R51, RZ, RZ, -R51 ;  /* 0x000000ffff33d224 */ /* 0x000fe200078e0a33 */
[----:B------:R-:W-:Y:S01]  /*3a80*/  @!P0 IADD3 R66, -R66, RZ, RZ ;  /* 0x000000ff42428210 */ /* 0x000fe20007ffe1ff */
[----:B------:R1:W-:Y:S01]  /*3a90*/  STL [R1+0x1764], R16 ;  /* 0x0017641001007387 */ /* 0x0003e20000100800 */
[----:B------:R-:W-:-:S02]  /*3aa0*/  ISETP.GE.AND P4, PT, R123, RZ, PT ;  /* 0x000000ff7b00720c */ /* 0x000fc40003f86270 */
[----:B--2---:R-:W-:Y:S01]  /*3ab0*/  SEL R18, R6, R74, !P3 ;  /* 0x0000004a06127207 */ /* 0x004fe20005800000 */
[----:B------:R2:W-:Y:S01]  /*3ac0*/  STL [R1+0x1784], R20 ;  /* 0x0017841401007387 */ /* 0x0005e20000100800 */
[----:B------:R-:W-:Y:S01]  /*3ad0*/  ISETP.GE.AND P0, PT, R125, RZ, PT ;  /* 0x000000ff7d00720c */ /* 0x000fe20003f06270 */
[----:B------:R-:W-:Y:S01]  /*3ae0*/  @!P2 IMAD.MOV R30, RZ, RZ, -R30 ;  /* 0x000000ffff1ea224 */ /* 0x000fe200078e0a1e */
[----:B------:R-:W-:Y:S01]  /*3af0*/  ISETP.GE.AND P5, PT, R124, RZ, PT ;  /* 0x000000ff7c00720c */ /* 0x000fe20003fa6270 */
[----:B------:R3:W-:Y:S01]  /*3b00*/  STL [R1+0x17a4], R18 ;  /* 0x0017a41201007387 */ /* 0x0007e20000100800 */
[----:B------:R-:W-:Y:S02]  /*3b10*/  ISETP.GE.AND P2, PT, R122, RZ, PT ;  /* 0x000000ff7a00720c */ /* 0x000fe40003f46270 */
[C---:B-1----:R-:W-:Y:S02]  /*3b20*/  SEL R16, R6.reuse, R62, !P3 ;  /* 0x0000003e06107207 */ /* 0x042fe40005800000 */
[----:B------:R-:W-:Y:S01]  /*3b30*/  @!P1 IADD3 R79, -R79, RZ, RZ ;  /* 0x000000ff4f4f9210 */ /* 0x000fe20007ffe1ff */
[----:B------:R-:W-:Y:S01]  /*3b40*/  @!P4 IMAD.MOV R41, RZ, RZ, -R41 ;  /* 0x000000ffff29c224 */ /* 0x000fe200078e0a29 */
[C---:B--2---:R-:W-:Y:S01]  /*3b50*/  SEL R20, R6.reuse, R47, !P3 ;  /* 0x0000002f06147207 */ /* 0x044fe20005800000 */
[----:B------:R1:W-:Y:S01]  /*3b60*/  STL [R1+0x16c8], R16 ;  /* 0x0016c81001007387 */ /* 0x0003e20000100800 */
[----:B------:R-:W-:Y:S01]  /*3b70*/  ISETP.GE.AND P1, PT, R121, RZ, PT ;  /* 0x000000ff7900720c */ /* 0x000fe20003f26270 */
[----:B------:R-:W-:Y:S01]  /*3b80*/  @!P0 IMAD.MOV R67, RZ, RZ, -R67 ;  /* 0x000000ffff438224 */ /* 0x000fe200078e0a43 */
[----:B---3--:R-:W-:Y:S01]  /*3b90*/  SEL R18, R6, R36, !P3 ;  /* 0x0000002406127207 */ /* 0x008fe20005800000 */
[----:B------:R2:W-:Y:S01]  /*3ba0*/  STL [R1+0x16e8], R20 ;  /* 0x0016e81401007387 */ /* 0x0005e20000100800 */
[----:B------:R-:W-:-:S02]  /*3bb0*/  @!P5 IADD3 R52, -R52, RZ, RZ ;  /* 0x000000ff3434d210 */ /* 0x000fc40007ffe1ff */
[----:B------:R-:W-:Y:S01]  /*3bc0*/  ISETP.GE.AND P4, PT, R118, RZ, PT ;  /* 0x000000ff7600720c */ /* 0x000fe20003f86270 */
[----:B------:R3:W-:Y:S01]  /*3bd0*/  STL [R1+0x1708], R18 ;  /* 0x0017081201007387 */ /* 0x0007e20000100800 */
[----:B------:R-:W-:Y:S02]  /*3be0*/  ISETP.GE.AND P0, PT, R120, RZ, PT ;  /* 0x000000ff7800720c */ /* 0x000fe40003f06270 */
[C---:B-1----:R-:W-:Y:S02]  /*3bf0*/  SEL R16, R6.reuse, R22, !P3 ;  /* 0x0000001606107207 */ /* 0x042fe40005800000 */
[----:B------:R-:W-:Y:S01]  /*3c00*/  ISETP.GE.AND P5, PT, R119, RZ, PT ;  /* 0x000000ff7700720c */ /* 0x000fe20003fa6270 */
[----:B------:R-:W-:Y:S01]  /*3c10*/  @!P1 IMAD.MOV R80, RZ, RZ, -R80 ;  /* 0x000000ffff509224 */ /* 0x000fe200078e0a50 */
[----:B--2---:R-:W-:Y:S01]  /*3c20*/  SEL R20, R6, R75, !P3 ;  /* 0x0000004b06147207 */ /* 0x004fe20005800000 */
[----:B------:R1:W-:Y:S01]  /*3c30*/  STL [R1+0x1728], R16 ;  /* 0x0017281001007387 */ /* 0x0003e20000100800 */
[----:B------:R-:W-:-:S02]  /*3c40*/  @!P2 IADD3 R14, -R14, RZ, RZ ;  /* 0x000000ff0e0ea210 */ /* 0x000fc40007ffe1ff */
[----:B---3--:R-:W-:Y:S01]  /*3c50*/  SEL R18, R6, R63, !P3 ;  /* 0x0000003f06127207 */ /* 0x008fe20005800000 */
[----:B------:R2:W-:Y:S01]  /*3c60*/  STL [R1+0x1748], R20 ;  /* 0x0017481401007387 */ /* 0x0005e20000100800 */
[----:B------:R-:W-:Y:S02]  /*3c70*/  ISETP.GE.AND P2, PT, R117, RZ, PT ;  /* 0x000000ff7500720c */ /* 0x000fe40003f46270 */
[----:B------:R-:W-:Y:S01]  /*3c80*/  ISETP.GE.AND P1, PT, R116, RZ, PT ;  /* 0x000000ff7400720c */ /* 0x000fe20003f26270 */
[----:B------:R3:W-:Y:S01]  /*3c90*/  STL [R1+0x1768], R18 ;  /* 0x0017681201007387 */ /* 0x0007e20000100800 */
[----:B------:R-:W-:Y:S01]  /*3ca0*/  @!P4 IADD3 R42, -R42, RZ, RZ ;  /* 0x000000ff2a2ac210 */ /* 0x000fe20007ffe1ff */
[----:B------:R-:W-:Y:S01]  /*3cb0*/  @!P5 IMAD.MOV R53, RZ, RZ, -R53 ;  /* 0x000000ffff35d224 */ /* 0x000fe200078e0a35 */
[----:B-1----:R-:W-:Y:S02]  /*3cc0*/  SEL R16, R6, R48, !P3 ;  /* 0x0000003006107207 */ /* 0x002fe40005800000 */
[----:B------:R-:W-:-:S02]  /*3cd0*/  @!P0 IADD3 R68, -R68, RZ, RZ ;  /* 0x000000ff44448210 */ /* 0x000fc40007ffe1ff */
[C---:B--2---:R-:W-:Y:S01]  /*3ce0*/  SEL R20, R6.reuse, R37, !P3 ;  /* 0x0000002506147207 */ /* 0x044fe20005800000 */
[----:B------:R1:W-:Y:S01]  /*3cf0*/  STL [R1+0x1788], R16 ;  /* 0x0017881001007387 */ /* 0x0003e20000100800 */
[----:B------:R-:W-:Y:S01]  /*3d00*/  ISETP.GE.AND P4, PT, R113, RZ, PT ;  /* 0x000000ff7100720c */ /* 0x000fe20003f86270 */
[----:B------:R-:W-:Y:S01]  /*3d10*/  @!P2 IMAD.MOV R12, RZ, RZ, -R12 ;  /* 0x000000ffff0ca224 */ /* 0x000fe200078e0a0c */
[----:B---3--:R-:W-:Y:S01]  /*3d20*/  SEL R18, R6, R24, !P3 ;  /* 0x0000001806127207 */ /* 0x008fe20005800000 */
[----:B------:R2:W-:Y:S01]  /*3d30*/  STL [R1+0x17a8], R20 ;  /* 0x0017a81401007387 */ /* 0x0005e20000100800 */
[----:B------:R-:W-:Y:S02]  /*3d40*/  ISETP.GE.AND P0, PT, R115, RZ, PT ;  /* 0x000000ff7300720c */ /* 0x000fe40003f06270 */
[----:B------:R-:W-:Y:S01]  /*3d50*/  ISETP.GE.AND P5, PT, R114, RZ, PT ;  /* 0x000000ff7200720c */ /* 0x000fe20003fa6270 */
[----:B------:R3:W-:Y:S01]  /*3d60*/  STL [R1+0x16cc], R18 ;  /* 0x0016cc1201007387 */ /* 0x0007e20000100800 */
[----:B------:R-:W-:-:S02]  /*3d70*/  ISETP.GE.AND P2, PT, R112, RZ, PT ;  /* 0x000000ff7000720c */ /* 0x000fc40003f46270 */
[C---:B-1----:R-:W-:Y:S02]  /*3d80*/  SEL R16, R6.reuse, R76, !P3 ;  /* 0x0000004c06107207 */ /* 0x042fe40005800000 */
[----:B------:R-:W-:Y:S01]  /*3d90*/  @!P1 IADD3 R69, -R69, RZ, RZ ;  /* 0x000000ff45459210 */ /* 0x000fe20007ffe1ff */
[----:B------:R-:W-:Y:S01]  /*3da0*/  @!P4 IMAD.MOV R43, RZ, RZ, -R43 ;  /* 0x000000ffff2bc224 */ /* 0x000fe200078e0a2b */
[C---:B--2---:R-:W-:Y:S01]  /*3db0*/  SEL R20, R6.reuse, R64, !P3 ;  /* 0x0000004006147207 */ /* 0x044fe20005800000 */
[----:B------:R1:W-:Y:S01]  /*3dc0*/  STL [R1+0x16ec], R16 ;  /* 0x0016ec1001007387 */ /* 0x0003e20000100800 */
[----:B------:R-:W-:Y:S01]  /*3dd0*/  ISETP.GE.AND P1, PT, R111, RZ, PT ;  /* 0x000000ff6f00720c */ /* 0x000fe20003f26270 */
[----:B------:R-:W-:Y:S01]  /*3de0*/  @!P0 IMAD.MOV R54, RZ, RZ, -R54 ;  /* 0x000000ffff368224 */ /* 0x000fe200078e0a36 */
[C---:B---3--:R-:W-:Y:S01]  /*3df0*/  SEL R18, R6.reuse, R49, !P3 ;  /* 0x0000003106127207 */ /* 0x048fe20005800000 */
[----:B------:R2:W-:Y:S01]  /*3e00*/  STL [R1+0x170c], R20 ;  /* 0x00170c1401007387 */ /* 0x0005e20000100800 */
[----:B------:R-:W-:-:S02]  /*3e10*/  SEL R14, R6, R14, !P3 ;  /* 0x0000000e060e7207 */ /* 0x000fc40005800000 */
[----:B------:R-:W-:Y:S01]  /*3e20*/  @!P5 IADD3 R55, -R55, RZ, RZ ;  /* 0x000000ff3737d210 */ /* 0x000fe20007ffe1ff */
[----:B------:R3:W-:Y:S01]  /*3e30*/  STL [R1+0x172c], R18 ;  /* 0x00172c1201007387 */ /* 0x0007e20000100800 */
[----:B------:R-:W-:Y:S02]  /*3e40*/  ISETP.GE.AND P4, PT, R108, RZ, PT ;  /* 0x000000ff6c00720c */ /* 0x000fe40003f86270 */
[----:B-1----:R-:W-:Y:S02]  /*3e50*/  SEL R16, R6, R38, !P3 ;  /* 0x0000002606107207 */ /* 0x002fe40005800000 */
[----:B------:R-:W-:Y:S01]  /*3e60*/  ISETP.GE.AND P0, PT, R110, RZ, PT ;  /* 0x000000ff6e00720c */ /* 0x000fe20003f06270 */
[----:B------:R-:W-:Y:S01]  /*3e70*/  @!P1 IMAD.MOV R44, RZ, RZ, -R44 ;  /* 0x000000ffff2c9224 */ /* 0x000fe200078e0a2c */
[----:B--2---:R-:W-:Y:S01]  /*3e80*/  SEL R20, R6, R26, !P3 ;  /* 0x0000001a06147207 */ /* 0x004fe20005800000 */
[----:B------:R1:W-:Y:S01]  /*3e90*/  STL [R1+0x174c], R16 ;  /* 0x00174c1001007387 */ /* 0x0003e20000100800 */
[----:B------:R-:W-:-:S02]  /*3ea0*/  ISETP.GE.AND P5, PT, R109, RZ, PT ;  /* 0x000000ff6d00720c */ /* 0x000fc40003fa6270 */
[----:B---3--:R-:W-:Y:S01]  /*3eb0*/  SEL R18, R6, R77, !P3 ;  /* 0x0000004d06127207 */ /* 0x008fe20005800000 */
[----:B------:R2:W-:Y:S01]  /*3ec0*/  STL [R1+0x176c], R20 ;  /* 0x00176c1401007387 */ /* 0x0005e20000100800 */
[----:B------:R-:W-:Y:S01]  /*3ed0*/  IABS R87, R88 ;  /* 0x0000005800577213 */ /* 0x000fe20000000000 */
[----:B------:R-:W-:Y:S01]  /*3ee0*/  @!P4 IMAD.MOV R32, RZ, RZ, -R32 ;  /* 0x000000ffff20c224 */ /* 0x000fe200078e0a20 */
[----:B------:R-:W-:Y:S01]  /*3ef0*/  @!P2 IADD3 R10, -R10, RZ, RZ ;  /* 0x000000ff0a0aa210 */ /* 0x000fe20007ffe1ff */
[----:B------:R3:W-:Y:S01]  /*3f00*/  STL [R1+0x178c], R18 ;  /* 0x00178c1201007387 */ /* 0x0007e20000100800 */
[----:B------:R-:W-:Y:S01]  /*3f10*/  ISETP.GE.AND P2, PT, R107, RZ, PT ;  /* 0x000000ff6b00720c */ /* 0x000fe20003f46270 */
[----:B------:R-:W-:Y:S01]  /*3f20*/  IMAD.HI.U32 R3, R2, R87, RZ ;  /* 0x0000005702037227 */ /* 0x000fe200078e00ff */
[----:B-1----:R-:W-:Y:S02]  /*3f30*/  SEL R16, R6, R65, !P3 ;  /* 0x0000004106107207 */ /* 0x002fe40005800000 */
[----:B------:R-:W-:Y:S01]  /*3f40*/  ISETP.GT.U32.AND P6, PT, R0, R11, PT ;  /* 0x0000000b0000720c */ /* 0x000fe20003fc4070 */
[----:B------:R-:W-:Y:S01]  /*3f50*/  IMAD.MOV R3, RZ, RZ, -R3 ;  /* 0x000000ffff037224 */ /* 0x000fe200078e0a03 */
[----:B--2---:R-:W-:Y:S01]  /*3f60*/  SEL R20, R6, R50, !P3 ;  /* 0x0000003206147207 */ /* 0x004fe20005800000 */
[----:B------:R1:W-:Y:S01]  /*3f70*/  STL [R1+0x17ac], R16 ;  /* 0x0017ac1001007387 */ /* 0x0003e20000100800 */
[----:B------:R-:W-:Y:S01]  /*3f80*/  ISETP.GE.AND P1, PT, R106, RZ, PT ;  /* 0x000000ff6a00720c */ /* 0x000fe20003f26270 */
[----:B------:R-:W-:Y:S01]  /*3f90*/  @!P5 IMAD.MOV R56, RZ, RZ, -R56 ;  /* 0x000000ffff38d224 */ /* 0x000fe200078e0a38 */
[----:B---3--:R-:W-:Y:S01]  /*3fa0*/  SEL R18, R6, R39, !P3 ;  /* 0x0000002706127207 */ /* 0x008fe20005800000 */
[----:B------:R2:W-:Y:S01]  /*3fb0*/  STL [R1+0x16d0], R20 ;  /* 0x0016d01401007387 */ /* 0x0005e20000100800 */
[----:B------:R-:W-:Y:S01]  /*3fc0*/  @!P0 IADD3 R8, -R8, RZ, RZ ;  /* 0x000000ff08088210 */ /* 0x000fe20007ffe1ff */
[----:B------:R-:W-:Y:S01]  /*3fd0*/  IMAD R3, R0, R3, R87 ;  /* 0x0000000300037224 */ /* 0x000fe200078e0257 */
[----:B------:R-:W-:Y:S01]  /*3fe0*/  ISETP.GE.AND P4, PT, R103, RZ, PT ;  /* 0x000000ff6700720c */ /* 0x000fe20003f86270 */
[----:B------:R3:W-:Y:S01]  /*3ff0*/  STL [R1+0x16f0], R18 ;  /* 0x0016f01201007387 */ /* 0x0007e20000100800 */
[----:B------:R-:W-:Y:S01]  /*4000*/  ISETP.GE.AND P0, PT, R105, RZ, PT ;  /* 0x000000ff6900720c */ /* 0x000fe20003f06270 */
[----:B------:R-:W-:Y:S01]  /*4010*/  @!P6 IMAD.IADD R11, R11, 0x1, -R0 ;  /* 0x000000010b0be824 */ /* 0x000fe200078e0a00 */
[----:B-1----:R-:W-:-:S02]  /*4020*/  SEL R16, R6, R28, !P3 ;  /* 0x0000001c06107207 */ /* 0x002fc40005800000 */
[----:B------:R-:W-:Y:S01]  /*4030*/  ISETP.GE.AND P5, PT, R104, RZ, PT ;  /* 0x000000ff6800720c */ /* 0x000fe20003fa6270 */
[----:B------:R-:W-:Y:S01]  /*4040*/  @!P1 IMAD.MOV R57, RZ, RZ, -R57 ;  /* 0x000000ffff399224 */ /* 0x000fe200078e0a39 */
[C---:B--2---:R-:W-:Y:S01]  /*4050*/  SEL R20, R6.reuse, R78, !P3 ;  /* 0x0000004e06147207 */ /* 0x044fe20005800000 */
[----:B------:R1:W-:Y:S01]  /*4060*/  STL [R1+0x1710], R16 ;  /* 0x0017101001007387 */ /* 0x0003e20000100800 */
[C---:B------:R-:W-:Y:S02]  /*4070*/  SEL R8, R6.reuse, R8, !P3 ;  /* 0x0000000806087207 */ /* 0x040fe40005800000 */
[----:B---3--:R-:W-:Y:S01]  /*4080*/  SEL R18, R6, R66, !P3 ;  /* 0x0000004206127207 */ /* 0x008fe20005800000 */
[----:B------:R2:W-:Y:S01]  /*4090*/  STL [R1+0x1730], R20 ;  /* 0x0017301401007387 */ /* 0x0005e20000100800 */
[----:B------:R-:W-:Y:S01]  /*40a0*/  @!P2 IADD3 R83, -R83, RZ, RZ ;  /* 0x000000ff5353a210 */ /* 0x000fe20007ffe1ff */
[----:B------:R-:W-:Y:S01]  /*40b0*/  @!P4 IMAD.MOV R58, RZ, RZ, -R58 ;  /* 0x000000ffff3ac224 */ /* 0x000fe200078e0a3a */
[C---:B------:R-:W-:Y:S01]  /*40c0*/  ISETP.GT.U32.AND P6, PT, R0.reuse, R3, PT ;  /* 0x000000030000720c */ /* 0x040fe20003fc4070 */
[----:B------:R3:W-:Y:S01]  /*40d0*/  STL [R1+0x1750], R18 ;  /* 0x0017501201007387 */ /* 0x0007e20000100800 */
[----:B------:R-:W-:-:S02]  /*40e0*/  ISETP.GT.U32.AND P1, PT, R0, R29, PT ;  /* 0x0000001d0000720c */ /* 0x000fc40003f24070 */
[----:B-1----:R-:W-:Y:S02]  /*40f0*/  SEL R16, R6, R51, !P3 ;  /* 0x0000003306107207 */ /* 0x002fe40005800000 */
[----:B------:R-:W-:Y:S02]  /*4100*/  @!P0 IADD3 R70, -R70, RZ, RZ ;  /* 0x000000ff46468210 */ /* 0x000fe40007ffe1ff */
[----:B--2---:R-:W-:Y:S01]  /*4110*/  SEL R20, R6, R40, !P3 ;  /* 0x0000002806147207 */ /* 0x004fe20005800000 */
[----:B------:R1:W-:Y:S01]  /*4120*/  STL [R1+0x1770], R16 ;  /* 0x0017701001007387 */ /* 0x0003e20000100800 */
[----:B------:R-:W-:Y:S02]  /*4130*/  @!P5 IADD3 R4, -R4, RZ, RZ ;  /* 0x000000ff0404d210 */ /* 0x000fe40007ffe1ff */
[----:B---3--:R-:W-:Y:S01]  /*4140*/  SEL R18, R6, R30, !P3 ;  /* 0x0000001e06127207 */ /* 0x008fe20005800000 */
[----:B------:R2:W-:Y:S01]  /*4150*/  STL [R1+0x1790], R20 ;  /* 0x0017901401007387 */ /* 0x0005e20000100800 */
[----:B------:R-:W-:Y:S01]  /*4160*/  ISETP.GT.U32.AND P2, PT, R0, R7, PT ;  /* 0x000000070000720c */ /* 0x000fe20003f44070 */
[----:B------:R-:W-:Y:S01]  /*4170*/  @!P6 IMAD.IADD R3, R3, 0x1, -R0 ;  /* 0x000000010303e824 */ /* 0x000fe200078e0a00 */
[----:B------:R-:W-:Y:S01]  /*4180*/  SEL R4, R6, R4, !P3 ;  /* 0x0000000406047207 */ /* 0x000fe20005800000 */
[----:B------:R3:W-:Y:S01]  /*4190*/  STL [R1+0x17b0], R18 ;  /* 0x0017b01201007387 */ /* 0x0007e20000100800 */
[----:B------:R-:W-:-:S02]  /*41a0*/  ISETP.GT.U32.AND P0, PT, R0, R17, PT ;  /* 0x000000110000720c */ /* 0x000fc40003f04070 */
[----:B-1----:R-:W-:Y:S02]  /*41b0*/  SEL R16, R6, R79, !P3 ;  /* 0x0000004f06107207 */ /* 0x002fe40005800000 */
[----:B------:R-:W-:Y:S02]  /*41c0*/  ISETP.GT.U32.AND P5, PT, R0, R13, PT ;  /* 0x0000000d0000720c */ /* 0x000fe40003fa4070 */
[----:B--2---:R-:W-:Y:S01]  /*41d0*/  SEL R20, R6, R67, !P3 ;  /* 0x0000004306147207 */ /* 0x004fe20005800000 */
[----:B------:R1:W-:Y:S01]  /*41e0*/  STL [R1+0x16d4], R16 ;  /* 0x0016d41001007387 */ /* 0x0003e20000100800 */
[----:B------:R-:W-:Y:S02]  /*41f0*/  ISETP.GT.U32.AND P4, PT, R0, R11, PT ;  /* 0x0000000b0000720c */ /* 0x000fe40003f84070 */
[----:B---3--:R-:W-:Y:S01]  /*4200*/  SEL R18, R6, R52, !P3 ;  /* 0x0000003406127207 */ /* 0x008fe20005800000 */
[----:B------:R-:W-:Y:S01]  /*4210*/  STL [R1+0x16f4], R20 ;  /* 0x0016f41401007387 */ /* 0x000fe20000100800 */
[----:B------:R-:W-:Y:S01]  /*4220*/  @!P1 IADD3 R29, R29, -R0, RZ ;  /* 0x800000001d1d9210 */ /* 0x000fe20007ffe0ff */
[--C-:B------:R-:W-:Y:S01]  /*4230*/  @!P0 IMAD.IADD R17, R17, 0x1, -R0.reuse ;  /* 0x0000000111118824 */ /* 0x100fe200078e0a00 */
[C---:B------:R-:W-:Y:S01]  /*4240*/  ISETP.GT.U32.AND P1, PT, R0.reuse, R3, PT ;  /* 0x000000030000720c */ /* 0x040fe20003f24070 */
[----:B------:R2:W-:Y:S01]  /*4250*/  STL [R1+0x1714], R18 ;  /* 0x0017141201007387 */ /* 0x0005e20000100800 */
[----:B------:R-:W-:Y:S01]  /*4260*/  ISETP.GT.U32.AND P6, PT, R0, R31, PT ;  /* 0x0000001f0000720c */ /* 0x000fe20003fc4070 */
[----:B------:R-:W-:Y:S01]  /*4270*/  @!P5 IMAD.IADD R13, R13, 0x1, -R0 ;  /* 0x000000010d0dd824 */ /* 0x000fe200078e0a00 */
[----:B-1----:R-:W-:-:S02]  /*4280*/  SEL R16, R6, R41, !P3 ;  /* 0x0000002906107207 */ /* 0x002fc40005800000 */
[----:B------:R-:W-:Y:S01]  /*4290*/  @!P2 IADD3 R7, R7, -R0, RZ ;  /* 0x800000000707a210 */ /* 0x000fe20007ffe0ff */
[--C-:B------:R-:W-:Y:S01]  /*42a0*/  @!P4 IMAD.IADD R11, R11, 0x1, -R0.reuse ;  /* 0x000000010b0bc824 */ /* 0x100fe200078e0a00 */
[C---:B------:R-:W-:Y:S01]  /*42b0*/  ISETP.GT.U32.AND P2, PT, R0.reuse, R29, PT ;  /* 0x0000001d0000720c */ /* 0x040fe20003f44070 */
[----:B------:R1:W-:Y:S01]  /*42c0*/  STL [R1+0x1734], R16 ;  /* 0x0017341001007387 */ /* 0x0003e20000100800 */
[----:B------:R-:W-:Y:S02]  /*42d0*/  ISETP.GT.U32.AND P4, PT, R0, R17, PT ;  /* 0x000000110000720c */ /* 0x000fe40003f84070 */
[----:B--2---:R-:W-:Y:S01]  /*42e0*/  SEL R18, R6, R80, !P3 ;  /* 0x0000005006127207 */ /* 0x004fe20005800000 */
[----:B------:R2:W-:Y:S01]  /*42f0*/  STL [R1+0x1754], R14 ;  /* 0x0017540e01007387 */ /* 0x0005e20000100800 */
[----:B------:R-:W-:Y:S01]  /*4300*/  @!P1 IMAD.IADD R3, R3, 0x1, -R0 ;  /* 0x0000000103039824 */ /* 0x000fe200078e0a00 */
[----:B------:R-:W-:Y:S02]  /*4310*/  @!P6 IADD3 R31, R31, -R0, RZ ;  /* 0x800000001f1fe210 */ /* 0x000fe40007ffe0ff */
[----:B------:R3:W-:Y:S01]  /*4320*/  STL [R1+0x1774], R18 ;  /* 0x0017741201007387 */ /* 0x0007e20000100800 */
[----:B------:R-:W-:-:S02]  /*4330*/  ISETP.GT.U32.AND P1, PT, R0, R13, PT ;  /* 0x0000000d0000720c */ /* 0x000fc40003f24070 */
[----:B-1----:R-:W-:Y:S01]  /*4340*/  SEL R16, R6, R68, !P3 ;  /* 0x0000004406107207 */ /* 0x002fe20005800000 */
[--C-:B------:R-:W-:Y:S01]  /*4350*/  @!P2 IMAD.IADD R29, R29, 0x1, -R0.reuse ;  /* 0x000000011d1da824 */ /* 0x100fe200078e0a00 */
[----:B------:R-:W-:Y:S02]  /*4360*/  ISETP.GT.U32.AND P2, PT, R0, R23, PT ;  /* 0x000000170000720c */ /* 0x000fe40003f44070 */
[----:B--2---:R-:W-:Y:S01]  /*4370*/  SEL R14, R6, R53, !P3 ;  /* 0x00000035060e7207 */ /* 0x004fe20005800000 */
[----:B------:R1:W-:Y:S01]  /*4380*/  STL [R1+0x1794], R16 ;  /* 0x0017941001007387 */ /* 0x0003e20000100800 */
[----:B------:R-:W-:Y:S02]  /*4390*/  ISETP.GT.U32.AND P6, PT, R0, R31, PT ;  /* 0x0000001f0000720c */ /* 0x000fe40003fc4070 */
[----:B---3--:R-:W-:Y:S01]  /*43a0*/  SEL R18, R6, R42, !P3 ;  /* 0x0000002a06127207 */ /* 0x008fe20005800000 */
[----:B------:R2:W-:Y:S01]  /*43b0*/  STL [R1+0x17b4], R14 ;  /* 0x0017b40e01007387 */ /* 0x0005e20000100800 */
[----:B------:R-:W-:Y:S01]  /*43c0*/  @!P4 IADD3 R17, R17, -R0, RZ ;  /* 0x800000001111c210 */ /* 0x000fe20007ffe0ff */
[--C-:B------:R-:W-:Y:S01]  /*43d0*/  @!P1 IMAD.IADD R13, R13, 0x1, -R0.reuse ;  /* 0x000000010d0d9824 */ /* 0x100fe200078e0a00 */
[----:B------:R-:W-:Y:S01]  /*43e0*/  ISETP.GT.U32.AND P4, PT, R0, R21, PT ;  /* 0x000000150000720c */ /* 0x000fe20003f84070 */
[----:B------:R3:W-:Y:S01]  /*43f0*/  STL [R1+0x16d8], R18 ;  /* 0x0016d81201007387 */ /* 0x0007e20000100800 */
[----:B------:R-:W-:Y:S01]  /*4400*/  ISETP.GE.AND P0, PT, R101, RZ, PT ;  /* 0x000000ff6500720c */ /* 0x000fe20003f06270 */
[----:B------:R-:W-:Y:S01]  /*4410*/  @!P2 IMAD.IADD R23, R23, 0x1, -R0 ;  /* 0x000000011717a824 */ /* 0x000fe200078e0a00 */
[----:B-1----:R-:W-:-:S02]  /*4420*/  SEL R16, R6, R12, !P3 ;  /* 0x0000000c06107207 */ /* 0x002fc40005800000 */
[C---:B------:R-:W-:Y:S02]  /*4430*/  SEL R12, R6.reuse, R54, !P3 ;  /* 0x00000036060c7207 */ /* 0x040fe40005800000 */
[----:B--2---:R-:W-:Y:S01]  /*4440*/  SEL R14, R6, R69, !P3 ;  /* 0x00000045060e7207 */ /* 0x004fe20005800000 */
[----:B------:R1:W-:Y:S01]  /*4450*/  STL [R1+0x16f8], R16 ;  /* 0x0016f81001007387 */ /* 0x0003e20000100800 */
[----:B------:R-:W-:Y:S01]  /*4460*/  ISETP.GE.AND P1, PT, R100, RZ, PT ;  /* 0x000000ff6400720c */ /* 0x000fe20003f26270 */
[----:B---3--:R-:W-:Y:S01]  /*4470*/  IMAD.SHL.U32 R18, R86, 0x4, RZ ;  /* 0x0000000456127824 */ /* 0x008fe200078e00ff */
[-C--:B------:R-:W-:Y:S01]  /*4480*/  @!P6 IADD3 R31, R31, -R0.reuse, RZ ;  /* 0x800000001f1fe210 */ /* 0x080fe20007ffe0ff */
[----:B------:R2:W-:Y:S01]  /*4490*/  STL [R1+0x1718], R14 ;  /* 0x0017180e01007387 */ /* 0x0005e20000100800 */
[----:B------:R-:W-:Y:S02]  /*44a0*/  ISETP.GE.AND P2, PT, R99, RZ, PT ;  /* 0x000000ff6300720c */ /* 0x000fe40003f46270 */
[----:B------:R-:W-:Y:S01]  /*44b0*/  ISETP.GT.U32.AND P6, PT, R0, R25, PT ;  /* 0x000000190000720c */ /* 0x000fe20003fc4070 */
[----:B------:R3:W-:Y:S01]  /*44c0*/  STL [R1+0x1738], R12 ;  /* 0x0017380c01007387 */ /* 0x0007e20000100800 */
[----:B------:R-:W-:-:S02]  /*44d0*/  @!P4 IADD3 R21, R21, -R0, RZ ;  /* 0x800000001515c210 */ /* 0x000fc40007ffe0ff */
[----:B-1----:R-:W-:Y:S02]  /*44e0*/  SEL R16, R6, R55, !P3 ;  /* 0x0000003706107207 */ /* 0x002fe40005800000 */
[----:B------:R-:W-:Y:S01]  /*44f0*/  ISETP.GE.AND P4, PT, R98, RZ, PT ;  /* 0x000000ff6200720c */ /* 0x000fe20003f86270 */
[----:B------:R-:W-:Y:S01]  /*4500*/  @!P1 IMAD.MOV R17, RZ, RZ, -R17 ;  /* 0x000000ffff119224 */ /* 0x000fe200078e0a11 */
[C---:B--2---:R-:W-:Y:S01]  /*4510*/  SEL R14, R6.reuse, R43, !P3 ;  /* 0x0000002b060e7207 */ /* 0x044fe20005800000 */
[----:B------:R1:W-:Y:S01]  /*4520*/  STL [R1+0x1758], R16 ;  /* 0x0017581001007387 */ /* 0x0003e20000100800 */
[----:B------:R-:W-:Y:S02]  /*4530*/  @!P0 IADD3 R11, -R11, RZ, RZ ;  /* 0x000000ff0b0b8210 */ /* 0x000fe40007ffe1ff */
[C---:B---3--:R-:W-:Y:S01]  /*4540*/  SEL R12, R6.reuse, R10, !P3 ;  /* 0x0000000a060c7207 */ /* 0x048fe20005800000 */
[----:B------:R2:W-:Y:S01]  /*4550*/  STL [R1+0x1778], R14 ;  /* 0x0017780e01007387 */ /* 0x0005e20000100800 */
[----:B------:R-:W-:Y:S01]  /*4560*/  SEL R10, R6, R44, !P3 ;  /* 0x0000002c060a7207 */ /* 0x000fe20005800000 */
[----:B------:R-:W-:Y:S01]  /*4570*/  @!P6 IMAD.IADD R25, R25, 0x1, -R0 ;  /* 0x000000011919e824 */ /* 0x000fe200078e0a00 */
[----:B------:R-:W-:Y:S01]  /*4580*/  ISETP.GE.AND P0, PT, R102, RZ, PT ;  /* 0x000000ff6600720c */ /* 0x000fe20003f06270 */
[----:B------:R3:W-:Y:S01]  /*4590*/  STL [R1+0x1798], R12 ;  /* 0x0017980c01007387 */ /* 0x0007e20000100800 */
[C---:B------:R-:W-:Y:S01]  /*45a0*/  ISETP.GT.U32.AND P1, PT, R0.reuse, R21, PT ;  /* 0x000000150000720c */ /* 0x040fe20003f24070 */
[----:B-1----:R-:W-:Y:S01]  /*45b0*/  IMAD.MOV.U32 R16, RZ, RZ, c[0x0][0x188] ;  /* 0x00006200ff107624 */ /* 0x002fe200078e00ff */
[----:B------:R-:W-:Y:S01]  /*45c0*/  ISETP.GT.U32.AND P6, PT, R0, R25, PT ;  /* 0x000000190000720c */ /* 0x000fe20003fc4070 */
[----:B------:R1:W-:Y:S01]  /*45d0*/  STL [R1+0x17b8], R10 ;  /* 0x0017b80a01007387 */ /* 0x0003e20000100800 */
[----:B------:R-:W-:-:S02]  /*45e0*/  LOP3.LUT R246, R18, 0x20, RZ, 0x3c, !PT ;  /* 0x0000002012f67812 */ /* 0x000fc400078e3cff */
[----:B--2---:R-:W-:Y:S01]  /*45f0*/  IADD3 R14, R252, -0x15, RZ ;  /* 0xffffffebfc0e7810 */ /* 0x004fe20007ffe0ff */
[----:B------:R2:W-:Y:S01]  /*4600*/  STL [R1+0x16dc], R8 ;  /* 0x0016dc0801007387 */ /* 0x0005e20000100800 */
[----:B---3--:R-:W-:-:S03]  /*4610*/  SEL R12, R6, R56, !P3 ;  /* 0x00000038060c7207 */ /* 0x008fc60005800000 */
[----:B------:R-:W-:Y:S02]  /*4620*/  @!P0 IADD3 R29, -R29, RZ, RZ ;  /* 0x000000ff1d1d8210 */ /* 0x000fe40007ffe1ff */
[----:B-1----:R-:W-:Y:S01]  /*4630*/  SEL R10, R6, R32, !P3 ;  /* 0x00000020060a7207 */ /* 0x002fe20005800000 */
[----:B------:R1:W-:Y:S01]  /*4640*/  STL [R1+0x16fc], R12 ;  /* 0x0016fc0c01007387 */ /* 0x0003e20000100800 */
[----:B------:R-:W-:Y:S01]  /*4650*/  ISETP.GT.U32.AND P0, PT, R0, R23, PT ;  /* 0x000000170000720c */ /* 0x000fe20003f04070 */
[----:B------:R-:W-:Y:S01]  /*4660*/  @!P6 IMAD.IADD R25, R25, 0x1, -R0 ;  /* 0x000000011919e824 */ /* 0x000fe200078e0a00 */
[----:B--2---:R-:W-:Y:S01]  /*4670*/  SEL R8, R6, R83, !P3 ;  /* 0x0000005306087207 */ /* 0x004fe20005800000 */
[----:B------:R2:W-:Y:S01]  /*4680*/  STL [R1+0x171c], R10 ;  /* 0x00171c0a01007387 */ /* 0x0005e20000100800 */
[----:B------:R-:W-:Y:S02]  /*4690*/  @!P1 IADD3 R21, R21, -R0, RZ ;  /* 0x8000000015159210 */ /* 0x000fe40007ffe0ff */
[----:B------:R-:W-:Y:S01]  /*46a0*/  ISETP.GT.U32.AND P1, PT, R0, R15, PT ;  /* 0x0000000f0000720c */ /* 0x000fe20003f24070 */
[----:B------:R3:W-:Y:S01]  /*46b0*/  STL [R1+0x173c], R8 ;  /* 0x00173c0801007387 */ /* 0x0007e20000100800 */
[----:B-1----:R-:W-:-:S02]  /*46c0*/  SEL R12, R6, R57, !P3 ;  /* 0x00000039060c7207 */ /* 0x002fc40005800000 */
[----:B--2---:R-:W-:-:S03]  /*46d0*/  SEL R10, R6, R70, !P3 ;  /* 0x00000046060a7207 */ /* 0x004fc60005800000 */
[----:B------:R-:W-:Y:S01]  /*46e0*/  @!P0 IMAD.IADD R23, R23, 0x1, -R0 ;  /* 0x0000000117178824 */ /* 0x000fe200078e0a00 */
[----:B------:R-:W-:Y:S01]  /*46f0*/  STL [R1+0x175c], R12 ;  /* 0x00175c0c01007387 */ /* 0x000fe20000100800 */
[----:B---3--:R-:W-:Y:S02]  /*4700*/  SEL R8, R6, R58, !P3 ;  /* 0x0000003a06087207 */ /* 0x008fe40005800000 */
[----:B------:R-:W-:Y:S01]  /*4710*/  ISETP.GT.U32.AND P3, PT, R0, R19, PT ;  /* 0x000000130000720c */ /* 0x000fe20003f64070 */
[----:B------:R-:W-:Y:S01]  /*4720*/  STL [R1+0x177c], R10 ;  /* 0x00177c0a01007387 */ /* 0x000fe20000100800 */
[----:B------:R-:W-:Y:S02]  /*4730*/  LOP3.LUT R6, R101, 0x1c0, RZ, 0xfc, !PT ;  /* 0x000001c065067812 */ /* 0x000fe400078efcff */
[----:B------:R-:W-:Y:S01]  /*4740*/  @!P1 IADD3 R15, R15, -R0, RZ ;  /* 0x800000000f0f9210 */ /* 0x000fe20007ffe0ff */
[----:B------:R-:W-:Y:S01]  /*4750*/  STL [R1+0x179c], R8 ;  /* 0x00179c0801007387 */ /* 0x000fe20000100800 */
[----:B------:R-:W-:-:S02]  /*4760*/  IABS R33, R6 ;  /* 0x0000000600217213 */ /* 0x000fc40000000000 */
[----:B------:R-:W-:Y:S01]  /*4770*/  ISETP.GE.AND P1, PT, R91, RZ, PT ;  /* 0x000000ff5b00720c */ /* 0x000fe20003f26270 */
[----:B------:R1:W-:Y:S02]  /*4780*/  STL [R1+0x17bc], R4 ;  /* 0x0017bc0401007387 */ /* 0x0003e40000100800 */
[----:B------:R-:W-:Y:S02]  /*4790*/  IMAD.HI.U32 R2, R2, R33, RZ ;  /* 0x0000002102027227 */ /* 0x000fe400078e00ff */
[----:B------:R-:W-:Y:S01]  /*47a0*/  @!P3 IADD3 R19, R19, -R0, RZ ;  /* 0x800000001313b210 */ /* 0x000fe20007ffe0ff */
[----:B------:R2:W-:Y:S01]  /*47b0*/  STL [R1+0x3c94], R6 ;  /* 0x003c940601007387 */ /* 0x0005e20000100800 */
[C---:B------:R-:W-:Y:S01]  /*47c0*/  ISETP.GT.U32.AND P3, PT, R0.reuse, R7, PT ;  /* 0x000000070000720c */ /* 0x040fe20003f64070 */
[----:B------:R-:W-:Y:S01]  /*47d0*/  IMAD.MOV R2, RZ, RZ, -R2 ;  /* 0x000000ffff027224 */ /* 0x000fe200078e0a02 */
[----:B------:R-:W-:Y:S02]  /*47e0*/  ISETP.GT.U32.AND P5, PT, R0, R19, PT ;  /* 0x000000130000720c */ /* 0x000fe40003fa4070 */
[----:B-1----:R-:W-:Y:S01]  /*47f0*/  IADD3 R4, R252, -0x1, RZ ;  /* 0xfffffffffc047810 */ /* 0x002fe20007ffe0ff */
[----:B------:R-:W-:Y:S01]  /*4800*/  IMAD R33, R0, R2, R33 ;  /* 0x0000000200217224 */ /* 0x000fe200078e0221 */
[----:B------:R-:W-:Y:S01]  /*4810*/  IADD3 R2, R252, -0x5, RZ ;  /* 0xfffffffbfc027810 */ /* 0x000fe20007ffe0ff */
[----:B------:R-:W-:Y:S01]  /*4820*/  @!P1 IMAD.MOV R25, RZ, RZ, -R25 ;  /* 0x000000ffff199224 */ /* 0x000fe200078e0a19 */
[----:B------:R-:W-:-:S02]  /*4830*/  ISETP.GE.AND P1, PT, R6, RZ, PT ;  /* 0x000000ff0600720c */ /* 0x000fc40003f26270 */
[----:B------:R-:W-:Y:S02]  /*4840*/  ISETP.GT.U32.AND P6, PT, R0, R33, PT ;  /* 0x000000210000720c */ /* 0x000fe40003fc4070 */
[----:B------:R-:W-:Y:S01]  /*4850*/  ISETP.GE.U32.AND P0, PT, R4, 0x7fffff80, PT ;  /* 0x7fffff800400780c */ /* 0x000fe20003f06070 */
[----:B------:R-:W-:Y:S01]  /*4860*/  @!P3 IMAD.IADD R7, R7, 0x1, -R0 ;  /* 0x000000010707b824 */ /* 0x000fe200078e0a00 */
[C---:B------:R-:W-:Y:S02]  /*4870*/  ISETP.GT.U32.AND P3, PT, R0.reuse, R9, PT ;  /* 0x000000090000720c */ /* 0x040fe40003f64070 */
[----:B------:R-:W-:Y:S02]  /*4880*/  @!P5 IADD3 R19, R19, -R0, RZ ;  /* 0x800000001313d210 */ /* 0x000fe40007ffe0ff */
[----:B------:R-:W-:Y:S02]  /*4890*/  ISETP.GT.U32.AND P5, PT, R0, R5, PT ;  /* 0x000000050000720c */ /* 0x000fe40003fa4070 */
[----:B------:R-:W-:Y:S01]  /*48a0*/  @!P2 IADD3 R7, -R7, RZ, RZ ;  /* 0x000000ff0707a210 */ /* 0x000fe20007ffe1ff */
[----:B------:R-:W-:Y:S01]  /*48b0*/  @!P4 IMAD.MOV R19, RZ, RZ, -R19 ;  /* 0x000000ffff13c224 */ /* 0x000fe200078e0a13 */
[----:B------:R-:W-:-:S02]  /*48c0*/  IADD3 R4, R252, -0x9, RZ ;  /* 0xfffffff7fc047810 */ /* 0x000fc40007ffe0ff */
[-C--:B------:R-:W-:Y:S02]  /*48d0*/  @!P6 IADD3 R33, R33, -R0.reuse, RZ ;  /* 0x800000002121e210 */ /* 0x080fe40007ffe0ff */
[----:B------:R-:W-:Y:S01]  /*48e0*/  ISETP.GE.U32.AND P6, PT, R2, 0x7fffff7c, PT ;  /* 0x7fffff7c0200780c */ /* 0x000fe20003fc6070 */
[----:B------:R-:W-:Y:S01]  /*48f0*/  @!P3 IMAD.IADD R9, R9, 0x1, -R0 ;  /* 0x000000010909b824 */ /* 0x000fe200078e0a00 */
[----:B------:R-:W-:Y:S02]  /*4900*/  ISETP.GE.AND P3, PT, R97, RZ, PT ;  /* 0x000000ff6100720c */ /* 0x000fe40003f66270 */
[----:B------:R-:W-:Y:S02]  /*4910*/  IADD3 R2, R252, -0xd, RZ ;  /* 0xfffffff3fc027810 */ /* 0x000fe40007ffe0ff */
[----:B------:R-:W-:Y:S02]  /*4920*/  @!P5 IADD3 R5, R5, -R0, RZ ;  /* 0x800000000505d210 */ /* 0x000fe40007ffe0ff */
[----:B------:R-:W-:-:S02]  /*4930*/  ISETP.GE.AND P5, PT, R96, RZ, PT ;  /* 0x000000ff6000720c */ /* 0x000fc40003fa6270 */
[C---:B------:R-:W-:Y:S02]  /*4940*/  ISETP.GT.U32.AND P2, PT, R0.reuse, R9, PT ;  /* 0x000000090000720c */ /* 0x040fe40003f44070 */
[----:B------:R-:W-:-:S03]  /*4950*/  ISETP.GT.U32.AND P4, PT, R0, R5, PT ;  /* 0x000000050000720c */ /* 0x000fc60003f84070 */
[----:B------:R-:W-:Y:S02]  /*4960*/  @!P3 IADD3 R13, -R13, RZ, RZ ;  /* 0x000000ff0d0db210 */ /* 0x000fe40007ffe1ff */
[----:B------:R-:W-:-:S04]  /*4970*/  ISETP.GE.AND P3, PT, R95, RZ, PT ;  /* 0x000000ff5f00720c */ /* 0x000fc80003f66270 */
[----:B------:R-:W-:Y:S02]  /*4980*/  @!P5 IADD3 R31, -R31, RZ, RZ ;  /* 0x000000ff1f1fd210 */ /* 0x000fe40007ffe1ff */
[----:B------:R-:W-:Y:S01]  /*4990*/  ISETP.GT.U32.AND P5, PT, R0, R27, PT ;  /* 0x0000001b0000720c */ /* 0x000fe20003fa4070 */
[----:B------:R-:W-:Y:S01]  /*49a0*/  @!P2 IMAD.IADD R9, R9, 0x1, -R0 ;  /* 0x000000010909a824 */ /* 0x000fe200078e0a00 */
[----:B------:R-:W-:Y:S02]  /*49b0*/  ISETP.GE.AND P2, PT, R94, RZ, PT ;  /* 0x000000ff5e00720c */ /* 0x000fe40003f46270 */
[----:B------:R-:W-:Y:S02]  /*49c0*/  @!P4 IADD3 R5, R5, -R0, RZ ;  /* 0x800000000505c210 */ /* 0x000fe40007ffe0ff */
[----:B------:R-:W-:Y:S01]  /*49d0*/  ISETP.GE.AND P4, PT, R93, RZ, PT ;  /* 0x000000ff5d00720c */ /* 0x000fe20003f86270 */
[----:B------:R-:W-:Y:S01]  /*49e0*/  @!P3 IMAD.MOV R23, RZ, RZ, -R23 ;  /* 0x000000ffff17b224 */ /* 0x000fe200078e0a17 */
[----:B------:R-:W-:-:S05]  /*49f0*/  ISETP.GE.AND P3, PT, R92, RZ, PT ;  /* 0x000000ff5c00720c */ /* 0x000fca0003f66270 */
[----:B------:R-:W-:Y:S02]  /*4a00*/  @!P5 IADD3 R27, R27, -R0, RZ ;  /* 0x800000001b1bd210 */ /* 0x000fe40007ffe0ff */
[----:B------:R-:W-:Y:S01]  /*4a10*/  @!P2 IMAD.MOV R21, RZ, RZ, -R21 ;  /* 0x000000ffff15a224 */ /* 0x000fe200078e0a15 */
[C---:B------:R-:W-:Y:S02]  /*4a20*/  ISETP.GT.U32.AND P2, PT, R0.reuse, R15, PT ;  /* 0x0000000f0000720c */ /* 0x040fe40003f44070 */
[C---:B------:R-:W-:Y:S01]  /*4a30*/  ISETP.GT.U32.AND P5, PT, R0.reuse, R27, PT ;  /* 0x0000001b0000720c */ /* 0x040fe20003fa4070 */
[----:B------:R-:W-:Y:S01]  /*4a40*/  @!P4 IMAD.MOV R9, RZ, RZ, -R9 ;  /* 0x000000ffff09c224 */ /* 0x000fe200078e0a09 */
[----:B------:R-:W-:Y:S02]  /*4a50*/  ISETP.GT.U32.AND P4, PT, R0, R33, PT ;  /* 0x000000210000720c */ /* 0x000fe40003f84070 */
[----:B------:R-:W-:Y:S02]  /*4a60*/  @!P3 IADD3 R5, -R5, RZ, RZ ;  /* 0x000000ff0505b210 */ /* 0x000fe40007ffe1ff */
[----:B------:R-:W-:-:S05]  /*4a70*/  ISETP.GE.AND P3, PT, R90, RZ, PT ;  /* 0x000000ff5a00720c */ /* 0x000fca0003f66270 */
[----:B------:R-:W-:Y:S02]  /*4a80*/  @!P2 IADD3 R15, R15, -R0, RZ ;  /* 0x800000000f0fa210 */ /* 0x000fe40007ffe0ff */
[--C-:B------:R-:W-:Y:S01]  /*4a90*/  @!P5 IMAD.IADD R27, R27, 0x1, -R0.reuse ;  /* 0x000000011b1bd824 */ /* 0x100fe200078e0a00 */
[----:B------:R-:W-:Y:S01]  /*4aa0*/  ISETP.GE.AND P5, PT, R89, RZ, PT ;  /* 0x000000ff5900720c */ /* 0x000fe20003fa6270 */
[----:B------:R-:W-:Y:S01]  /*4ab0*/  @!P4 IMAD.IADD R33, R33, 0x1, -R0 ;  /* 0x000000012121c824 */ /* 0x000fe200078e0a00 */
[----:B------:R-:W-:Y:S02]  /*4ac0*/  ISETP.GE.AND P2, PT, R88, RZ, PT ;  /* 0x000000ff5800720c */ /* 0x000fe40003f46270 */
[----:B------:R-:W-:Y:S01]  /*4ad0*/  ISETP.GE.U32.AND P4, PT, R2, 0x7fffff74, PT ;  /* 0x7fffff740200780c */ /* 0x000fe20003f86070 */
[----:B------:R-:W-:Y:S01]  /*4ae0*/  @!P1 IMAD.MOV R33, RZ, RZ, -R33 ;  /* 0x000000ffff219224 */ /* 0x000fe200078e0a21 */
[----:B------:R-:W-:Y:S02]  /*4af0*/  IADD3 R2, R252, -0x11, RZ ;  /* 0xffffffeffc027810 */ /* 0x000fe40007ffe0ff */
[----:B------:R-:W-:-:S02]  /*4b00*/  LOP3.LUT R0, RZ, c[0x0][0x178], RZ, 0x33, !PT ;  /* 0x00005e00ff007a12 */ /* 0x000fc400078e33ff */
[----:B------:R-:W-:Y:S02]  /*4b10*/  @!P3 IADD3 R27, -R27, RZ, RZ ;  /* 0x000000ff1b1bb210 */ /* 0x000fe40007ffe1ff */
[----:B------:R-:W-:Y:S02]  /*4b20*/  ISETP.GE.U32.AND P1, PT, R2, 0x7fffff70, PT ;  /* 0x7fffff700200780c */ /* 0x000fe40003f26070 */
[----:B------:R-:W-:Y:S02]  /*4b30*/  @!P5 IADD3 R15, -R15, RZ, RZ ;  /* 0x000000ff0f0fd210 */ /* 0x000fe40007ffe1ff */
[----:B------:R-:W-:Y:S02]  /*4b40*/  ISETP.NE.AND P5, PT, RZ, c[0x0][0x178], PT ;  /* 0x00005e00ff007a0c */ /* 0x000fe40003fa5270 */
[----:B------:R-:W-:Y:S02]  /*4b50*/  @!P2 IADD3 R3, -R3, RZ, RZ ;  /* 0x000000ff0303a210 */ /* 0x000fe40007ffe1ff */
[----:B------:R-:W-:-:S02]  /*4b60*/  SEL R11, R0, R11, !P5 ;  /* 0x0000000b000b7207 */ /* 0x000fc40006800000 */
[----:B------:R-:W-:Y:S02]  /*4b70*/  SEL R2, R0, R29, !P5 ;  /* 0x0000001d00027207 */ /* 0x000fe40006800000 */
[----:B------:R-:W-:Y:S02]  /*4b80*/  ISETP.GE.U32.AND P3, PT, R4, 0x7fffff78, PT ;  /* 0x7fffff780400780c */ /* 0x000fe40003f66070 */
[----:B------:R-:W-:Y:S01]  /*4b90*/  SEL R4, R0, R7, !P5 ;  /* 0x0000000700047207 */ /* 0x000fe20006800000 */
[----:B------:R-:W-:Y:S01]  /*4ba0*/  IMAD R2, R2, c[0x0][0x184], RZ ;  /* 0x0000610002027a24 */ /* 0x000fe200078e02ff */
[C---:B--2---:R-:W-:Y:S02]  /*4bb0*/  SEL R6, R0.reuse, R13, !P5 ;  /* 0x0000000d00067207 */ /* 0x044fe40006800000 */
[----:B------:R-:W-:Y:S01]  /*4bc0*/  SEL R17, R0, R17, !P5 ;  /* 0x0000001100117207 */ /* 0x000fe20006800000 */
[----:B------:R-:W-:Y:S01]  /*4bd0*/  IMAD R4, R4, c[0x0][0x184], RZ ;  /* 0x0000610004047a24 */ /* 0x000fe200078e02ff */
[----:B------:R-:W-:Y:S01]  /*4be0*/  SEL R19, R0, R19, !P5 ;  /* 0x0000001300137207 */ /* 0x000fe20006800000 */
[----:B------:R-:W-:Y:S01]  /*4bf0*/  IMAD R6, R6, c[0x0][0x184], RZ ;  /* 0x0000610006067a24 */ /* 0x000fe200078e02ff */
[----:B------:R-:W-:-:S02]  /*4c00*/  SEL R7, R0, R31, !P5 ;  /* 0x0000001f00077207 */ /* 0x000fc40006800000 */
[C---:B------:R-:W-:Y:S02]  /*4c10*/  SEL R8, R0.reuse, R23, !P5 ;  /* 0x0000001700087207 */ /* 0x040fe40006800000 */
[C---:B------:R-:W-:Y:S01]  /*4c20*/  SEL R21, R0.reuse, R21, !P5 ;  /* 0x0000001500157207 */ /* 0x040fe20006800000 */
[----:B------:R-:W-:Y:S01]  /*4c30*/  IMAD R7, R7, c[0x0][0x184], RZ ;  /* 0x0000610007077a24 */ /* 0x000fe200078e02ff */
[----:B------:R-:W-:Y:S01]  /*4c40*/  SEL R10, R0, R9, !P5 ;  /* 0x00000009000a7207 */ /* 0x000fe20006800000 */
[----:B------:R-:W-:Y:S01]  /*4c50*/  IMAD R8, R8, c[0x0][0x184], RZ ;  /* 0x0000610008087a24 */ /* 0x000fe200078e02ff */
[C---:B------:R-:W-:Y:S01]  /*4c60*/  SEL R12, R0.reuse, R5, !P5 ;  /* 0x00000005000c7207 */ /* 0x040fe20006800000 */
[----:B------:R-:W-:Y:S01]  /*4c70*/  IMAD R5, R19, c[0x0][0x184], RZ ;  /* 0x0000610013057a24 */ /* 0x000fe200078e02ff */
[C---:B------:R-:W-:Y:S01]  /*4c80*/  SEL R25, R0.reuse, R25, !P5 ;  /* 0x0000001900197207 */ /* 0x040fe20006800000 */
[----:B------:R-:W-:Y:S01]  /*4c90*/  IMAD R9, R21, c[0x0][0x184], RZ ;  /* 0x0000610015097a24 */ /* 0x000fe200078e02ff */
[----:B------:R-:W-:Y:S01]  /*4ca0*/  SEL R27, R0, R27, !P5 ;  /* 0x0000001b001b7207 */ /* 0x000fe20006800000 */
[----:B------:R-:W-:Y:S01]  /*4cb0*/  IMAD R10, R10, c[0x0][0x184], RZ ;  /* 0x000061000a0a7a24 */ /* 0x000fe200078e02ff */
[----:B------:R-:W-:-:S02]  /*4cc0*/  SEL R15, R0, R15, !P5 ;  /* 0x0000000f000f7207 */ /* 0x000fc40006800000 */
[C---:B------:R-:W-:Y:S02]  /*4cd0*/  SEL R33, R0.reuse, R33, !P5 ;  /* 0x0000002100217207 */ /* 0x040fe40006800000 */
[----:B------:R-:W-:Y:S01]  /*4ce0*/  SEL R13, R0, R3, !P5 ;  /* 0x00000003000d7207 */ /* 0x000fe20006800000 */
[----:B------:R-:W-:Y:S01]  /*4cf0*/  IMAD R0, R11, c[0x0][0x184], RZ ;  /* 0x000061000b007a24 */ /* 0x000fe200078e02ff */
[----:B------:R-:W-:Y:S01]  /*4d00*/  LEA R240, P5, R2, c[0x0][0x160], 0x2 ;  /* 0x0000580002f07a11 */ /* 0x000fe200078a10ff */
[----:B------:R-:W-:-:S03]  /*4d10*/  IMAD R3, R17, c[0x0][0x184], RZ ;  /* 0x0000610011037a24 */ /* 0x000fc600078e02ff */
[----:B------:R-:W-:Y:S02]  /*4d20*/  LEA R242, P2, R0, c[0x0][0x160], 0x2 ;  /* 0x0000580000f27a11 */ /* 0x000fe400078410ff */
[----:B------:R-:W-:Y:S01]  /*4d30*/  LEA.HI.X.SX32 R241, R2, c[0x0][0x164], 0x2, P5 ;  /* 0x0000590002f17a11 */ /* 0x000fe200028f16ff */
[----:B------:R-:W-:Y:S01]  /*4d40*/  IMAD R2, R25, c[0x0][0x184], RZ ;  /* 0x0000610019027a24 */ /* 0x000fe200078e02ff */
[----:B------:R-:W-:Y:S01]  /*4d50*/  LEA.HI.X.SX32 R243, R0, c[0x0][0x164], 0x2, P2 ;  /* 0x0000590000f37a11 */ /* 0x000fe200010f16ff */
[----:B------:R-:W-:Y:S01]  /*4d60*/  IMAD R0, R12, c[0x0][0x184], RZ ;  /* 0x000061000c007a24 */ /* 0x000fe200078e02ff */
[C---:B------:R-:W-:Y:S02]  /*4d70*/  LEA R238, P2, R3.reuse, c[0x0][0x160], 0x2 ;  /* 0x0000580003ee7a11 */ /* 0x040fe400078410ff */
[C---:B------:R-:W-:Y:S01]  /*4d80*/  LEA R236, P5, R4.reuse, c[0x0][0x160], 0x2 ;  /* 0x0000580004ec7a11 */ /* 0x040fe200078a10ff */
[----:B------:R1:W-:Y:S01]  /*4d90*/  LDGSTS.E [R18], [R242.64], !P0 ;  /* 0x00000000f2127fae */ /* 0x0003e2000c121848 */
[----:B------:R-:W-:Y:S01]  /*4da0*/  LEA.HI.X.SX32 R239, R3, c[0x0][0x164], 0x2, P2 ;  /* 0x0000590003ef7a11 */ /* 0x000fe200010f16ff */
[----:B------:R-:W-:Y:S01]  /*4db0*/  IMAD R3, R27, c[0x0][0x184], RZ ;  /* 0x000061001b037a24 */ /* 0x000fe200078e02ff */
[----:B------:R-:W-:Y:S01]  /*4dc0*/  LEA R234, P2, R5, c[0x0][0x160], 0x2 ;  /* 0x0000580005ea7a11 */ /* 0x000fe200078410ff */
[----:B------:R1:W-:Y:S01]  /*4dd0*/  LDGSTS.E [R18+0x80], [R240.64], !P0 ;  /* 0x00080000f0127fae */ /* 0x0003e2000c121848 */
[----:B------:R-:W-:Y:S01]  /*4de0*/  LEA.HI.X.SX32 R237, R4, c[0x0][0x164], 0x2, P5 ;  /* 0x0000590004ed7a11 */ /* 0x000fe200028f16ff */
[----:B------:R-:W-:Y:S01]  /*4df0*/  IMAD R4, R15, c[0x0][0x184], RZ ;  /* 0x000061000f047a24 */ /* 0x000fe200078e02ff */
[C---:B------:R-:W-:Y:S01]  /*4e00*/  LEA R232, P5, R6.reuse, c[0x0][0x160], 0x2 ;  /* 0x0000580006e87a11 */ /* 0x040fe200078a10ff */
[----:B------:R1:W-:Y:S01]  /*4e10*/  LDGSTS.E [R18+0x100], [R238.64], !P0 ;  /* 0x00100000ee127fae */ /* 0x0003e2000c121848 */
[----:B------:R-:W-:Y:S01]  /*4e20*/  LEA.HI.X.SX32 R235, R5, c[0x0][0x164], 0x2, P2 ;  /* 0x0000590005eb7a11 */ /* 0x000fe200010f16ff */
[----:B------:R-:W-:Y:S01]  /*4e30*/  IMAD R5, R33, c[0x0][0x184], RZ ;  /* 0x0000610021057a24 */ /* 0x000fe200078e02ff */
[----:B------:R-:W-:Y:S01]  /*4e40*/  LEA R230, P2, R7, c[0x0][0x160], 0x2 ;  /* 0x0000580007e67a11 */ /* 0x000fe200078410ff */
[----:B------:R1:W-:Y:S01]  /*4e50*/  LDGSTS.E [R18+0x180], [R236.64], !P0 ;  /* 0x00180000ec127fae */ /* 0x0003e2000c121848 */
[----:B------:R-:W-:-:S02]  /*4e60*/  LEA.HI.X.SX32 R233, R6, c[0x0][0x164], 0x2, P5 ;  /* 0x0000590006e97a11 */ /* 0x000fc400028f16ff */
[C---:B------:R-:W-:Y:S01]  /*4e70*/  LEA R228, P5, R8.reuse, c[0x0][0x160], 0x2 ;  /* 0x0000580008e47a11 */ /* 0x040fe200078a10ff */
[----:B------:R1:W-:Y:S01]  /*4e80*/  LDGSTS.E [R18+0x200], [R234.64], !P0 ;  /* 0x00200000ea127fae */ /* 0x0003e2000c121848 */
[----:B------:R-:W-:Y:S02]  /*4e90*/  LEA.HI.X.SX32 R231, R7, c[0x0][0x164], 0x2, P2 ;  /* 0x0000590007e77a11 */ /* 0x000fe400010f16ff */
[C---:B------:R-:W-:Y:S01]  /*4ea0*/  LEA R226, P2, R9.reuse, c[0x0][0x160], 0x2 ;  /* 0x0000580009e27a11 */ /* 0x040fe200078410ff */
[----:B------:R1:W-:Y:S01]  /*4eb0*/  LDGSTS.E [R18+0x280], [R232.64], !P0 ;  /* 0x00280000e8127fae */ /* 0x0003e2000c121848 */
[----:B------:R-:W-:Y:S02]  /*4ec0*/  LEA.HI.X.SX32 R229, R8, c[0x0][0x164], 0x2, P5 ;  /* 0x0000590008e57a11 */ /* 0x000fe400028f16ff */
[----:B------:R-:W-:Y:S01]  /*4ed0*/  LEA R224, P5, R10, c[0x0][0x160], 0x2 ;  /* 0x000058000ae07a11 */ /* 0x000fe200078a10ff */
[----:B------:R1:W-:Y:S01]  /*4ee0*/  LDGSTS.E [R18+0x300], [R230.64], !P0 ;  /* 0x00300000e6127fae */ /* 0x0003e2000c121848 */
[----:B------:R-:W-:-:S02]  /*4ef0*/  LEA.HI.X.SX32 R227, R9, c[0x0][0x164], 0x2, P2 ;  /* 0x0000590009e37a11 */ /* 0x000fc400010f16ff */
[----:B------:R-:W-:Y:S01]  /*4f00*/  LEA R222, P2, R0, c[0x0][0x160], 0x2 ;  /* 0x0000580000de7a11 */ /* 0x000fe200078410ff */
[----:B------:R1:W-:Y:S01]  /*4f10*/  LDGSTS.E [R18+0x380], [R228.64], !P0 ;  /* 0x00380000e4127fae */ /* 0x0003e2000c121848 */
[----:B------:R-:W-:Y:S02]  /*4f20*/  LEA.HI.X.SX32 R225, R10, c[0x0][0x164], 0x2, P5 ;  /* 0x000059000ae17a11 */ /* 0x000fe400028f16ff */
[----:B------:R-:W-:Y:S01]  /*4f30*/  LEA R220, P5, R2, c[0x0][0x160], 0x2 ;  /* 0x0000580002dc7a11 */ /* 0x000fe200078a10ff */
        /* <DEDUP_REMOVED lines=9> */
[----:B------:R-:W-:Y:S01]  /*4fd0*/  LEA R214, P2, R5, c[0x0][0x160], 0x2 ;  /* 0x0000580005d67a11 */ /* 0x000fe200078410ff */
[----:B------:R1:W-:Y:S01]  /*4fe0*/  LDGSTS.E [R18+0x580], [R220.64], !P0 ;  /* 0x00580000dc127fae */ /* 0x0003e2000c121848 */
[----:B------:R-:W-:Y:S02]  /*4ff0*/  LEA.HI.X.SX32 R217, R4, c[0x0][0x164], 0x2, P5 ;  /* 0x0000590004d97a11 */ /* 0x000fe400028f16ff */
[----:B------:R-:W-:Y:S01]  /*5000*/  LEA R212, P5, R0, c[0x0][0x160], 0x2 ;  /* 0x0000580000d47a11 */ /* 0x000fe200078a10ff */
[----:B------:R1:W-:Y:S01]  /*5010*/  LDGSTS.E [R18+0x600], [R218.64], !P0 ;  /* 0x00600000da127fae */ /* 0x0003e2000c121848 */
[----:B------:R-:W-:-:S02]  /*5020*/  SHF.L.U32 R3, R16, 0x2, RZ ;  /* 0x0000000210037819 */ /* 0x000fc400000006ff */
[----:B------:R-:W-:Y:S01]  /*5030*/  LEA.HI.X.SX32 R215, R5, c[0x0][0x164], 0x2, P2 ;  /* 0x0000590005d77a11 */ /* 0x000fe200010f16ff */
[----:B------:R1:W-:Y:S01]  /*5040*/  LDGSTS.E [R18+0x680], [R216.64], !P0 ;  /* 0x00680000d8127fae */ /* 0x0003e2000c121848 */
[----:B------:R-:W-:Y:S01]  /*5050*/  LEA.HI.X.SX32 R213, R0, c[0x0][0x164], 0x2, P5 ;  /* 0x0000590000d57a11 */ /* 0x000fe200028f16ff */
[C---:B------:R-:W-:Y:S01]  /*5060*/  IMAD.WIDE R64, R3.reuse, 0x4, R242 ;  /* 0x0000000403407825 */ /* 0x040fe200078e02f2 */
[----:B------:R-:W-:Y:S01]  /*5070*/  SHF.L.U32 R5, R16, 0x3, RZ ;  /* 0x0000000310057819 */ /* 0x000fe200000006ff */
[----:B------:R1:W-:Y:S01]  /*5080*/  LDGSTS.E [R18+0x700], [R214.64], !P0 ;  /* 0x00700000d6127fae */ /* 0x0003e2000c121848 */
[----:B------:R-:W-:Y:S01]  /*5090*/  IADD3 R2, R252, -0x19, RZ ;  /* 0xffffffe7fc027810 */ /* 0x000fe20007ffe0ff */
[C---:B------:R-:W-:Y:S01]  /*50a0*/  IMAD.WIDE R62, R3.reuse, 0x4, R240 ;  /* 0x00000004033e7825 */ /* 0x040fe200078e02f0 */
[----:B------:R-:W-:Y:S01]  /*50b0*/  ISETP.GE.U32.AND P2, PT, R14, 0x7fffff6c, PT ;  /* 0x7fffff6c0e00780c */ /* 0x000fe20003f46070 */
[----:B------:R1:W-:Y:S01]  /*50c0*/  LDGSTS.E [R18+0x780], [R212.64], !P0 ;  /* 0x00780000d4127fae */ /* 0x0003e2000c121848 */
[----:B------:R-:W-:Y:S01]  /*50d0*/  ISETP.GE.U32.AND P5, PT, R2, 0x7fffff68, PT ;  /* 0x7fffff680200780c */ /* 0x000fe20003fa6070 */
[C---:B------:R-:W-:Y:S01]  /*50e0*/  IMAD.WIDE R60, R3.reuse, 0x4, R238 ;  /* 0x00000004033c7825 */ /* 0x040fe200078e02ee */
[----:B------:R-:W-:Y:S01]  /*50f0*/  IADD3 R0, R252, -0x1d, RZ ;  /* 0xffffffe3fc007810 */ /* 0x000fe20007ffe0ff */
[----:B------:R-:W-:Y:S02]  /*5100*/  STL.64 [R1+0x11a8], R64 ;  /* 0x0011a84001007387 */ /* 0x000fe40000100a00 */
[C---:B------:R-:W-:Y:S01]  /*5110*/  IMAD.WIDE R58, R3.reuse, 0x4, R236 ;  /* 0x00000004033a7825 */ /* 0x040fe200078e02ec */
[----:B------:R-:W-:Y:S01]  /*5120*/  ISETP.GE.U32.AND P0, PT, R0, 0x7fffff64, PT ;  /* 0x7fffff640000780c */ /* 0x000fe20003f06070 */
[----:B------:R1:W-:Y:S01]  /*5130*/  LDGSTS.E [R18+0x2000], [R64.64], !P6 ;  /* 0x0200000040127fae */ /* 0x0003e2000f121848 */
[----:B------:R-:W-:Y:S01]  /*5140*/  IADD3 R0, R252, -0x21, RZ ;  /* 0xffffffdffc007810 */ /* 0x000fe20007ffe0ff */
[----:B------:R-:W-:-:S02]  /*5150*/  IMAD.WIDE R56, R3, 0x4, R234 ;  /* 0x0000000403387825 */ /* 0x000fc400078e02ea */
[----:B------:R-:W-:Y:S02]  /*5160*/  STL.64 [R1+0x11a0], R62 ;  /* 0x0011a03e01007387 */ /* 0x000fe40000100a00 */
[C---:B------:R-:W-:Y:S02]  /*5170*/  IMAD.WIDE R54, R3.reuse, 0x4, R232 ;  /* 0x0000000403367825 */ /* 0x040fe400078e02e8 */
[----:B------:R1:W-:Y:S02]  /*5180*/  LDGSTS.E [R18+0x2080], [R62.64], !P6 ;  /* 0x020800003e127fae */ /* 0x0003e4000f121848 */
[C---:B------:R-:W-:Y:S02]  /*5190*/  IMAD.WIDE R52, R3.reuse, 0x4, R230 ;  /* 0x0000000403347825 */ /* 0x040fe400078e02e6 */
[----:B------:R-:W-:Y:S02]  /*51a0*/  STL.64 [R1+0x1198], R60 ;  /* 0x0011983c01007387 */ /* 0x000fe40000100a00 */
[----:B------:R-:W-:-:S02]  /*51b0*/  IMAD.WIDE R50, R3, 0x4, R228 ;  /* 0x0000000403327825 */ /* 0x000fc400078e02e4 */
[----:B------:R1:W-:Y:S02]  /*51c0*/  LDGSTS.E [R18+0x2100], [R60.64], !P6 ;  /* 0x021000003c127fae */ /* 0x0003e4000f121848 */
[C---:B------:R-:W-:Y:S02]  /*51d0*/  IMAD.WIDE R48, R3.reuse, 0x4, R226 ;  /* 0x0000000403307825 */ /* 0x040fe400078e02e2 */
[----:B------:R-:W-:Y:S02]  /*51e0*/  STL.64 [R1+0x1190], R58 ;  /* 0x0011903a01007387 */ /* 0x000fe40000100a00 */
[C---:B------:R-:W-:Y:S02]  /*51f0*/  IMAD.WIDE R46, R3.reuse, 0x4, R224 ;  /* 0x00000004032e7825 */ /* 0x040fe400078e02e0 */
[----:B------:R1:W-:Y:S02]  /*5200*/  LDGSTS.E [R18+0x2180], [R58.64], !P6 ;  /* 0x021800003a127fae */ /* 0x0003e4000f121848 */
        /* <DEDUP_REMOVED lines=10> */
[----:B------:R-:W-:Y:S02]  /*52b0*/  IMAD.WIDE R34, R3, 0x4, R212 ;  /* 0x0000000403227825 */ /* 0x000fe400078e02d4 */
        /* <DEDUP_REMOVED lines=17> */
[----:B------:R-:W-:Y:S02]  /*53d0*/  IMAD R2, R16, 0xc, RZ ;  /* 0x0000000c10027824 */ /* 0x000fe400078e02ff */
[----:B------:R-:W-:Y:S01]  /*53e0*/  STL.64 [R1+0x1150], R42 ;  /* 0x0011502a01007387 */ /* 0x000fe20000100a00 */
[----:B------:R-:W-:-:S03]  /*53f0*/  IMAD.WIDE R12, R5, 0x4, R218 ;  /* 0x00000004050c7825 */ /* 0x000fc600078e02da */
[----:B------:R1:W-:Y:S01]  /*5400*/  LDGSTS.E [R18+0x2580], [R42.64], !P6 ;  /* 0x025800002a127fae */ /* 0x0003e2000f121848 */
[----:B------:R-:W-:-:S03]  /*5410*/  IMAD.WIDE R10, R5, 0x4, R216 ;  /* 0x00000004050a7825 */ /* 0x000fc600078e02d8 */
[----:B------:R2:W-:Y:S01]  /*5420*/  STL.64 [R1+0x1148], R40 ;  /* 0x0011482801007387 */ /* 0x0005e20000100a00 */
[----:B------:R-:W-:-:S03]  /*5430*/  IMAD.WIDE R8, R5, 0x4, R214 ;  /* 0x0000000405087825 */ /* 0x000fc600078e02d6 */
[----:B------:R2:W-:Y:S01]  /*5440*/  LDGSTS.E [R18+0x2600], [R40.64], !P6 ;  /* 0x0260000028127fae */ /* 0x0005e2000f121848 */
[----:B------:R-:W-:-:S03]  /*5450*/  IMAD.WIDE R6, R5, 0x4, R212 ;  /* 0x0000000405067825 */ /* 0x000fc600078e02d4 */
[----:B------:R3:W-:Y:S01]  /*5460*/  STL.64 [R1+0x1140], R38 ;  /* 0x0011402601007387 */ /* 0x0007e20000100a00 */
[----:B------:R-:W-:-:S03]  /*5470*/  IMAD.SHL.U32 R3, R16, 0x10, RZ ;  /* 0x0000001010037824 */ /* 0x000fc600078e00ff */
[----:B------:R3:W-:Y:S01]  /*5480*/  LDGSTS.E [R18+0x2680], [R38.64], !P6 ;  /* 0x0268000026127fae */ /* 0x0007e2000f121848 */
[----:B--2---:R-:W-:-:S03]  /*5490*/  IMAD.WIDE R40, R5, 0x4, R242 ;  /* 0x0000000405287825 */ /* 0x004fc600078e02f2 */
[----:B------:R2:W-:Y:S04]  /*54a0*/  STL.64 [R1+0x1138], R36 ;  /* 0x0011382401007387 */ /* 0x0005e80000100a00 */
[----:B------:R2:W-:Y:S01]  /*54b0*/  LDGSTS.E [R18+0x2700], [R36.64], !P6 ;  /* 0x0270000024127fae */ /* 0x0005e2000f121848 */
[----:B---3--:R-:W-:-:S03]  /*54c0*/  IMAD.WIDE R38, R5, 0x4, R240 ;  /* 0x0000000405267825 */ /* 0x008fc600078e02f0 */
[----:B------:R3:W-:Y:S04]  /*54d0*/  STL.64 [R1+0x1130], R34 ;  /* 0x0011302201007387 */ /* 0x0007e80000100a00 */
[----:B------:R3:W-:Y:S01]  /*54e0*/  LDGSTS.E [R18+0x2780], [R34.64], !P6 ;  /* 0x0278000022127fae */ /* 0x0007e2000f121848 */
[----:B------:R-:W-:Y:S02]  /*54f0*/  ISETP.GE.U32.AND P6, PT, R0, 0x7fffff60, PT ;  /* 0x7fffff600000780c */ /* 0x000fe40003fc6070 */
[----:B------:R-:W-:Y:S01]  /*5500*/  IADD3 R0, R252, -0x25, RZ ;  /* 0xffffffdbfc007810 */ /* 0x000fe20007ffe0ff */
[C---:B--2---:R-:W-:Y:S01]  /*5510*/  IMAD.WIDE R36, R5.reuse, 0x4, R238 ;  /* 0x0000000405247825 */ /* 0x044fe200078e02ee */
[----:B------:R1:W-:Y:S04]  /*5520*/  LDGSTS.E [R18+0x4000], [R40.64], !P3 ;  /* 0x0400000028127fae */ /* 0x0003e8000d921848 */
[----:B------:R2:W-:Y:S01]  /*5530*/  LDGSTS.E [R18+0x4080], [R38.64], !P3 ;  /* 0x0408000026127fae */ /* 0x0005e2000d921848 */
[----:B---3--:R-:W-:-:S03]  /*5540*/  IMAD.WIDE R34, R5, 0x4, R236 ;  /* 0x0000000405227825 */ /* 0x008fc600078e02ec */
[----:B------:R3:W-:Y:S01]  /*5550*/  LDGSTS.E [R18+0x4100], [R36.64], !P3 ;  /* 0x0410000024127fae */ /* 0x0007e2000d921848 */
[----:B------:R-:W-:-:S03]  /*5560*/  IMAD.WIDE R4, R2, 0x4, R212 ;  /* 0x0000000402047825 */ /* 0x000fc600078e02d4 */
[----:B------:R-:W-:Y:S04]  /*5570*/  STL.64 [R1+0x10a8], R40 ;  /* 0x0010a82801007387 */ /* 0x000fe80000100a00 */
[----:B------:R4:W-:Y:S04]  /*5580*/  LDGSTS.E [R18+0x4180], [R34.64], !P3 ;  /* 0x0418000022127fae */ /* 0x0009e8000d921848 */
[----:B------:R2:W-:Y:S04]  /*5590*/  STL.64 [R1+0x10a0], R38 ;  /* 0x0010a02601007387 */ /* 0x0005e80000100a00 */
[----:B------:R1:W-:Y:S04]  /*55a0*/  LDGSTS.E [R18+0x4200], [R32.64], !P3 ;  /* 0x0420000020127fae */ /* 0x0003e8000d921848 */
[----:B------:R3:W-:Y:S04]  /*55b0*/  STL.64 [R1+0x1098], R36 ;  /* 0x0010982401007387 */ /* 0x0007e80000100a00 */
[----:B------:R1:W-:Y:S01]  /*55c0*/  LDGSTS.E [R18+0x4280], [R30.64], !P3 ;  /* 0x042800001e127fae */ /* 0x0003e2000d921848 */
[----:B--2---:R-:W-:-:S03]  /*55d0*/  IMAD.WIDE R38, R2, 0x4, R242 ;  /* 0x0000000402267825 */ /* 0x004fc600078e02f2 */
[----:B------:R4:W-:Y:S04]  /*55e0*/  STL.64 [R1+0x1090], R34 ;  /* 0x0010902201007387 */ /* 0x0009e80000100a00 */
[----:B------:R2:W-:Y:S01]  /*55f0*/  LDGSTS.E [R18+0x4300], [R28.64], !P3 ;  /* 0x043000001c127fae */ /* 0x0005e2000d921848 */
[----:B---3--:R-:W-:-:S03]  /*5600*/  IMAD.WIDE R36, R2, 0x4, R240 ;  /* 0x0000000402247825 */ /* 0x008fc600078e02f0 */
[----:B------:R1:W-:Y:S04]  /*5610*/  STL.64 [R1+0x1088], R32 ;  /* 0x0010882001007387 */ /* 0x0003e80000100a00 */
[----:B------:R3:W-:Y:S01]  /*5620*/  LDGSTS.E [R18+0x4380], [R26.64], !P3 ;  /* 0x043800001a127fae */ /* 0x0007e2000d921848 */
[----:B----4-:R-:W-:-:S03]  /*5630*/  IMAD.WIDE R34, R2, 0x4, R238 ;  /* 0x0000000402227825 */ /* 0x010fc600078e02ee */
[----:B------:R4:W-:Y:S04]  /*5640*/  STL.64 [R1+0x1080], R30 ;  /* 0x0010801e01007387 */ /* 0x0009e80000100a00 */
[----:B------:R2:W-:Y:S01]  /*5650*/  LDGSTS.E [R18+0x4400], [R24.64], !P3 ;  /* 0x0440000018127fae */ /* 0x0005e2000d921848 */
[----:B-1----:R-:W-:-:S03]  /*5660*/  IMAD.WIDE R32, R2, 0x4, R236 ;  /* 0x0000000402207825 */ /* 0x002fc600078e02ec */
[----:B------:R2:W-:Y:S04]  /*5670*/  STL.64 [R1+0x1078], R28 ;  /* 0x0010781c01007387 */ /* 0x0005e80000100a00 */
[----:B------:R1:W-:Y:S01]  /*5680*/  LDGSTS.E [R18+0x4480], [R22.64], !P3 ;  /* 0x0448000016127fae */ /* 0x0003e2000d921848 */
[----:B----4-:R-:W-:-:S03]  /*5690*/  IMAD.WIDE R30, R2, 0x4, R234 ;  /* 0x00000004021e7825 */ /* 0x010fc600078e02ea */
        /* <DEDUP_REMOVED lines=8> */
[----:B--2---:R-:W-:-:S03]  /*5720*/  IMAD.WIDE R24, R2, 0x4, R228 ;  /* 0x0000000402187825 */ /* 0x004fc600078e02e4 */
        /* <DEDUP_REMOVED lines=8> */
[----:B-1----:R-:W-:Y:S01]  /*57b0*/  IMAD.WIDE R14, R2, 0x4, R222 ;  /* 0x00000004020e7825 */ /* 0x002fe200078e02de */
[----:B------:R-:W-:Y:S02]  /*57c0*/  ISETP.GE.U32.AND P3, PT, R0, 0x7fffff5c, PT ;  /* 0x7fffff5c0000780c */ /* 0x000fe40003f66070 */
[----:B------:R2:W-:Y:S01]  /*57d0*/  STL.64 [R1+0x1040], R10 ;  /* 0x0010400a01007387 */ /* 0x0005e20000100a00 */
[----:B------:R-:W-:-:S03]  /*57e0*/  IADD3 R0, R252, -0x29, RZ ;  /* 0xffffffd7fc007810 */ /* 0x000fc60007ffe0ff */
[----:B------:R1:W-:Y:S01]  /*57f0*/  LDGSTS.E [R18+0x6000], [R38.64], !P4 ;  /* 0x0600000026127fae */ /* 0x0003e2000e121848 */
[----:B---3--:R-:W-:-:S03]  /*5800*/  IMAD.WIDE R12, R2, 0x4, R220 ;  /* 0x00000004020c7825 */ /* 0x008fc600078e02dc */
        /* <DEDUP_REMOVED lines=8> */
[----:B----4-:R-:W-:Y:S01]  /*5890*/  IMAD.WIDE R6, R2, 0x4, R214 ;  /* 0x0000000402067825 */ /* 0x010fe200078e02d6 */
[----:B------:R-:W-:Y:S02]  /*58a0*/  IADD3 R2, R252, -0x2d, RZ ;  /* 0xffffffd3fc027810 */ /* 0x000fe40007ffe0ff */
        /* <DEDUP_REMOVED lines=35> */
[----:B------:R-:W-:Y:S01]  /*5ae0*/  ISETP.GE.U32.AND P4, PT, R0, 0x7fffff58, PT ;  /* 0x7fffff580000780c */ /* 0x000fe20003f86070 */
[----:B----4-:R-:W-:Y:S02]  /*5af0*/  IMAD.WIDE R12, R3, 0x4, R220 ;  /* 0x00000004030c7825 */ /* 0x010fe400078e02dc */
[----:B------:R4:W-:Y:S02]  /*5b00*/  STL.64 [R1+0xf40], R8 ;  /* 0x000f400801007387 */ /* 0x0009e40000100a00 */
[----:B------:R-:W-:-:S02]  /*5b10*/  IMAD R0, R16, 0x14, RZ ;  /* 0x0000001410007824 */ /* 0x000fc400078e02ff */
        /* <DEDUP_REMOVED lines=10> */
[----:B---3--:R-:W-:Y:S01]  /*5bc0*/  IMAD.WIDE R4, R3, 0x4, R212 ;  /* 0x0000000403047825 */ /* 0x008fe200078e02d4 */
[----:B------:R-:W-:Y:S02]  /*5bd0*/  IADD3 R3, R252, -0x31, RZ ;  /* 0xffffffcffc037810 */ /* 0x000fe40007ffe0ff */
        /* <DEDUP_REMOVED lines=35> */
[----:B------:R-:W-:Y:S01]  /*5e10*/  ISETP.GE.U32.AND P1, PT, R2, 0x7fffff54, PT ;  /* 0x7fffff540200780c */ /* 0x000fe20003f26070 */
[----:B---3--:R-:W-:Y:S02]  /*5e20*/  IMAD.WIDE R12, R0, 0x4, R220 ;  /* 0x00000004000c7825 */ /* 0x008fe400078e02dc */
[----:B------:R1:W-:Y:S02]  /*5e30*/  STL.64 [R1+0xe40], R8 ;  /* 0x000e400801007387 */ /* 0x0003e40000100a00 */
[----:B------:R-:W-:-:S02]  /*5e40*/  IMAD R2, R16, 0x18, RZ ;  /* 0x0000001810027824 */ /* 0x000fc400078e02ff */
        /* <DEDUP_REMOVED lines=11> */
[----:B------:R2:W-:Y:S01]  /*5f00*/  STL.64 [R1+0xe20], R36 ;  /* 0x000e202401007387 */ /* 0x0005e20000100a00 */
[----:B------:R-:W-:-:S03]  /*5f10*/  IMAD R0, R16, 0x1c, RZ ;  /* 0x0000001c10007824 */ /* 0x000fc600078e02ff */
        /* <DEDUP_REMOVED lines=49> */
[----:B------:R-:W-:Y:S02]  /*6230*/  SHF.L.U32 R2, R16, 0x5, RZ ;  /* 0x0000000510027819 */ /* 0x000fe400000006ff */
        /* <DEDUP_REMOVED lines=36> */
[----:B------:R-:W-:Y:S02]  /*6480*/  ISETP.GE.U32.AND P5, PT, R3, 0x7fffff4c, PT ;  /* 0x7fffff4c0300780c */ /* 0x000fe40003fa6070 */
[----:B------:R4:W-:Y:S01]  /*6490*/  STL.64 [R1+0xd40], R8 ;  /* 0x000d400801007387 */ /* 0x0009e20000100a00 */
[----:B------:R-:W-:-:S03]  /*64a0*/  IADD3 R3, R252, -0x39, RZ ;  /* 0xffffffc7fc037810 */ /* 0x000fc60007ffe0ff */
        /* <DEDUP_REMOVED lines=11> */
[----:B------:R1:W-:Y:S01]  /*6560*/  STL.64 [R1+0xd20], R36 ;  /* 0x000d202401007387 */ /* 0x0003e20000100a00 */
[----:B------:R-:W-:-:S03]  /*6570*/  IMAD R0, R16, 0x24, RZ ;  /* 0x0000002410007824 */ /* 0x000fc600078e02ff */
        /* <DEDUP_REMOVED lines=35> */
[----:B------:R-:W-:Y:S02]  /*67b0*/  ISETP.GE.U32.AND P0, PT, R3, 0x7fffff48, PT ;  /* 0x7fffff480300780c */ /* 0x000fe40003f06070 */
[----:B------:R1:W-:Y:S01]  /*67c0*/  STL.64 [R1+0xcc0], R8 ;  /* 0x000cc00801007387 */ /* 0x0003e20000100a00 */
[----:B------:R-:W-:-:S03]  /*67d0*/  IADD3 R3, R252, -0x3d, RZ ;  /* 0xffffffc3fc037810 */ /* 0x000fc60007ffe0ff */
        /* <DEDUP_REMOVED lines=62> */
[----:B------:R4:W-:Y:S01]  /*6bc0*/  STL.64 [R1+0xc20], R36 ;  /* 0x000c202401007387 */ /* 0x0009e20000100a00 */
[----:B------:R-:W-:-:S03]  /*6bd0*/  IMAD R0, R16, 0x2c, RZ ;  /* 0x0000002c10007824 */ /* 0x000fc600078e02ff */
        /* <DEDUP_REMOVED lines=254> */
[----:B------:R-:W-:-:S03]  /*7bc0*/  IMAD.SHL.U32 R2, R16, 0x40, RZ ;  /* 0x0000004010027824 */ /* 0x000fc600078e00ff */
        /* <DEDUP_REMOVED lines=862> */
[----:B------:R-:W-:Y:S04]  /*b1b0*/  STL.64 [R1+0x128], R38 ;  /* 0x0001282601007387 */ /* 0x000fe80000100a00 */
[----:B------:R2:W-:Y:S01]  /*b1c0*/  LDGSTS.E [R18+0x3e180], [R32.64], !P4 ;  /* 0x3e18000020127fae */ /* 0x0005e2000e121848 */
[----:B---3--:R-:W-:-:S03]  /*b1d0*/  IMAD.WIDE R4, R0, 0x4, R212 ;  /* 0x0000000400047825 */ /* 0x008fc600078e02d4 */
[----:B------:R1:W-:Y:S01]  /*b1e0*/  STL.64 [R1+0x120], R36 ;  /* 0x0001202401007387 */ /* 0x0003e20000100a00 */
[----:B------:R-:W-:-:S03]  /*b1f0*/  IMAD R0, R16, 0x5, RZ ;  /* 0x0000000510007824 */ /* 0x000fc600078e02ff */
[----:B------:R3:W-:Y:S04]  /*b200*/  LDGSTS.E [R18+0x3e200], [R30.64], !P4 ;  /* 0x3e2000001e127fae */ /* 0x0007e8000e121848 */
        /* <DEDUP_REMOVED lines=37> */
[----:B----4-:R-:W-:-:S03]  /*b460*/  IMAD.WIDE R10, R16, 0x4, R218 ;  /* 0x00000004100a7825 */ /* 0x010fc600078e02da */
[----:B------:R4:W-:Y:S01]  /*b470*/  STL.64 [R1+0xb8], R6 ;  /* 0x0000b80601007387 */ /* 0x0009e20000100a00 */
[----:B-1----:R-:W-:-:S03]  /*b480*/  IMAD.WIDE R18, R16, 0x4, R224 ;  /* 0x0000000410127825 */ /* 0x002fc600078e02e0 */
[----:B------:R1:W-:Y:S01]  /*b490*/  LDGSTS.E [R246+0x880], [R34.64], !P1 ;  /* 0x0088000022f67fae */ /* 0x0003e2000c921848 */
[----:B--2---:R-:W-:-:S03]  /*b4a0*/  IMAD.WIDE R8, R16, 0x4, R216 ;  /* 0x0000000410087825 */ /* 0x004fc600078e02d8 */
        /* <DEDUP_REMOVED lines=41> */
[----:B------:R-:W-:Y:S01]  /*b740*/  ISETP.GE.U32.AND P1, PT, R2, 0x7fffff63, PT ;  /* 0x7fffff630200780c */ /* 0x000fe20003f26070 */
[----:B--2---:R-:W-:Y:S02]  /*b750*/  IMAD.WIDE R12, R0, 0x4, R220 ;  /* 0x00000004000c7825 */ /* 0x004fe400078e02dc */
[----:B------:R1:W-:Y:S02]  /*b760*/  STL.64 [R1+0x11c0], R8 ;  /* 0x0011c00801007387 */ /* 0x0003e40000100a00 */
[----:B------:R-:W-:-:S02]  /*b770*/  IMAD R2, R16, 0x9, RZ ;  /* 0x0000000910027824 */ /* 0x000fc400078e02ff */
        /* <DEDUP_REMOVED lines=62> */
[----:B------:R2:W-:Y:S01]  /*bb60*/  STL.64 [R1+0x1020], R34 ;  /* 0x0010202201007387 */ /* 0x0005e20000100a00 */
[----:B------:R-:W-:-:S03]  /*bb70*/  IMAD R2, R16, 0x11, RZ ;  /* 0x0000001110027824 */ /* 0x000fc600078e02ff */
        /* <DEDUP_REMOVED lines=34> */
[----:B---3--:R-:W-:Y:S01]  /*bda0*/  IMAD.WIDE R12, R0, 0x4, R220 ;  /* 0x00000004000c7825 */ /* 0x008fe200078e02dc */
[----:B------:R-:W-:Y:S02]  /*bdb0*/  ISETP.GE.U32.AND P5, PT, R3, 0x7fffff5b, PT ;  /* 0x7fffff5b0300780c */ /* 0x000fe40003fa6070 */
[----:B------:R2:W-:Y:S01]  /*bdc0*/  STL.64 [R1+0xfc0], R8 ;  /* 0x000fc00801007387 */ /* 0x0005e20000100a00 */
[----:B------:R-:W-:-:S03]  /*bdd0*/  IADD3 R3, R252, -0x2a, RZ ;  /* 0xffffffd6fc037810 */ /* 0x000fc60007ffe0ff */
        /* <DEDUP_REMOVED lines=11> */
[----:B------:R1:W-:Y:S01]  /*be90*/  STL.64 [R1+0xf20], R34 ;  /* 0x000f202201007387 */ /* 0x0003e20000100a00 */
[----:B------:R-:W-:-:S03]  /*bea0*/  IMAD R0, R16, 0x15, RZ ;  /* 0x0000001510007824 */ /* 0x000fc600078e02ff */
        /* <DEDUP_REMOVED lines=34> */
[----:B--2---:R-:W-:Y:S01]  /*c0d0*/  IMAD.WIDE R12, R2, 0x4, R220 ;  /* 0x00000004020c7825 */ /* 0x004fe200078e02dc */
[----:B------:R-:W-:Y:S02]  /*c0e0*/  ISETP.GE.U32.AND P0, PT, R3, 0x7fffff57, PT ;  /* 0x7fffff570300780c */ /* 0x000fe40003f06070 */
[----:B------:R1:W-:Y:S01]  /*c0f0*/  STL.64 [R1+0xec0], R8 ;  /* 0x000ec00801007387 */ /* 0x0003e20000100a00 */
[----:B------:R-:W-:-:S03]  /*c100*/  IADD3 R3, R252, -0x2e, RZ ;  /* 0xffffffd2fc037810 */ /* 0x000fc60007ffe0ff */
        /* <DEDUP_REMOVED lines=419> */
[----:B------:R-:W-:Y:S02]  /*db40*/  IADD3 R2, R252, -0x53, RZ ;  /* 0xffffffadfc027810 */ /* 0x000fe40007ffe0ff */
        /* <DEDUP_REMOVED lines=53> */
[----:B------:R-:W-:-:S03]  /*dea0*/  IMAD.WIDE R38, R0, 0x4, R242 ;  /* 0x0000000400267825 */ /* 0x000fc600078e02f2 */
[----:B------:R1:W-:Y:S01]  /*deb0*/  STL.64 [R1+0x18b8], R32 ;  /* 0x0018b82001007387 */ /* 0x0003e20000100a00 */
[----:B--2---:R-:W-:-:S03]  /*dec0*/  IMAD.WIDE R36, R0, 0x4, R240 ;  /* 0x0000000400247825 */ /* 0x004fc600078e02f0 */
        /* <DEDUP_REMOVED lines=45> */
[----:B---3--:R-:W-:Y:S01]  /*e1a0*/  IADD3 R5, R252, -0x42, RZ ;  /* 0xffffffbefc057810 */ /* 0x008fe20007ffe0ff */
[----:B------:R-:W-:Y:S01]  /*e1b0*/  IMAD.WIDE R16, R0, 0x4, R222 ;  /* 0x0000000400107825 */ /* 0x000fe200078e02de */
[----:B------:R-:W-:Y:S01]  /*e1c0*/  IADD3 R4, R252, -0x4f, RZ ;  /* 0xffffffb1fc047810 */ /* 0x000fe20007ffe0ff */
        /* <DEDUP_REMOVED lines=35> */
[----:B------:R-:W-:Y:S01]  /*e400*/  LEA R2, P1, R245, c[0x0][0x168], 0x2 ;  /* 0x00005a00f5027a11 */ /* 0x000fe200078210ff */
[C---:B---3--:R-:W-:Y:S02]  /*e410*/  IMAD.WIDE R14, R3.reuse, 0x4, R220 ;  /* 0x00000004030e7825 */ /* 0x048fe400078e02dc */
[----:B------:R2:W-:Y:S04]  /*e420*/  STL.64 [R1+0x1668], R10 ;  /* 0x0016680a01007387 */ /* 0x0005e80000100a00 */
[----:B------:R4:W-:Y:S01]  /*e430*/  STL.64 [R1+0x1660], R8 ;  /* 0x0016600801007387 */ /* 0x0009e20000100a00 */
[----:B-1----:R-:W-:-:S03]  /*e440*/  IMAD.WIDE R12, R3, 0x4, R218 ;  /* 0x00000004030c7825 */ /* 0x002fc600078e02da */
[----:B------:R1:W-:Y:S04]  /*e450*/  STL.64 [R1+0x1658], R6 ;  /* 0x0016580601007387 */ /* 0x0003e80000100a00 */
[----:B------:R3:W-:Y:S01]  /*e460*/  LDGSTS.E [R246+0x1e800], [R38.64], !P2 ;  /* 0x1e80000026f67fae */ /* 0x0007e2000d121848 */
[----:B--2---:R-:W-:-:S03]  /*e470*/  IMAD.WIDE R10, R3, 0x4, R216 ;  /* 0x00000004030a7825 */ /* 0x004fc600078e02d8 */
[----:B------:R2:W-:Y:S01]  /*e480*/  LDGSTS.E [R246+0x1e880], [R36.64], !P2 ;  /* 0x1e88000024f67fae */ /* 0x0005e2000d121848 */
[----:B----4-:R-:W-:-:S03]  /*e490*/  IMAD.WIDE R8, R3, 0x4, R214 ;  /* 0x0000000403087825 */ /* 0x010fc600078e02d6 */
[----:B------:R4:W-:Y:S01]  /*e4a0*/  LDGSTS.E [R246+0x1e900], [R34.64], !P2 ;  /* 0x1e90000022f67fae */ /* 0x0009e2000d121848 */
[----:B-1----:R-:W-:Y:S01]  /*e4b0*/  IMAD.WIDE R6, R3, 0x4, R212 ;  /* 0x0000000403067825 */ /* 0x002fe200078e02d4 */
[----:B------:R-:W-:Y:S02]  /*e4c0*/  LEA.HI.X.SX32 R3, R245, c[0x0][0x16c], 0x2, P1 ;  /* 0x00005b00f5037a11 */ /* 0x000fe400008f16ff */
[----:B------:R1:W-:Y:S01]  /*e4d0*/  LDGSTS.E [R246+0x1e980], [R32.64], !P2 ;  /* 0x1e98000020f67fae */ /* 0x0003e2000d121848 */
[----:B------:R-:W-:Y:S02]  /*e4e0*/  ISETP.GE.U32.AND P1, PT, R5, 0x7fffff3f, PT ;  /* 0x7fffff3f0500780c */ /* 0x000fe40003f26070 */
[----:B------:R-:W-:Y:S01]  /*e4f0*/  IADD3 R5, R252, -0x46, RZ ;  /* 0xffffffbafc057810 */ /* 0x000fe20007ffe0ff */
[----:B------:R1:W-:Y:S04]  /*e500*/  LDGSTS.E [R246+0x1ea00], [R30.64], !P2 ;  /* 0x1ea000001ef67fae */ /* 0x0003e8000d121848 */
[----:B------:R1:W-:Y:S04]  /*e510*/  LDGSTS.E [R246+0x1ea80], [R28.64], !P2 ;  /* 0x1ea800001cf67fae */ /* 0x0003e8000d121848 */
[----:B------:R1:W-:Y:S04]  /*e520*/  LDGSTS.E [R246+0x1eb00], [R26.64], !P2 ;  /* 0x1eb000001af67fae */ /* 0x0003e8000d121848 */
[----:B------:R1:W-:Y:S04]  /*e530*/  LDGSTS.E [R246+0x1eb80], [R24.64], !P2 ;  /* 0x1eb8000018f67fae */ /* 0x0003e8000d121848 */
[----:B------:R1:W-:Y:S04]  /*e540*/  LDGSTS.E [R246+0x1ec00], [R22.64], !P2 ;  /* 0x1ec0000016f67fae */ /* 0x0003e8000d121848 */
        /* <DEDUP_REMOVED lines=21> */
[----:B----4-:R-:W-:-:S03]  /*e6a0*/  IMAD.WIDE R26, R0, 0x4, R232 ;  /* 0x00000004001a7825 */ /* 0x010fc600078e02e8 */
[----:B------:R4:W-:Y:S04]  /*e6b0*/  LDGSTS.E [R246+0x20800], [R36.64], !P1 ;  /* 0x2080000024f67fae */ /* 0x0009e8000c921848 */
[----:B------:R2:W-:Y:S01]  /*e6c0*/  STL.64 [R1+0x1618], R22 ;  /* 0x0016181601007387 */ /* 0x0005e20000100a00 */
[----:B-1----:R-:W-:-:S03]  /*e6d0*/  IMAD.WIDE R24, R0, 0x4, R230 ;  /* 0x0000000400187825 */ /* 0x002fc600078e02e6 */
[----:B------:R1:W-:Y:S04]  /*e6e0*/  LDGSTS.E [R246+0x20880], [R34.64], !P1 ;  /* 0x2088000022f67fae */ /* 0x0003e8000c921848 */
[----:B------:R1:W-:Y:S01]  /*e6f0*/  STL.64 [R1+0x1610], R20 ;  /* 0x0016101401007387 */ /* 0x0003e20000100a00 */
[----:B--2---:R-:W-:-:S03]  /*e700*/  IMAD.WIDE R22, R0, 0x4, R228 ;  /* 0x0000000400167825 */ /* 0x004fc600078e02e4 */
[----:B------:R2:W-:Y:S04]  /*e710*/  LDGSTS.E [R246+0x20900], [R32.64], !P1 ;  /* 0x2090000020f67fae */ /* 0x0005e8000c921848 */
[----:B------:R2:W-:Y:S01]  /*e720*/  STL.64 [R1+0x1608], R18 ;  /* 0x0016081201007387 */ /* 0x0005e20000100a00 */
[----:B-1----:R-:W-:-:S03]  /*e730*/  IMAD.WIDE R20, R0, 0x4, R226 ;  /* 0x0000000400147825 */ /* 0x002fc600078e02e2 */
[----:B------:R1:W-:Y:S04]  /*e740*/  LDGSTS.E [R246+0x20980], [R30.64], !P1 ;  /* 0x209800001ef67fae */ /* 0x0003e8000c921848 */
[----:B------:R1:W-:Y:S01]  /*e750*/  LDGSTS.E [R246+0x20a00], [R28.64], !P1 ;  /* 0x20a000001cf67fae */ /* 0x0003e2000c921848 */
[----:B--2---:R-:W-:-:S03]  /*e760*/  IMAD.WIDE R18, R0, 0x4, R224 ;  /* 0x0000000400127825 */ /* 0x004fc600078e02e0 */
[----:B------:R2:W-:Y:S04]  /*e770*/  STL.64 [R1+0x1600], R14 ;  /* 0x0016000e01007387 */ /* 0x0005e80000100a00 */
[----:B------:R1:W-:Y:S04]  /*e780*/  LDGSTS.E [R246+0x20a80], [R26.64], !P1 ;  /* 0x20a800001af67fae */ /* 0x0003e8000c921848 */
[----:B------:R1:W-:Y:S01]  /*e790*/  STL.64 [R1+0x15f8], R12 ;  /* 0x0015f80c01007387 */ /* 0x0003e20000100a00 */
[----:B--2---:R-:W-:-:S03]  /*e7a0*/  IMAD.WIDE R14, R0, 0x4, R220 ;  /* 0x00000004000e7825 */ /* 0x004fc600078e02dc */
        /* <DEDUP_REMOVED lines=12> */
[----:B------:R2:W-:Y:S04]  /*e870*/  LDGSTS.E [R246+0x20d80], [R14.64], !P1 ;  /* 0x20d800000ef67fae */ /* 0x0005e8000c921848 */
[----:B------:R1:W-:Y:S04]  /*e880*/  LDGSTS.E [R246+0x20e00], [R12.64], !P1 ;  /* 0x20e000000cf67fae */ /* 0x0003e8000c921848 */
[----:B------:R1:W-:Y:S04]  /*e890*/  LDGSTS.E [R246+0x20e80], [R10.64], !P1 ;  /* 0x20e800000af67fae */ /* 0x0003e8000c921848 */
[----:B------:R1:W-:Y:S04]  /*e8a0*/  STL.64 [R1+0x7b30], R2 ;  /* 0x007b300201007387 */ /* 0x0003e80000100a00 */
[----:B------:R2:W-:Y:S04]  /*e8b0*/  LDGSTS.E [R246+0x20f00], [R8.64], !P1 ;  /* 0x20f0000008f67fae */ /* 0x0005e8000c921848 */
[----:B------:R2:W-:Y:S01]  /*e8c0*/  LDGSTS.E [R246+0x20f80], [R6.64], !P1 ;  /* 0x20f8000006f67fae */ /* 0x0005e2000c921848 */
[----:B------:R-:W-:-:S02]  /*e8d0*/  ISETP.GE.U32.AND P1, PT, R5, 0x7fffff3b, PT ;  /* 0x7fffff3b0500780c */ /* 0x000fc40003f26070 */
[C---:B------:R-:W-:Y:S01]  /*e8e0*/  IADD3 R5, R252.reuse, -0x4a, RZ ;  /* 0xffffffb6fc057810 */ /* 0x040fe20007ffe0ff */
[----:B------:R4:W-:Y:S01]  /*e8f0*/  STL.64 [R1+0x15d8], R36 ;  /* 0x0015d82401007387 */ /* 0x0009e20000100a00 */
[----:B-1----:R-:W-:Y:S02]  /*e900*/  MOV R2, c[0x0][0x188] ;  /* 0x0000620000027a02 */ /* 0x002fe40000000f00 */
[----:B------:R-:W-:Y:S01]  /*e910*/  IADD3 R3, R252, -0x7f, RZ ;  /* 0xffffff81fc037810 */ /* 0x000fe20007ffe0ff */
[----:B------:R1:W-:Y:S02]  /*e920*/  STL.64 [R1+0x15d0], R34 ;  /* 0x0015d02201007387 */ /* 0x0003e40000100a00 */
[C---:B------:R-:W-:Y:S02]  /*e930*/  IMAD R4, R2.reuse, 0x45, RZ ;  /* 0x0000004502047824 */ /* 0x040fe400078e02ff */
[----:B------:R2:W-:Y:S01]  /*e940*/  STL.64 [R1+0x15c8], R32 ;  /* 0x0015c82001007387 */ /* 0x0005e20000100a00 */
[----:B------:R-:W-:-:S02]  /*e950*/  IMAD R0, R2, 0x49, RZ ;  /* 0x0000004902007824 */ /* 0x000fc400078e02ff */
[----:B------:R-:W-:Y:S01]  /*e960*/  IMAD R188, R2, 0x65, RZ ;  /* 0x0000006502bc7824 */ /* 0x000fe200078e02ff */
[----:B------:R3:W-:Y:S01]  /*e970*/  STL.64 [R1+0x15c0], R30 ;  /* 0x0015c01e01007387 */ /* 0x0007e20000100a00 */
[----:B----4-:R-:W-:-:S03]  /*e980*/  IMAD.WIDE R36, R4, 0x4, R242 ;  /* 0x0000000404247825 */ /* 0x010fc600078e02f2 */
[----:B------:R4:W-:Y:S01]  /*e990*/  STL.64 [R1+0x15b8], R28 ;  /* 0x0015b81c01007387 */ /* 0x0009e20000100a00 */
[----:B-1----:R-:W-:-:S03]  /*e9a0*/  IMAD.WIDE R34, R4, 0x4, R240 ;  /* 0x0000000404227825 */ /* 0x002fc600078e02f0 */
[----:B------:R1:W-:Y:S01]  /*e9b0*/  STL.64 [R1+0x15b0], R26 ;  /* 0x0015b01a01007387 */ /* 0x0003e20000100a00 */
[----:B--2---:R-:W-:-:S03]  /*e9c0*/  IMAD.WIDE R32, R4, 0x4, R238 ;  /* 0x0000000404207825 */ /* 0x004fc600078e02ee */
[----:B------:R2:W-:Y:S01]  /*e9d0*/  STL.64 [R1+0x15a8], R24 ;  /* 0x0015a81801007387 */ /* 0x0005e20000100a00 */
[----:B---3--:R-:W-:-:S03]  /*e9e0*/  IMAD.WIDE R30, R4, 0x4, R236 ;  /* 0x00000004041e7825 */ /* 0x008fc600078e02ec */
[----:B------:R3:W-:Y:S01]  /*e9f0*/  LDGSTS.E [R246+0x22800], [R36.64], !P1 ;  /* 0x2280000024f67fae */ /* 0x0007e2000c921848 */
[----:B----4-:R-:W-:-:S03]  /*ea00*/  IMAD.WIDE R28, R4, 0x4, R234 ;  /* 0x00000004041c7825 */ /* 0x010fc600078e02ea */
[----:B------:R4:W-:Y:S01]  /*ea10*/  STL.64 [R1+0x15a0], R22 ;  /* 0x0015a01601007387 */ /* 0x0009e20000100a00 */
[----:B-1----:R-:W-:-:S03]  /*ea20*/  IMAD.WIDE R26, R4, 0x4, R232 ;  /* 0x00000004041a7825 */ /* 0x002fc600078e02e8 */
[----:B------:R1:W-:Y:S01]  /*ea30*/  LDGSTS.E [R246+0x22880], [R34.64], !P1 ;  /* 0x2288000022f67fae */ /* 0x0003e2000c921848 */
[----:B--2---:R-:W-:-:S03]  /*ea40*/  IMAD.WIDE R24, R4, 0x4, R230 ;  /* 0x0000000404187825 */ /* 0x004fc600078e02e6 */
[----:B------:R2:W-:Y:S01]  /*ea50*/  STL.64 [R1+0x1598], R20 ;  /* 0x0015981401007387 */ /* 0x0005e20000100a00 */
[----:B------:R-:W-:-:S03]  /*ea60*/  IMAD.WIDE R250, R188, 0x4, R238 ;  /* 0x00000004bcfa7825 */ /* 0x000fc600078e02ee */
[----:B------:R1:W-:Y:S01]  /*ea70*/  LDGSTS.E [R246+0x22900], [R32.64], !P1 ;  /* 0x2290000020f67fae */ /* 0x0003e2000c921848 */
[----:B----4-:R-:W-:-:S03]  /*ea80*/  IMAD.WIDE R22, R4, 0x4, R228 ;  /* 0x0000000404167825 */ /* 0x010fc600078e02e4 */
[----:B------:R4:W-:Y:S01]  /*ea90*/  STL.64 [R1+0x1590], R18 ;  /* 0x0015901201007387 */ /* 0x0009e20000100a00 */
[----:B------:R-:W-:-:S03]  /*eaa0*/  IMAD.WIDE R210, R188, 0x4, R236 ;  /* 0x00000004bcd27825 */ /* 0x000fc600078e02ec */
        /* <DEDUP_REMOVED lines=26> */
[----:B------:R2:W-:Y:S01]  /*ec50*/  LDGSTS.E [R246+0x22d00], [R16.64], !P1 ;  /* 0x22d0000010f67fae */ /* 0x0005e2000c921848 */
[----:B------:R-:W-:-:S03]  /*ec60*/  IMAD.WIDE R196, R188, 0x4, R222 ;  /* 0x00000004bcc47825 */ /* 0x000fc600078e02de */
[----:B------:R1:W-:Y:S01]  /*ec70*/  LDGSTS.E [R246+0x22d80], [R14.64], !P1 ;  /* 0x22d800000ef67fae */ /* 0x0003e2000c921848 */
[----:B----4-:R-:W-:-:S03]  /*ec80*/  IMAD.WIDE R6, R4, 0x4, R212 ;  /* 0x0000000404067825 */ /* 0x010fc600078e02d4 */
[----:B------:R4:W-:Y:S01]  /*ec90*/  LDGSTS.E [R246+0x22e00], [R12.64], !P1 ;  /* 0x22e000000cf67fae */ /* 0x0009e2000c921848 */
[----:B------:R-:W-:Y:S02]  /*eca0*/  IMAD R4, R2, 0x4d, RZ ;  /* 0x0000004d02047824 */ /* 0x000fe400078e02ff */
[C---:B------:R-:W-:Y:S01]  /*ecb0*/  IMAD.WIDE R194, R188.reuse, 0x4, R220 ;  /* 0x00000004bcc27825 */ /* 0x040fe200078e02dc */
[----:B------:R1:W-:Y:S03]  /*ecc0*/  LDGSTS.E [R246+0x22e80], [R10.64], !P1 ;  /* 0x22e800000af67fae */ /* 0x0003e6000c921848 */
[C---:B------:R-:W-:Y:S01]  /*ecd0*/  IMAD.WIDE R192, R188.reuse, 0x4, R218 ;  /* 0x00000004bcc07825 */ /* 0x040fe200078e02da */
[----:B------:R1:W-:Y:S03]  /*ece0*/  LDGSTS.E [R246+0x22f00], [R8.64], !P1 ;  /* 0x22f0000008f67fae */ /* 0x0003e6000c921848 */
[----:B------:R-:W-:Y:S01]  /*ecf0*/  IMAD.WIDE R190, R188, 0x4, R216 ;  /* 0x00000004bcbe7825 */ /* 0x000fe200078e02d8 */
[----:B------:R1:W-:Y:S01]  /*ed00*/  LDGSTS.E [R246+0x22f80], [R6.64], !P1 ;  /* 0x22f8000006f67fae */ /* 0x0003e2000c921848 */
[----:B------:R-:W-:-:S02]  /*ed10*/  ISETP.GE.U32.AND P1, PT, R5, 0x7fffff37, PT ;  /* 0x7fffff370500780c */ /* 0x000fc40003f26070 */
[----:B------:R-:W-:Y:S01]  /*ed20*/  IADD3 R5, R252, -0x4e, RZ ;  /* 0xffffffb2fc057810 */ /* 0x000fe20007ffe0ff */
[----:B------:R3:W-:Y:S01]  /*ed30*/  STL.64 [R1+0x1558], R36 ;  /* 0x0015582401007387 */ /* 0x0007e20000100a00 */
[C---:B------:R-:W-:Y:S02]  /*ed40*/  IMAD R158, R2.reuse, 0x69, RZ ;  /* 0x00000069029e7824 */ /* 0x040fe400078e02ff */
[----:B------:R-:W-:Y:S01]  /*ed50*/  IMAD R126, R2, 0x6d, RZ ;  /* 0x0000006d027e7824 */ /* 0x000fe200078e02ff */
[----:B------:R1:W-:Y:S01]  /*ed60*/  STL.64 [R1+0x1550], R34 ;  /* 0x0015502201007387 */ /* 0x0003e20000100a00 */
[----:B------:R-:W-:-:S03]  /*ed70*/  IMAD.WIDE R186, R158, 0x4, R242 ;  /* 0x000000049eba7825 */ /* 0x000fc600078e02f2 */
[----:B------:R2:W-:Y:S01]  /*ed80*/  STL.64 [R1+0x1548], R32 ;  /* 0x0015482001007387 */ /* 0x0005e20000100a00 */
[----:B------:R-:W-:-:S03]  /*ed90*/  IMAD.WIDE R184, R158, 0x4, R240 ;  /* 0x000000049eb87825 */ /* 0x000fc600078e02f0 */
[----:B------:R4:W-:Y:S01]  /*eda0*/  STL.64 [R1+0x1540], R30 ;  /* 0x0015401e01007387 */ /* 0x0009e20000100a00 */
[----:B---3--:R-:W-:-:S03]  /*edb0*/  IMAD.WIDE R36, R0, 0x4, R242 ;  /* 0x0000000400247825 */ /* 0x008fc600078e02f2 */
[----:B------:R3:W-:Y:S01]  /*edc0*/  STL.64 [R1+0x1538], R28 ;  /* 0x0015381c01007387 */ /* 0x0007e20000100a00 */
[----:B-1----:R-:W-:-:S03]  /*edd0*/  IMAD.WIDE R34, R0, 0x4, R240 ;  /* 0x0000000400227825 */ /* 0x002fc600078e02f0 */
[----:B------:R1:W-:Y:S01]  /*ede0*/  STL.64 [R1+0x1530], R26 ;  /* 0x0015301a01007387 */ /* 0x0003e20000100a00 */
[----:B--2---:R-:W-:-:S03]  /*edf0*/  IMAD.WIDE R32, R0, 0x4, R238 ;  /* 0x0000000400207825 */ /* 0x004fc600078e02ee */
[----:B------:R2:W-:Y:S01]  /*ee00*/  STL.64 [R1+0x1528], R24 ;  /* 0x0015281801007387 */ /* 0x0005e20000100a00 */
[----:B----4-:R-:W-:-:S03]  /*ee10*/  IMAD.WIDE R30, R0, 0x4, R236 ;  /* 0x00000004001e7825 */ /* 0x010fc600078e02ec */
[----:B------:R4:W-:Y:S01]  /*ee20*/  LDGSTS.E [R246+0x24800], [R36.64], !P1 ;  /* 0x2480000024f67fae */ /* 0x0009e2000c921848 */
[----:B---3--:R-:W-:-:S03]  /*ee30*/  IMAD.WIDE R28, R0, 0x4, R234 ;  /* 0x00000004001c7825 */ /* 0x008fc600078e02ea */
[----:B------:R3:W-:Y:S01]  /*ee40*/  STL.64 [R1+0x1520], R22 ;  /* 0x0015201601007387 */ /* 0x0007e20000100a00 */
[----:B-1----:R-:W-:-:S03]  /*ee50*/  IMAD.WIDE R26, R0, 0x4, R232 ;  /* 0x00000004001a7825 */ /* 0x002fc600078e02e8 */
[----:B------:R1:W-:Y:S01]  /*ee60*/  LDGSTS.E [R246+0x24880], [R34.64], !P1 ;  /* 0x2488000022f67fae */ /* 0x0003e2000c921848 */
[----:B--2---:R-:W-:-:S03]  /*ee70*/  IMAD.WIDE R24, R0, 0x4, R230 ;  /* 0x0000000400187825 */ /* 0x004fc600078e02e6 */
[----:B------:R2:W-:Y:S01]  /*ee80*/  STL.64 [R1+0x1518], R20 ;  /* 0x0015181401007387 */ /* 0x0005e20000100a00 */
[----:B------:R-:W-:-:S03]  /*ee90*/  IMAD.WIDE R182, R158, 0x4, R238 ;  /* 0x000000049eb67825 */ /* 0x000fc600078e02ee */
[----:B------:R1:W-:Y:S01]  /*eea0*/  LDGSTS.E [R246+0x24900], [R32.64], !P1 ;  /* 0x2490000020f67fae */ /* 0x0003e2000c921848 */
[----:B---3--:R-:W-:-:S03]  /*eeb0*/  IMAD.WIDE R22, R0, 0x4, R228 ;  /* 0x0000000400167825 */ /* 0x008fc600078e02e4 */
[----:B------:R3:W-:Y:S01]  /*eec0*/  STL.64 [R1+0x1510], R18 ;  /* 0x0015101201007387 */ /* 0x0007e20000100a00 */
[----:B------:R-:W-:-:S03]  /*eed0*/  IMAD.WIDE R180, R158, 0x4, R236 ;  /* 0x000000049eb47825 */ /* 0x000fc600078e02ec */
        /* <DEDUP_REMOVED lines=26> */
[----:B------:R2:W-:Y:S01]  /*f080*/  LDGSTS.E [R246+0x24d00], [R16.64], !P1 ;  /* 0x24d0000010f67fae */ /* 0x0005e2000c921848 */
[----:B------:R-:W-:-:S03]  /*f090*/  IMAD.WIDE R166, R158, 0x4, R222 ;  /* 0x000000049ea67825 */ /* 0x000fc600078e02de */
[----:B------:R1:W-:Y:S01]  /*f0a0*/  LDGSTS.E [R246+0x24d80], [R14.64], !P1 ;  /* 0x24d800000ef67fae */ /* 0x0003e2000c921848 */
[----:B---3--:R-:W-:-:S03]  /*f0b0*/  IMAD.WIDE R6, R0, 0x4, R212 ;  /* 0x0000000400067825 */ /* 0x008fc600078e02d4 */
        /* <DEDUP_REMOVED lines=11> */
[----:B------:R-:W-:-:S03]  /*f170*/  IMAD.WIDE R156, R126, 0x4, R242 ;  /* 0x000000047e9c7825 */ /* 0x000fc600078e02f2 */
[----:B------:R4:W-:Y:S01]  /*f180*/  STL.64 [R1+0x14d8], R36 ;  /* 0x0014d82401007387 */ /* 0x0009e20000100a00 */
[----:B------:R-:W-:-:S03]  /*f190*/  IMAD.WIDE R154, R126, 0x4, R240 ;  /* 0x000000047e9a7825 */ /* 0x000fc600078e02f0 */
[----:B------:R2:W-:Y:S01]  /*f1a0*/  STL.64 [R1+0x14d0], R32 ;  /* 0x0014d02001007387 */ /* 0x0005e20000100a00 */
[----:B------:R-:W-:-:S03]  /*f1b0*/  IMAD.WIDE R152, R126, 0x4, R238 ;  /* 0x000000047e987825 */ /* 0x000fc600078e02ee */
[----:B------:R3:W-:Y:S01]  /*f1c0*/  STL.64 [R1+0x14c8], R30 ;  /* 0x0014c81e01007387 */ /* 0x0007e20000100a00 */
[----:B-1----:R-:W-:-:S03]  /*f1d0*/  IMAD.WIDE R34, R4, 0x4, R240 ;  /* 0x0000000404227825 */ /* 0x002fc600078e02f0 */
[----:B------:R1:W-:Y:S01]  /*f1e0*/  STL.64 [R1+0x14c0], R28 ;  /* 0x0014c01c01007387 */ /* 0x0003e20000100a00 */
[----:B----4-:R-:W-:-:S03]  /*f1f0*/  IMAD.WIDE R36, R4, 0x4, R242 ;  /* 0x0000000404247825 */ /* 0x010fc600078e02f2 */
[----:B------:R4:W-:Y:S01]  /*f200*/  STL.64 [R1+0x14b8], R26 ;  /* 0x0014b81a01007387 */ /* 0x0009e20000100a00 */
[----:B--2---:R-:W-:-:S03]  /*f210*/  IMAD.WIDE R32, R4, 0x4, R238 ;  /* 0x0000000404207825 */ /* 0x004fc600078e02ee */
[----:B------:R2:W-:Y:S01]  /*f220*/  STL.64 [R1+0x14b0], R24 ;  /* 0x0014b01801007387 */ /* 0x0005e20000100a00 */
[----:B---3--:R-:W-:-:S03]  /*f230*/  IMAD.WIDE R30, R4, 0x4, R236 ;  /* 0x00000004041e7825 */ /* 0x008fc600078e02ec */
[----:B------:R3:W-:Y:S01]  /*f240*/  LDGSTS.E [R246+0x26800], [R36.64], !P1 ;  /* 0x2680000024f67fae */ /* 0x0007e2000c921848 */
[----:B-1----:R-:W-:-:S03]  /*f250*/  IMAD.WIDE R28, R4, 0x4, R234 ;  /* 0x00000004041c7825 */ /* 0x002fc600078e02ea */
[----:B------:R1:W-:Y:S01]  /*f260*/  STL.64 [R1+0x14a8], R22 ;  /* 0x0014a81601007387 */ /* 0x0003e20000100a00 */
[----:B----4-:R-:W-:-:S03]  /*f270*/  IMAD.WIDE R26, R4, 0x4, R232 ;  /* 0x00000004041a7825 */ /* 0x010fc600078e02e8 */
[----:B------:R4:W-:Y:S01]  /*f280*/  LDGSTS.E [R246+0x26880], [R34.64], !P1 ;  /* 0x2688000022f67fae */ /* 0x0009e2000c921848 */
[----:B--2---:R-:W-:-:S03]  /*f290*/  IMAD.WIDE R24, R4, 0x4, R230 ;  /* 0x0000000404187825 */ /* 0x004fc600078e02e6 */
[----:B------:R2:W-:Y:S01]  /*f2a0*/  STL.64 [R1+0x14a0], R20 ;  /* 0x0014a01401007387 */ /* 0x0005e20000100a00 */
[----:B------:R-:W-:-:S03]  /*f2b0*/  IMAD.WIDE R150, R126, 0x4, R236 ;  /* 0x000000047e967825 */ /* 0x000fc600078e02ec */
[----:B------:R3:W-:Y:S01]  /*f2c0*/  LDGSTS.E [R246+0x26900], [R32.64], !P1 ;  /* 0x2690000020f67fae */ /* 0x0007e2000c921848 */
[----:B-1----:R-:W-:-:S03]  /*f2d0*/  IMAD.WIDE R22, R4, 0x4, R228 ;  /* 0x0000000404167825 */ /* 0x002fc600078e02e4 */
[----:B------:R1:W-:Y:S01]  /*f2e0*/  STL.64 [R1+0x1498], R18 ;  /* 0x0014981201007387 */ /* 0x0003e20000100a00 */
[----:B------:R-:W-:-:S03]  /*f2f0*/  IMAD.WIDE R148, R126, 0x4, R234 ;  /* 0x000000047e947825 */ /* 0x000fc600078e02ea */
        /* <DEDUP_REMOVED lines=26> */
[----:B------:R2:W-:Y:S01]  /*f4a0*/  LDGSTS.E [R246+0x26d00], [R16.64], !P1 ;  /* 0x26d0000010f67fae */ /* 0x0005e2000c921848 */
[----:B------:R-:W-:-:S03]  /*f4b0*/  IMAD.WIDE R134, R126, 0x4, R220 ;  /* 0x000000047e867825 */ /* 0x000fc600078e02dc */
[----:B------:R2:W-:Y:S01]  /*f4c0*/  LDGSTS.E [R246+0x26d80], [R14.64], !P1 ;  /* 0x26d800000ef67fae */ /* 0x0005e2000c921848 */
[----:B-1----:R-:W-:-:S03]  /*f4d0*/  IMAD.WIDE R6, R4, 0x4, R212 ;  /* 0x0000000404067825 */ /* 0x002fc600078e02d4 */
        /* <DEDUP_REMOVED lines=13> */
[C---:B------:R-:W-:Y:S02]  /*f5b0*/  IMAD R96, R2.reuse, 0x71, RZ ;  /* 0x0000007102607824 */ /* 0x040fe400078e02ff */
[----:B------:R-:W-:Y:S01]  /*f5c0*/  IMAD R66, R2, 0x75, RZ ;  /* 0x0000007502427824 */ /* 0x000fe200078e02ff */
[----:B------:R1:W-:Y:S01]  /*f5d0*/  STL.64 [R1+0x1450], R32 ;  /* 0x0014502001007387 */ /* 0x0003e20000100a00 */
[----:B------:R-:W-:-:S03]  /*f5e0*/  IMAD.WIDE R124, R96, 0x4, R242 ;  /* 0x00000004607c7825 */ /* 0x000fc600078e02f2 */
[----:B------:R2:W-:Y:S01]  /*f5f0*/  STL.64 [R1+0x1448], R30 ;  /* 0x0014481e01007387 */ /* 0x0005e20000100a00 */
[----:B---3--:R-:W-:-:S03]  /*f600*/  IMAD.WIDE R36, R0, 0x4, R242 ;  /* 0x0000000400247825 */ /* 0x008fc600078e02f2 */
[----:B------:R3:W-:Y:S01]  /*f610*/  STL.64 [R1+0x1440], R28 ;  /* 0x0014401c01007387 */ /* 0x0007e20000100a00 */
[----:B----4-:R-:W-:-:S03]  /*f620*/  IMAD.WIDE R34, R0, 0x4, R240 ;  /* 0x0000000400227825 */ /* 0x010fc600078e02f0 */
[----:B------:R4:W-:Y:S01]  /*f630*/  STL.64 [R1+0x1438], R26 ;  /* 0x0014381a01007387 */ /* 0x0009e20000100a00 */
[----:B-1----:R-:W-:-:S03]  /*f640*/  IMAD.WIDE R32, R0, 0x4, R238 ;  /* 0x0000000400207825 */ /* 0x002fc600078e02ee */
[----:B------:R1:W-:Y:S01]  /*f650*/  STL.64 [R1+0x1430], R24 ;  /* 0x0014301801007387 */ /* 0x0003e20000100a00 */
[----:B--2---:R-:W-:-:S03]  /*f660*/  IMAD.WIDE R30, R0, 0x4, R236 ;  /* 0x00000004001e7825 */ /* 0x004fc600078e02ec */
[----:B------:R2:W-:Y:S01]  /*f670*/  LDGSTS.E [R246+0x28800], [R36.64], !P1 ;  /* 0x2880000024f67fae */ /* 0x0005e2000c921848 */
[----:B---3--:R-:W-:-:S03]  /*f680*/  IMAD.WIDE R28, R0, 0x4, R234 ;  /* 0x00000004001c7825 */ /* 0x008fc600078e02ea */
[----:B------:R3:W-:Y:S01]  /*f690*/  STL.64 [R1+0x1428], R22 ;  /* 0x0014281601007387 */ /* 0x0007e20000100a00 */
[----:B----4-:R-:W-:-:S03]  /*f6a0*/  IMAD.WIDE R26, R0, 0x4, R232 ;  /* 0x00000004001a7825 */ /* 0x010fc600078e02e8 */
[----:B------:R4:W-:Y:S01]  /*f6b0*/  LDGSTS.E [R246+0x28880], [R34.64], !P1 ;  /* 0x2888000022f67fae */ /* 0x0009e2000c921848 */
[----:B-1----:R-:W-:-:S03]  /*f6c0*/  IMAD.WIDE R24, R0, 0x4, R230 ;  /* 0x0000000400187825 */ /* 0x002fc600078e02e6 */
[----:B------:R1:W-:Y:S01]  /*f6d0*/  STL.64 [R1+0x1420], R20 ;  /* 0x0014201401007387 */ /* 0x0003e20000100a00 */
[----:B------:R-:W-:-:S03]  /*f6e0*/  IMAD.WIDE R122, R96, 0x4, R240 ;  /* 0x00000004607a7825 */ /* 0x000fc600078e02f0 */
[----:B------:R2:W-:Y:S01]  /*f6f0*/  LDGSTS.E [R246+0x28900], [R32.64], !P1 ;  /* 0x2890000020f67fae */ /* 0x0005e2000c921848 */
[----:B---3--:R-:W-:-:S03]  /*f700*/  IMAD.WIDE R22, R0, 0x4, R228 ;  /* 0x0000000400167825 */ /* 0x008fc600078e02e4 */
[----:B------:R3:W-:Y:S01]  /*f710*/  STL.64 [R1+0x1418], R18 ;  /* 0x0014181201007387 */ /* 0x0007e20000100a00 */
[----:B------:R-:W-:-:S03]  /*f720*/  IMAD.WIDE R120, R96, 0x4, R238 ;  /* 0x0000000460787825 */ /* 0x000fc600078e02ee */
        /* <DEDUP_REMOVED lines=47> */
[----:B--2---:R-:W-:-:S03]  /*fa20*/  IMAD.WIDE R36, R4, 0x4, R242 ;  /* 0x0000000404247825 */ /* 0x004fc600078e02f2 */
[----:B------:R2:W-:Y:S01]  /*fa30*/  STL.64 [R1+0x13c8], R28 ;  /* 0x0013c81c01007387 */ /* 0x0005e20000100a00 */
[----:B----4-:R-:W-:-:S03]  /*fa40*/  IMAD.WIDE R34, R4, 0x4, R240 ;  /* 0x0000000404227825 */ /* 0x010fc600078e02f0 */
[----:B------:R4:W-:Y:S01]  /*fa50*/  STL.64 [R1+0x13c0], R26 ;  /* 0x0013c01a01007387 */ /* 0x0009e20000100a00 */
[----:B-1----:R-:W-:-:S03]  /*fa60*/  IMAD.WIDE R32, R4, 0x4, R238 ;  /* 0x0000000404207825 */ /* 0x002fc600078e02ee */
[----:B------:R1:W-:Y:S01]  /*fa70*/  STL.64 [R1+0x13b8], R24 ;  /* 0x0013b81801007387 */ /* 0x0003e20000100a00 */
[----:B---3--:R-:W-:-:S03]  /*fa80*/  IMAD.WIDE R30, R4, 0x4, R236 ;  /* 0x00000004041e7825 */ /* 0x008fc600078e02ec */
[----:B------:R3:W-:Y:S01]  /*fa90*/  LDGSTS.E [R246+0x2a800], [R36.64], !P1 ;  /* 0x2a80000024f67fae */ /* 0x0007e2000c921848 */
[----:B--2---:R-:W-:-:S03]  /*faa0*/  IMAD.WIDE R28, R4, 0x4, R234 ;  /* 0x00000004041c7825 */ /* 0x004fc600078e02ea */
[----:B------:R2:W-:Y:S01]  /*fab0*/  STL.64 [R1+0x13b0], R22 ;  /* 0x0013b01601007387 */ /* 0x0005e20000100a00 */
[----:B----4-:R-:W-:-:S03]  /*fac0*/  IMAD.WIDE R26, R4, 0x4, R232 ;  /* 0x00000004041a7825 */ /* 0x010fc600078e02e8 */
        /* <DEDUP_REMOVED lines=34> */
[----:B------:R1:W-:Y:S01]  /*fcf0*/  LDGSTS.E [R246+0x2ad00], [R16.64], !P1 ;  /* 0x2ad0000010f67fae */ /* 0x0003e2000c921848 */
[----:B------:R-:W-:-:S03]  /*fd00*/  IMAD.WIDE R74, R66, 0x4, R222 ;  /* 0x00000004424a7825 */ /* 0x000fc600078e02de */
[----:B------:R1:W-:Y:S01]  /*fd10*/  LDGSTS.E [R246+0x2ad80], [R14.64], !P1 ;  /* 0x2ad800000ef67fae */ /* 0x0003e2000c921848 */
[----:B--2---:R-:W-:-:S03]  /*fd20*/  IMAD.WIDE R6, R4, 0x4, R212 ;  /* 0x0000000404067825 */ /* 0x004fc600078e02d4 */
        /* <DEDUP_REMOVED lines=10> */
[----:B------:R3:W-:Y:S04]  /*fdd0*/  STL.64 [R1+0x1808], R36 ;  /* 0x0018082401007387 */ /* 0x0007e80000100a00 */
[----:B------:R4:W-:Y:S04]  /*fde0*/  STL.64 [R1+0x1368], R34 ;  /* 0x0013682201007387 */ /* 0x0009e80000100a00 */
[----:B------:R1:W-:Y:S01]  /*fdf0*/  STL.64 [R1+0x1360], R32 ;  /* 0x0013602001007387 */ /* 0x0003e20000100a00 */
[----:B---3--:R-:W-:-:S03]  /*fe00*/  IMAD.WIDE R36, R0, 0x4, R242 ;  /* 0x0000000400247825 */ /* 0x008fc600078e02f2 */
[----:B------:R3:W-:Y:S01]  /*fe10*/  STL.64 [R1+0x1358], R30 ;  /* 0x0013581e01007387 */ /* 0x0007e20000100a00 */
[----:B----4-:R-:W-:-:S03]  /*fe20*/  IMAD.WIDE R34, R0, 0x4, R240 ;  /* 0x0000000400227825 */ /* 0x010fc600078e02f0 */
[----:B------:R4:W-:Y:S01]  /*fe30*/  STL.64 [R1+0x1350], R28 ;  /* 0x0013501c01007387 */ /* 0x0009e20000100a00 */
[----:B-1----:R-:W-:-:S03]  /*fe40*/  IMAD.WIDE R32, R0, 0x4, R238 ;  /* 0x0000000400207825 */ /* 0x002fc600078e02ee */
[----:B------:R1:W-:Y:S01]  /*fe50*/  STL.64 [R1+0x1348], R26 ;  /* 0x0013481a01007387 */ /* 0x0003e20000100a00 */
[----:B---3--:R-:W-:-:S03]  /*fe60*/  IMAD.WIDE R30, R0, 0x4, R236 ;  /* 0x00000004001e7825 */ /* 0x008fc600078e02ec */
[----:B------:R3:W-:Y:S01]  /*fe70*/  STL.64 [R1+0x1340], R24 ;  /* 0x0013401801007387 */ /* 0x0007e20000100a00 */
[----:B----4-:R-:W-:-:S03]  /*fe80*/  IMAD.WIDE R28, R0, 0x4, R234 ;  /* 0x00000004001c7825 */ /* 0x010fc600078e02ea */
[----:B------:R4:W-:Y:S01]  /*fe90*/  LDGSTS.E [R246+0x2c800], [R36.64], !P1 ;  /* 0x2c80000024f67fae */ /* 0x0009e2000c921848 */
[----:B-1----:R-:W-:-:S03]  /*fea0*/  IMAD.WIDE R26, R0, 0x4, R232 ;  /* 0x00000004001a7825 */ /* 0x002fc600078e02e8 */
[----:B------:R1:W-:Y:S01]  /*feb0*/  STL.64 [R1+0x1338], R22 ;  /* 0x0013381601007387 */ /* 0x0003e20000100a00 */
[----:B---3--:R-:W-:-:S03]  /*fec0*/  IMAD.WIDE R24, R0, 0x4, R230 ;  /* 0x0000000400187825 */ /* 0x008fc600078e02e6 */
        /* <DEDUP_REMOVED lines=25> */
[----:B------:R2:W-:Y:S01]  /*10060*/  LDGSTS.E [R246+0x2cd00], [R16.64], !P1 ;  /* 0x2cd0000010f67fae */ /* 0x0005e2000c921848 */
[----:B-1----:R-:W-:-:S03]  /*10070*/  IMAD.WIDE R6, R0, 0x4, R212 ;  /* 0x0000000400067825 */ /* 0x002fc600078e02d4 */
[----:B------:R1:W-:Y:S01]  /*10080*/  LDGSTS.E [R246+0x2cd80], [R14.64], !P1 ;  /* 0x2cd800000ef67fae */ /* 0x0003e2000c921848 */
[----:B------:R-:W-:-:S03]  /*10090*/  IMAD R0, R2, 0x61, RZ ;  /* 0x0000006102007824 */ /* 0x000fc600078e02ff */
[----:B------:R1:W-:Y:S04]  /*100a0*/  LDGSTS.E [R246+0x2ce00], [R12.64], !P1 ;  /* 0x2ce000000cf67fae */ /* 0x0003e8000c921848 */
[----:B------:R1:W-:Y:S04]  /*100b0*/  LDGSTS.E [R246+0x2ce80], [R10.64], !P1 ;  /* 0x2ce800000af67fae */ /* 0x0003e8000c921848 */
[----:B------:R1:W-:Y:S04]  /*100c0*/  LDGSTS.E [R246+0x2cf00], [R8.64], !P1 ;  /* 0x2cf0000008f67fae */ /* 0x0003e8000c921848 */
[----:B------:R1:W-:Y:S01]  /*100d0*/  LDGSTS.E [R246+0x2cf80], [R6.64], !P1 ;  /* 0x2cf8000006f67fae */ /* 0x0003e2000c921848 */
[----:B------:R-:W-:-:S02]  /*100e0*/  ISETP.GE.U32.AND P1, PT, R5, 0x7fffff23, PT ;  /* 0x7fffff230500780c */ /* 0x000fc40003f26070 */
[----:B------:R-:W-:Y:S01]  /*100f0*/  IADD3 R5, R252, -0x62, RZ ;  /* 0xffffff9efc057810 */ /* 0x000fe20007ffe0ff */
[----:B------:R4:W-:Y:S04]  /*10100*/  STL.64 [R1+0x1810], R36 ;  /* 0x0018102401007387 */ /* 0x0009e80000100a00 */
[----:B------:R3:W-:Y:S04]  /*10110*/  STL.64 [R1+0x12f0], R34 ;  /* 0x0012f02201007387 */ /* 0x0007e80000100a00 */
[----:B------:R1:W-:Y:S01]  /*10120*/  STL.64 [R1+0x12e8], R32 ;  /* 0x0012e82001007387 */ /* 0x0003e20000100a00 */
[----:B----4-:R-:W-:-:S03]  /*10130*/  IMAD.WIDE R36, R4, 0x4, R242 ;  /* 0x0000000404247825 */ /* 0x010fc600078e02f2 */
[----:B------:R4:W-:Y:S01]  /*10140*/  STL.64 [R1+0x12e0], R30 ;  /* 0x0012e01e01007387 */ /* 0x0009e20000100a00 */
[----:B---3--:R-:W-:-:S03]  /*10150*/  IMAD.WIDE R34, R4, 0x4, R240 ;  /* 0x0000000404227825 */ /* 0x008fc600078e02f0 */
[----:B------:R3:W-:Y:S01]  /*10160*/  STL.64 [R1+0x12d8], R28 ;  /* 0x0012d81c01007387 */ /* 0x0007e20000100a00 */
[----:B-1----:R-:W-:-:S03]  /*10170*/  IMAD.WIDE R32, R4, 0x4, R238 ;  /* 0x0000000404207825 */ /* 0x002fc600078e02ee */
[----:B------:R1:W-:Y:S01]  /*10180*/  STL.64 [R1+0x12d0], R26 ;  /* 0x0012d01a01007387 */ /* 0x0003e20000100a00 */
[----:B----4-:R-:W-:-:S03]  /*10190*/  IMAD.WIDE R30, R4, 0x4, R236 ;  /* 0x00000004041e7825 */ /* 0x010fc600078e02ec */
[----:B------:R4:W-:Y:S01]  /*101a0*/  STL.64 [R1+0x12c8], R24 ;  /* 0x0012c81801007387 */ /* 0x0009e20000100a00 */
[----:B---3--:R-:W-:-:S03]  /*101b0*/  IMAD.WIDE R28, R4, 0x4, R234 ;  /* 0x00000004041c7825 */ /* 0x008fc600078e02ea */
[----:B------:R3:W-:Y:S01]  /*101c0*/  LDGSTS.E [R246+0x2e800], [R36.64], !P1 ;  /* 0x2e80000024f67fae */ /* 0x0007e2000c921848 */
[----:B-1----:R-:W-:-:S03]  /*101d0*/  IMAD.WIDE R26, R4, 0x4, R232 ;  /* 0x00000004041a7825 */ /* 0x002fc600078e02e8 */
        /* <DEDUP_REMOVED lines=30> */
[----:B------:R-:W-:-:S03]  /*103c0*/  IADD3 R4, R252, -0x66, RZ ;  /* 0xffffff9afc047810 */ /* 0x000fc60007ffe0ff */
[----:B------:R1:W-:Y:S04]  /*103d0*/  LDGSTS.E [R246+0x2ee00], [R12.64], !P1 ;  /* 0x2ee000000cf67fae */ /* 0x0003e8000c921848 */
[----:B------:R1:W-:Y:S04]  /*103e0*/  LDGSTS.E [R246+0x2ee80], [R10.64], !P1 ;  /* 0x2ee800000af67fae */ /* 0x0003e8000c921848 */
[----:B------:R1:W-:Y:S04]  /*103f0*/  LDGSTS.E [R246+0x2ef00], [R8.64], !P1 ;  /* 0x2ef0000008f67fae */ /* 0x0003e8000c921848 */
[----:B------:R1:W-:Y:S01]  /*10400*/  LDGSTS.E [R246+0x2ef80], [R6.64], !P1 ;  /* 0x2ef8000006f67fae */ /* 0x0003e2000c921848 */
[----:B------:R-:W-:-:S03]  /*10410*/  ISETP.GE.U32.AND P1, PT, R5, 0x7fffff1f, PT ;  /* 0x7fffff1f0500780c */ /* 0x000fc60003f26070 */
        /* <DEDUP_REMOVED lines=43> */
[----:B------:R1:W-:Y:S01]  /*106d0*/  LDGSTS.E [R246+0x30d00], [R16.64], !P1 ;  /* 0x30d0000010f67fae */ /* 0x0003e2000c921848 */
[----:B------:R-:W-:-:S03]  /*106e0*/  IADD3 R0, R252, -0x6a, RZ ;  /* 0xffffff96fc007810 */ /* 0x000fc60007ffe0ff */
[----:B------:R-:W-:Y:S04]  /*106f0*/  STL.64 [R1+0x80], R34 ;  /* 0x0000802201007387 */ /* 0x000fe80000100a00 */
[----:B------:R1:W-:Y:S01]  /*10700*/  LDGSTS.E [R246+0x30d80], [R14.64], !P1 ;  /* 0x30d800000ef67fae */ /* 0x0003e2000c921848 */
[----:B----4-:R-:W-:-:S03]  /*10710*/  IMAD R36, R2, 0x79, RZ ;  /* 0x0000007902247824 */ /* 0x010fc600078e02ff */
[----:B------:R-:W-:Y:S01]  /*10720*/  STL.64 [R1+0x78], R32 ;  /* 0x0000782001007387 */ /* 0x000fe20000100a00 */
[----:B------:R-:W-:-:S03]  /*10730*/  IMAD.WIDE R64, R36, 0x4, R242 ;  /* 0x0000000424407825 */ /* 0x000fc600078e02f2 */
[----:B------:R4:W-:Y:S01]  /*10740*/  LDGSTS.E [R246+0x30e00], [R12.64], !P1 ;  /* 0x30e000000cf67fae */ /* 0x0009e2000c921848 */
[----:B------:R-:W-:-:S03]  /*10750*/  IMAD.WIDE R62, R36, 0x4, R240 ;  /* 0x00000004243e7825 */ /* 0x000fc600078e02f0 */
        /* <DEDUP_REMOVED lines=11> */
[----:B------:R-:W-:Y:S01]  /*10810*/  ISETP.GE.U32.AND P1, PT, R4, 0x7fffff1b, PT ;  /* 0x7fffff1b0400780c */ /* 0x000fe20003f26070 */
[C---:B------:R-:W-:Y:S02]  /*10820*/  IMAD.WIDE R4, R158.reuse, 0x4, R212 ;  /* 0x000000049e047825 */ /* 0x040fe400078e02d4 */
[----:B------:R-:W-:Y:S02]  /*10830*/  STL.64 [R1+0x58], R24 ;  /* 0x0000581801007387 */ /* 0x000fe40000100a00 */
[----:B------:R-:W-:Y:S02]  /*10840*/  IMAD.WIDE R158, R158, 0x4, R214 ;  /* 0x000000049e9e7825 */ /* 0x000fe400078e02d6 */
[----:B------:R-:W-:Y:S02]  /*10850*/  STL.64 [R1+0x50], R22 ;  /* 0x0000501601007387 */ /* 0x000fe40000100a00 */
[----:B------:R-:W-:-:S02]  /*10860*/  IMAD.WIDE R50, R36, 0x4, R228 ;  /* 0x0000000424327825 */ /* 0x000fc400078e02e4 */
[----:B------:R-:W-:Y:S02]  /*10870*/  STL.64 [R1+0x48], R20 ;  /* 0x0000481401007387 */ /* 0x000fe40000100a00 */
[C---:B------:R-:W-:Y:S02]  /*10880*/  IMAD.WIDE R48, R36.reuse, 0x4, R226 ;  /* 0x0000000424307825 */ /* 0x040fe400078e02e2 */
[----:B------:R-:W-:Y:S02]  /*10890*/  STL.64 [R1+0x40], R18 ;  /* 0x0000401201007387 */ /* 0x000fe40000100a00 */
[C---:B------:R-:W-:Y:S02]  /*108a0*/  IMAD.WIDE R46, R36.reuse, 0x4, R224 ;  /* 0x00000004242e7825 */ /* 0x040fe400078e02e0 */
[----:B------:R-:W-:Y:S02]  /*108b0*/  STL.64 [R1+0x38], R16 ;  /* 0x0000381001007387 */ /* 0x000fe40000100a00 */
[----:B------:R-:W-:-:S02]  /*108c0*/  IMAD.WIDE R44, R36, 0x4, R222 ;  /* 0x00000004242c7825 */ /* 0x000fc400078e02de */
[----:B------:R-:W-:Y:S02]  /*108d0*/  STL.64 [R1+0x30], R14 ;  /* 0x0000300e01007387 */ /* 0x000fe40000100a00 */
[C---:B------:R-:W-:Y:S02]  /*108e0*/  IMAD.WIDE R42, R36.reuse, 0x4, R220 ;  /* 0x00000004242a7825 */ /* 0x040fe400078e02dc */
[----:B------:R-:W-:Y:S02]  /*108f0*/  STL.64 [R1+0x28], R12 ;  /* 0x0000280c01007387 */ /* 0x000fe40000100a00 */
[C---:B------:R-:W-:Y:S02]  /*10900*/  IMAD.WIDE R40, R36.reuse, 0x4, R218 ;  /* 0x0000000424287825 */ /* 0x040fe400078e02da */
[----:B------:R1:W-:Y:S02]  /*10910*/  STL.64 [R1+0x20], R10 ;  /* 0x0000200a01007387 */ /* 0x0003e40000100a00 */
[----:B------:R-:W-:-:S02]  /*10920*/  IMAD.WIDE R38, R36, 0x4, R216 ;  /* 0x0000000424267825 */ /* 0x000fc400078e02d8 */
[----:B------:R2:W-:Y:S04]  /*10930*/  STL.64 [R1+0x18], R8 ;  /* 0x0000180801007387 */ /* 0x0005e80000100a00 */
[----:B------:R3:W-:Y:S01]  /*10940*/  STL.64 [R1+0x10], R6 ;  /* 0x0000100601007387 */ /* 0x0007e20000100a00 */
[----:B-1----:R-:W-:-:S04]  /*10950*/  IMAD.WIDE R10, R188, 0x4, R242 ;  /* 0x00000004bc0a7825 */ /* 0x002fc800078e02f2 */
[C---:B--2---:R-:W-:Y:S01]  /*10960*/  IMAD.WIDE R8, R188.reuse, 0x4, R240 ;  /* 0x00000004bc087825 */ /* 0x044fe200078e02f0 */
[----:B------:R1:W-:Y:S03]  /*10970*/  LDGSTS.E [R246+0x32800], [R10.64], !P1 ;  /* 0x328000000af67fae */ /* 0x0003e6000c921848 */
[C---:B---3--:R-:W-:Y:S01]  /*10980*/  IMAD.WIDE R6, R188.reuse, 0x4, R212 ;  /* 0x00000004bc067825 */ /* 0x048fe200078e02d4 */
[----:B------:R2:W-:Y:S03]  /*10990*/  LDGSTS.E [R246+0x32880], [R8.64], !P1 ;  /* 0x3288000008f67fae */ /* 0x0005e6000c921848 */
[----:B------:R-:W-:Y:S01]  /*109a0*/  IMAD.WIDE R188, R188, 0x4, R214 ;  /* 0x00000004bcbc7825 */ /* 0x000fe200078e02d6 */
[----:B------:R3:W-:Y:S04]  /*109b0*/  LDGSTS.E [R246+0x32900], [R250.64], !P1 ;  /* 0x32900000faf67fae */ /* 0x0007e8000c921848 */
        /* <DEDUP_REMOVED lines=12> */
[----:B------:R1:W-:Y:S01]  /*10a80*/  LDGSTS.E [R246+0x32f80], [R6.64], !P1 ;  /* 0x32f8000006f67fae */ /* 0x0003e2000c921848 */
[----:B------:R-:W-:-:S02]  /*10a90*/  ISETP.GE.U32.AND P1, PT, R0, 0x7fffff17, PT ;  /* 0x7fffff170000780c */ /* 0x000fc40003f26070 */
[----:B------:R-:W-:Y:S01]  /*10aa0*/  IADD3 R0, R252, -0x6e, RZ ;  /* 0xffffff92fc007810 */ /* 0x000fe20007ffe0ff */
[----:B------:R-:W-:Y:S04]  /*10ab0*/  STL.64 [R1+0x8], R10 ;  /* 0x0000080a01007387 */ /* 0x000fe80000100a00 */
[----:B------:R-:W-:Y:S04]  /*10ac0*/  STL.64 [R1], R8 ;  /* 0x0000000801007387 */ /* 0x000fe80000100a00 */
[----:B------:R1:W-:Y:S04]  /*10ad0*/  STL.64 [R1+0x1828], R6 ;  /* 0x0018280601007387 */ /* 0x0003e80000100a00 */
[----:B------:R2:W-:Y:S04]  /*10ae0*/  LDGSTS.E [R246+0x34800], [R186.64], !P1 ;  /* 0x34800000baf67fae */ /* 0x0005e8000c921848 */
[----:B------:R2:W-:Y:S04]  /*10af0*/  LDGSTS.E [R246+0x34880], [R184.64], !P1 ;  /* 0x34880000b8f67fae */ /* 0x0005e8000c921848 */
[----:B------:R2:W-:Y:S01]  /*10b00*/  LDGSTS.E [R246+0x34900], [R182.64], !P1 ;  /* 0x34900000b6f67fae */ /* 0x0005e2000c921848 */
[----:B-1----:R-:W-:-:S03]  /*10b10*/  IMAD.WIDE R6, R36, 0x4, R212 ;  /* 0x0000000424067825 */ /* 0x002fc600078e02d4 */
[----:B------:R1:W-:Y:S01]  /*10b20*/  LDGSTS.E [R246+0x34980], [R180.64], !P1 ;  /* 0x34980000b4f67fae */ /* 0x0003e2000c921848 */
[----:B------:R-:W-:-:S03]  /*10b30*/  IMAD.WIDE R36, R36, 0x4, R214 ;  /* 0x0000000424247825 */ /* 0x000fc600078e02d6 */
        /* <DEDUP_REMOVED lines=16> */
[----:B------:R-:W-:Y:S04]  /*10c40*/  STL.64 [R1+0x7b38], R208 ;  /* 0x007b38d001007387 */ /* 0x000fe80000100a00 */
[----:B------:R2:W-:Y:S01]  /*10c50*/  LDGSTS.E [R246+0x36800], [R156.64], !P1 ;  /* 0x368000009cf67fae */ /* 0x0005e2000c921848 */
[----:B---3--:R-:W-:-:S03]  /*10c60*/  LOP3.LUT R251, R247, 0x1f, RZ, 0xc0, !PT ;  /* 0x0000001ff7fb7812 */ /* 0x008fc600078ec0ff */
[----:B------:R3:W-:Y:S01]  /*10c70*/  LDGSTS.E [R246+0x36880], [R154.64], !P1 ;  /* 0x368800009af67fae */ /* 0x0007e2000c921848 */
[----:B------:R-:W-:-:S03]  /*10c80*/  SHF.L.U32 R250, R251, 0x2, RZ ;  /* 0x00000002fbfa7819 */ /* 0x000fc600000006ff */
[----:B------:R3:W-:Y:S01]  /*10c90*/  LDGSTS.E [R246+0x36900], [R152.64], !P1 ;  /* 0x3690000098f67fae */ /* 0x0007e2000c921848 */
[----:B-1----:R-:W-:-:S03]  /*10ca0*/  LOP3.LUT R211, R250, 0x60, RZ, 0x3c, !PT ;  /* 0x00000060fad37812 */ /* 0x002fc600078e3cff */
        /* <DEDUP_REMOVED lines=16> */
[----:B------:R-:W-:Y:S04]  /*10db0*/  STL.64 [R1+0x7b48], R204 ;  /* 0x007b48cc01007387 */ /* 0x000fe80000100a00 */
[----:B------:R-:W-:Y:S04]  /*10dc0*/  STL.64 [R1+0x7b50], R202 ;  /* 0x007b50ca01007387 */ /* 0x000fe80000100a00 */
[----:B------:R3:W-:Y:S04]  /*10dd0*/  LDGSTS.E [R246+0x38800], [R124.64], !P1 ;  /* 0x388000007cf67fae */ /* 0x0007e8000c921848 */
        /* <DEDUP_REMOVED lines=14> */
[----:B------:R1:W-:Y:S04]  /*10ec0*/  STL.64 [R1+0x1830], R4 ;  /* 0x0018300401007387 */ /* 0x0003e80000100a00 */
        /* <DEDUP_REMOVED lines=16> */
[----:B------:R3:W-:Y:S04]  /*10fd0*/  LDGSTS.E [R246+0x3a880], [R92.64], !P1 ;  /* 0x3a8800005cf67fae */ /* 0x0007e8000c921848 */
[----:B------:R3:W-:Y:S04]  /*10fe0*/  LDGSTS.E [R246+0x3a900], [R90.64], !P1 ;  /* 0x3a9000005af67fae */ /* 0x0007e8000c921848 */
        /* <DEDUP_REMOVED lines=9> */
[----:B------:R2:W-:Y:S04]  /*11080*/  STL.64 [R1+0x1838], R4 ;  /* 0x0018380401007387 */ /* 0x0005e80000100a00 */
[----:B------:R3:W-:Y:S01]  /*11090*/  LDGSTS.E [R246+0x3ac00], [R78.64], !P1 ;  /* 0x3ac000004ef67fae */ /* 0x0007e2000c921848 */
[----:B-1----:R-:W-:-:S02]  /*110a0*/  LOP3.LUT R174, R250, 0x40, RZ, 0x3c, !PT ;  /* 0x00000040faae7812 */ /* 0x002fc400078e3cff */
[----:B------:R-:W-:Y:S01]  /*110b0*/  IADD3 R175, R252, -0x7b, RZ ;  /* 0xffffff85fcaf7810 */ /* 0x000fe20007ffe0ff */
[----:B------:R3:W-:Y:S01]  /*110c0*/  LDGSTS.E [R246+0x3ac80], [R76.64], !P1 ;  /* 0x3ac800004cf67fae */ /* 0x0007e2000c921848 */
[----:B--2---:R-:W-:-:S03]  /*110d0*/  IMAD.WIDE R4, R66, 0x4, R214 ;  /* 0x0000000442047825 */ /* 0x004fc600078e02d6 */
        /* <DEDUP_REMOVED lines=10> */
[----:B------:R2:W-:Y:S06]  /*11180*/  STL.64 [R1+0x1850], R6 ;  /* 0x0018500601007387 */ /* 0x0005ec0000100a00 */
[----:B------:R3:W-:Y:S01]  /*11190*/  LDGSTS.E [R246+0x3c800], [R64.64], !P1 ;  /* 0x3c80000040f67fae */ /* 0x0007e2000c921848 */
[----:B-1----:R-:W-:-:S03]  /*111a0*/  IMAD R4, R2, 0x7d, RZ ;  /* 0x0000007d02047824 */ /* 0x002fc600078e02ff */
[----:B------:R3:W-:Y:S01]  /*111b0*/  LDGSTS.E [R246+0x3c880], [R62.64], !P1 ;  /* 0x3c8800003ef67fae */ /* 0x0007e2000c921848 */
[----:B------:R-:W-:-:S03]  /*111c0*/  IMAD.WIDE R34, R4, 0x4, R242 ;  /* 0x0000000404227825 */ /* 0x000fc600078e02f2 */
        /* <DEDUP_REMOVED lines=21> */
[----:B----4-:R-:W-:-:S03]  /*11320*/  IMAD.WIDE R12, R4, 0x4, R220 ;  /* 0x00000004040c7825 */ /* 0x010fc600078e02dc */
[----:B------:R3:W-:Y:S01]  /*11330*/  LDGSTS.E [R246+0x3ce80], [R38.64], !P1 ;  /* 0x3ce8000026f67fae */ /* 0x0007e2000c921848 */
[----:B------:R-:W-:-:S03]  /*11340*/  IMAD.WIDE R10, R4, 0x4, R218 ;  /* 0x00000004040a7825 */ /* 0x000fc600078e02da */
[----:B------:R3:W-:Y:S01]  /*11350*/  LDGSTS.E [R246+0x3cf00], [R36.64], !P1 ;  /* 0x3cf0000024f67fae */ /* 0x0007e2000c921848 */
[----:B------:R-:W-:-:S03]  /*11360*/  IMAD.WIDE R8, R4, 0x4, R216 ;  /* 0x0000000404087825 */ /* 0x000fc600078e02d8 */
[----:B------:R2:W-:Y:S01]  /*11370*/  LDGSTS.E [R246+0x3cf80], [R6.64], !P1 ;  /* 0x3cf8000006f67fae */ /* 0x0005e2000c921848 */
[----:B------:R-:W-:Y:S01]  /*11380*/  ISETP.GE.U32.AND P1, PT, R0, 0x7fffff03, PT ;  /* 0x7fffff030000780c */ /* 0x000fe20003f26070 */
[----:B------:R-:W-:-:S04]  /*11390*/  IMAD.SHL.U32 R0, R2, 0x2, RZ ;  /* 0x0000000202007824 */ /* 0x000fc800078e00ff */
[----:B------:R-:W-:-:S04]  /*113a0*/  IMAD.WIDE R206, R0, 0x4, R242 ;  /* 0x0000000400ce7825 */ /* 0x000fc800078e02f2 */
[----:B------:R-:W-:Y:S01]  /*113b0*/  IMAD.WIDE R204, R0, 0x4, R240 ;  /* 0x0000000400cc7825 */ /* 0x000fe200078e02f0 */
[----:B------:R1:W-:Y:S03]  /*113c0*/  STL.64 [R1+0x1d50], R206 ;  /* 0x001d50ce01007387 */ /* 0x0003e60000100a00 */
[C---:B--2---:R-:W-:Y:S01]  /*113d0*/  IMAD.WIDE R6, R4.reuse, 0x4, R214 ;  /* 0x0000000404067825 */ /* 0x044fe200078e02d6 */
[----:B------:R3:W-:Y:S03]  /*113e0*/  LDGSTS.E [R246+0x3e800], [R34.64], !P1 ;  /* 0x3e80000022f67fae */ /* 0x0007e6000c921848 */
[----:B------:R-:W-:Y:S01]  /*113f0*/  IMAD.WIDE R4, R4, 0x4, R212 ;  /* 0x0000000404047825 */ /* 0x000fe200078e02d4 */
[----:B------:R3:W-:Y:S03]  /*11400*/  LDGSTS.E [R246+0x3e880], [R32.64], !P1 ;  /* 0x3e88000020f67fae */ /* 0x0007e6000c921848 */
[C---:B------:R-:W-:Y:S01]  /*11410*/  IMAD.WIDE R202, R0.reuse, 0x4, R238 ;  /* 0x0000000400ca7825 */ /* 0x040fe200078e02ee */
        /* <DEDUP_REMOVED lines=25> */
[----:B------:R-:W-:Y:S01]  /*115b0*/  IMAD.WIDE R176, R0, 0x4, R212 ;  /* 0x0000000400b07825 */ /* 0x000fe200078e02d4 */
[----:B------:R3:W-:Y:S01]  /*115c0*/  LDGSTS.E [R246+0x3ef80], [R4.64], !P1 ;  /* 0x3ef8000004f67fae */ /* 0x0007e2000c921848 */
[----:B------:R-:W-:-:S02]  /*115d0*/  ISETP.GE.U32.AND P1, PT, R244, 0x7fffff7e, PT ;  /* 0x7fffff7ef400780c */ /* 0x000fc40003f26070 */
[C---:B------:R-:W-:Y:S01]  /*115e0*/  IMAD R244, R2.reuse, 0x6, RZ ;  /* 0x0000000602f47824 */ /* 0x040fe200078e02ff */
[----:B------:R2:W-:Y:S01]  /*115f0*/  STL.64 [R1+0x1d58], R204 ;  /* 0x001d58cc01007387 */ /* 0x0005e20000100a00 */
[----:B------:R-:W-:-:S03]  /*11600*/  IMAD R0, R2, 0xa, RZ ;  /* 0x0000000a02007824 */ /* 0x000fc600078e02ff */
[----:B------:R4:W-:Y:S01]  /*11610*/  STL.64 [R1+0x1d60], R202 ;  /* 0x001d60ca01007387 */ /* 0x0009e20000100a00 */
[----:B---3--:R-:W-:-:S03]  /*11620*/  IADD3 R246, R252, -0x7, RZ ;  /* 0xfffffff9fcf67810 */ /* 0x008fc60007ffe0ff */
[----:B------:R3:W-:Y:S04]  /*11630*/  STL.64 [R1+0x1d68], R200 ;  /* 0x001d68c801007387 */ /* 0x0007e80000100a00 */
[----:B------:R1:W-:Y:S04]  /*11640*/  LDGSTS.E [R174+0x1000], [R206.64], !P1 ;  /* 0x01000000ceae7fae */ /* 0x0003e8000c921848 */
[----:B------:R2:W-:Y:S04]  /*11650*/  LDGSTS.E [R174+0x1080], [R204.64], !P1 ;  /* 0x01080000ccae7fae */ /* 0x0005e8000c921848 */
[----:B------:R4:W-:Y:S04]  /*11660*/  LDGSTS.E [R174+0x1100], [R202.64], !P1 ;  /* 0x01100000caae7fae */ /* 0x0009e8000c921848 */
[----:B------:R3:W-:Y:S01]  /*11670*/  LDGSTS.E [R174+0x1180], [R200.64], !P1 ;  /* 0x01180000c8ae7fae */ /* 0x0007e2000c921848 */
[----:B-1----:R-:W-:-:S03]  /*11680*/  IMAD.WIDE R206, R244, 0x4, R242 ;  /* 0x00000004f4ce7825 */ /* 0x002fc600078e02f2 */
[----:B------:R1:W-:Y:S01]  /*11690*/  LDGSTS.E [R174+0x1200], [R198.64], !P1 ;  /* 0x01200000c6ae7fae */ /* 0x0003e2000c921848 */
[----:B--2---:R-:W-:-:S03]  /*116a0*/  IMAD.WIDE R204, R244, 0x4, R240 ;  /* 0x00000004f4cc7825 */ /* 0x004fc600078e02f0 */
[----:B------:R2:W-:Y:S01]  /*116b0*/  LDGSTS.E [R174+0x1280], [R196.64], !P1 ;  /* 0x01280000c4ae7fae */ /* 0x0005e2000c921848 */
[----:B----4-:R-:W-:-:S03]  /*116c0*/  IMAD.WIDE R202, R244, 0x4, R238 ;  /* 0x00000004f4ca7825 */ /* 0x010fc600078e02ee */
[----:B------:R4:W-:Y:S01]  /*116d0*/  LDGSTS.E [R174+0x1300], [R194.64], !P1 ;  /* 0x01300000c2ae7fae */ /* 0x0009e2000c921848 */
[----:B---3--:R-:W-:-:S03]  /*116e0*/  IMAD.WIDE R200, R244, 0x4, R236 ;  /* 0x00000004f4c87825 */ /* 0x008fc600078e02ec */
        /* <DEDUP_REMOVED lines=14> */
[----:B-1----:R-:W-:-:S03]  /*117d0*/  IMAD.WIDE R198, R244, 0x4, R234 ;  /* 0x00000004f4c67825 */ /* 0x002fc600078e02ea */
[----:B------:R1:W-:Y:S01]  /*117e0*/  LDGSTS.E [R174+0x3000], [R206.64], !P1 ;  /* 0x03000000ceae7fae */ /* 0x0003e2000c921848 */
[----:B--2---:R-:W-:-:S03]  /*117f0*/  IMAD.WIDE R196, R244, 0x4, R232 ;  /* 0x00000004f4c47825 */ /* 0x004fc600078e02e8 */
[----:B------:R3:W-:Y:S01]  /*11800*/  STL.64 [R1+0x1d88], R192 ;  /* 0x001d88c001007387 */ /* 0x0007e20000100a00 */
[----:B----4-:R-:W-:-:S03]  /*11810*/  IMAD.WIDE R194, R244, 0x4, R230 ;  /* 0x00000004f4c27825 */ /* 0x010fc600078e02e6 */
[----:B------:R2:W-:Y:S04]  /*11820*/  LDGSTS.E [R174+0x3080], [R204.64], !P1 ;  /* 0x03080000ccae7fae */ /* 0x0005e8000c921848 */
[----:B------:R4:W-:Y:S01]  /*11830*/  STL.64 [R1+0x1d90], R190 ;  /* 0x001d90be01007387 */ /* 0x0009e20000100a00 */
[----:B---3--:R-:W-:-:S03]  /*11840*/  IMAD.WIDE R192, R244, 0x4, R228 ;  /* 0x00000004f4c07825 */ /* 0x008fc600078e02e4 */
[----:B------:R3:W-:Y:S04]  /*11850*/  LDGSTS.E [R174+0x3100], [R202.64], !P1 ;  /* 0x03100000caae7fae */ /* 0x0007e8000c921848 */
        /* <DEDUP_REMOVED lines=35> */
[----:B------:R4:W-:Y:S01]  /*11a90*/  STL.64 [R1+0x1de8], R200 ;  /* 0x001de8c801007387 */ /* 0x0009e20000100a00 */
[----:B--2---:R-:W-:-:S03]  /*11aa0*/  IMAD.WIDE R204, R0, 0x4, R240 ;  /* 0x0000000400cc7825 */ /* 0x004fc600078e02f0 */
[----:B------:R1:W-:Y:S01]  /*11ab0*/  STL.64 [R1+0x1df0], R198 ;  /* 0x001df0c601007387 */ /* 0x0003e20000100a00 */
[----:B---3--:R-:W-:-:S03]  /*11ac0*/  IMAD.WIDE R202, R0, 0x4, R238 ;  /* 0x0000000400ca7825 */ /* 0x008fc600078e02ee */
[----:B------:R2:W-:Y:S01]  /*11ad0*/  STL.64 [R1+0x1df8], R196 ;  /* 0x001df8c401007387 */ /* 0x0005e20000100a00 */
[----:B----4-:R-:W-:-:S03]  /*11ae0*/  IMAD.WIDE R200, R0, 0x4, R236 ;  /* 0x0000000400c87825 */ /* 0x010fc600078e02ec */
[----:B------:R3:W-:Y:S01]  /*11af0*/  STL.64 [R1+0x1e00], R194 ;  /* 0x001e00c201007387 */ /* 0x0007e20000100a00 */
[----:B-1----:R-:W-:-:S03]  /*11b00*/  IMAD.WIDE R198, R0, 0x4, R234 ;  /* 0x0000000400c67825 */ /* 0x002fc600078e02ea */
[----:B------:R1:W-:Y:S01]  /*11b10*/  LDGSTS.E [R174+0x5000], [R206.64], !P1 ;  /* 0x05000000ceae7fae */ /* 0x0003e2000c921848 */
[----:B--2---:R-:W-:-:S03]  /*11b20*/  IMAD.WIDE R196, R0, 0x4, R232 ;  /* 0x0000000400c47825 */ /* 0x004fc600078e02e8 */
[----:B------:R2:W-:Y:S01]  /*11b30*/  STL.64 [R1+0x1e08], R192 ;  /* 0x001e08c001007387 */ /* 0x0005e20000100a00 */
[----:B---3--:R-:W-:-:S03]  /*11b40*/  IMAD.WIDE R194, R0, 0x4, R230 ;  /* 0x0000000400c27825 */ /* 0x008fc600078e02e6 */
[----:B------:R3:W-:Y:S04]  /*11b50*/  LDGSTS.E [R174+0x5080], [R204.64], !P1 ;  /* 0x05080000ccae7fae */ /* 0x0007e8000c921848 */
[----:B------:R4:W-:Y:S01]  /*11b60*/  STL.64 [R1+0x1e10], R190 ;  /* 0x001e10be01007387 */ /* 0x0009e20000100a00 */
[----:B--2---:R-:W-:-:S03]  /*11b70*/  IMAD.WIDE R192, R0, 0x4, R228 ;  /* 0x0000000400c07825 */ /* 0x004fc600078e02e4 */
        /* <DEDUP_REMOVED lines=37> */
[----:B---3--:R-:W-:-:S03]  /*11dd0*/  IMAD.WIDE R204, R244, 0x4, R240 ;  /* 0x00000004f4cc7825 */ /* 0x008fc600078e02f0 */
[----:B------:R1:W-:Y:S01]  /*11de0*/  STL.64 [R1+0x1e70], R198 ;  /* 0x001e70c601007387 */ /* 0x0003e20000100a00 */
[----:B--2---:R-:W-:-:S03]  /*11df0*/  IMAD.WIDE R202, R244, 0x4, R238 ;  /* 0x00000004f4ca7825 */ /* 0x004fc600078e02ee */
        /* <DEDUP_REMOVED lines=504> */
[----:B------:R3:W-:Y:S04]  /*13d80*/  STL.64 [R1+0x29d0], R204 ;  /* 0x0029d0cc01007387 */ /* 0x0007e80000100a00 */
[----:B------:R2:W-:Y:S01]  /*13d90*/  STL.64 [R1+0x29c8], R202 ;  /* 0x0029c8ca01007387 */ /* 0x0005e20000100a00 */
[----:B----4-:R-:W-:-:S03]  /*13da0*/  IMAD.WIDE R200, R244, 0x4, R236 ;  /* 0x00000004f4c87825 */ /* 0x010fc600078e02ec */
        /* <DEDUP_REMOVED lines=14> */
[----:B------:R2:W-:Y:S01]  /*13e90*/  LDGSTS.E [R174+0x1b080], [R204.64], !P1 ;  /* 0x1b080000ccae7fae */ /* 0x0005e2000c921848 */
[----:B----4-:R-:W-:-:S03]  /*13ea0*/  IMAD.WIDE R196, R244, 0x4, R232 ;  /* 0x00000004f4c47825 */ /* 0x010fc600078e02e8 */
[----:B------:R4:W-:Y:S01]  /*13eb0*/  STL.64 [R1+0x29a8], R190 ;  /* 0x0029a8be01007387 */ /* 0x0009e20000100a00 */
[----:B-1----:R-:W-:-:S03]  /*13ec0*/  IMAD.WIDE R194, R244, 0x4, R230 ;  /* 0x00000004f4c27825 */ /* 0x002fc600078e02e6 */
[----:B------:R1:W-:Y:S04]  /*13ed0*/  LDGSTS.E [R174+0x1b100], [R202.64], !P1 ;  /* 0x1b100000caae7fae */ /* 0x0003e8000c921848 */
[----:B------:R1:W-:Y:S01]  /*13ee0*/  STL.64 [R1+0x29a0], R188 ;  /* 0x0029a0bc01007387 */ /* 0x0003e20000100a00 */
[----:B----4-:R-:W-:-:S03]  /*13ef0*/  IMAD.WIDE R190, R244, 0x4, R226 ;  /* 0x00000004f4be7825 */ /* 0x010fc600078e02e2 */
        /* <DEDUP_REMOVED lines=16> */
[----:B------:R2:W-:Y:S01]  /*14000*/  LDGSTS.E [R174+0x1b500], [R186.64], !P1 ;  /* 0x1b500000baae7fae */ /* 0x0005e2000c921848 */
[----:B------:R-:W-:-:S03]  /*14010*/  IMAD R244, R2, 0x3e, RZ ;  /* 0x0000003e02f47824 */ /* 0x000fc600078e02ff */
        /* <DEDUP_REMOVED lines=20> */
[----:B------:R4:W-:Y:S01]  /*14160*/  STL.64 [R1+0x2958], R196 ;  /* 0x002958c401007387 */ /* 0x0009e20000100a00 */
[----:B---3--:R-:W-:-:S03]  /*14170*/  IMAD.WIDE R184, R0, 0x4, R220 ;  /* 0x0000000400b87825 */ /* 0x008fc600078e02dc */
[----:B------:R3:W-:Y:S01]  /*14180*/  STL.64 [R1+0x2950], R194 ;  /* 0x002950c201007387 */ /* 0x0007e20000100a00 */
[----:B-1----:R-:W-:-:S03]  /*14190*/  IMAD.WIDE R192, R0, 0x4, R228 ;  /* 0x0000000400c07825 */ /* 0x002fc600078e02e4 */
[----:B------:R1:W-:Y:S01]  /*141a0*/  LDGSTS.E [R174+0x1d000], [R206.64], !P1 ;  /* 0x1d000000ceae7fae */ /* 0x0003e2000c921848 */
[----:B--2---:R-:W-:-:S03]  /*141b0*/  IMAD.WIDE R198, R0, 0x4, R234 ;  /* 0x0000000400c67825 */ /* 0x004fc600078e02ea */
[----:B------:R2:W-:Y:S01]  /*141c0*/  LDGSTS.E [R174+0x1d080], [R204.64], !P1 ;  /* 0x1d080000ccae7fae */ /* 0x0005e2000c921848 */
[----:B----4-:R-:W-:-:S03]  /*141d0*/  IMAD.WIDE R196, R0, 0x4, R232 ;  /* 0x0000000400c47825 */ /* 0x010fc600078e02e8 */
        /* <DEDUP_REMOVED lines=234> */
[----:B------:R-:W-:Y:S04]  /*15080*/  STL.64 [R1+0x2ab8], R176 ;  /* 0x002ab8b001007387 */ /* 0x000fe80000100a00 */
[----:B------:R4:W-:Y:S01]  /*15090*/  LDGSTS.E [R174+0x25580], [R184.64], !P1 ;  /* 0x25580000b8ae7fae */ /* 0x0009e2000c921848 */
[----:B-1----:R-:W-:-:S03]  /*150a0*/  IMAD.WIDE R202, R244, 0x4, R238 ;  /* 0x00000004f4ca7825 */ /* 0x002fc600078e02ee */
[----:B------:R4:W-:Y:S04]  /*150b0*/  STL.64 [R1+0x2ab0], R184 ;  /* 0x002ab0b801007387 */ /* 0x0009e80000100a00 */
[----:B------:R1:W-:Y:S04]  /*150c0*/  LDGSTS.E [R174+0x25600], [R182.64], !P1 ;  /* 0x25600000b6ae7fae */ /* 0x0003e8000c921848 */
[----:B------:R3:W-:Y:S04]  /*150d0*/  STL.64 [R1+0x2aa8], R192 ;  /* 0x002aa8c001007387 */ /* 0x0007e80000100a00 */
[----:B------:R1:W-:Y:S01]  /*150e0*/  LDGSTS.E [R174+0x25680], [R180.64], !P1 ;  /* 0x25680000b4ae7fae */ /* 0x0003e2000c921848 */
[----:B----4-:R-:W-:-:S03]  /*150f0*/  IMAD.WIDE R184, R244, 0x4, R220 ;  /* 0x00000004f4b87825 */ /* 0x010fc600078e02dc */
        /* <DEDUP_REMOVED lines=8> */
[----:B------:R-:W-:Y:S01]  /*15180*/  IADD3 R246, R252, -0x6b, RZ ;  /* 0xffffff95fcf67810 */ /* 0x000fe20007ffe0ff */
[----:B---3--:R-:W-:-:S02]  /*15190*/  IMAD.WIDE R196, R244, 0x4, R232 ;  /* 0x00000004f4c47825 */ /* 0x008fc400078e02e8 */
[----:B------:R3:W-:Y:S02]  /*151a0*/  LDGSTS.E [R174+0x27000], [R206.64], !P2 ;  /* 0x27000000ceae7fae */ /* 0x0007e4000d121848 */
[C---:B-1----:R-:W-:Y:S02]  /*151b0*/  IMAD.WIDE R176, R244.reuse, 0x4, R212 ;  /* 0x00000004f4b07825 */ /* 0x042fe400078e02d4 */
[----:B------:R1:W-:Y:S02]  /*151c0*/  STL.64 [R1+0x2768], R190 ;  /* 0x002768be01007387 */ /* 0x0003e40000100a00 */
[C---:B----4-:R-:W-:Y:S02]  /*151d0*/  IMAD.WIDE R194, R244.reuse, 0x4, R230 ;  /* 0x00000004f4c27825 */ /* 0x050fe400078e02e6 */
[----:B------:R4:W-:Y:S04]  /*151e0*/  LDGSTS.E [R174+0x27080], [R204.64], !P2 ;  /* 0x27080000ccae7fae */ /* 0x0009e8000d121848 */
        /* <DEDUP_REMOVED lines=27> */
[----:B----4-:R-:W-:-:S03]  /*153a0*/  IMAD.WIDE R204, R0, 0x4, R240 ;  /* 0x0000000400cc7825 */ /* 0x010fc600078e02f0 */
[----:B------:R-:W-:Y:S04]  /*153b0*/  STL.64 [R1+0x2ad8], R176 ;  /* 0x002ad8b001007387 */ /* 0x000fe80000100a00 */
[----:B------:R4:W-:Y:S01]  /*153c0*/  LDGSTS.E [R174+0x27580], [R184.64], !P2 ;  /* 0x27580000b8ae7fae */ /* 0x0009e2000d121848 */
[----:B--2---:R-:W-:-:S03]  /*153d0*/  IMAD.WIDE R202, R0, 0x4, R238 ;  /* 0x0000000400ca7825 */ /* 0x004fc600078e02ee */
[----:B------:R4:W-:Y:S04]  /*153e0*/  STL.64 [R1+0x2ad0], R184 ;  /* 0x002ad0b801007387 */ /* 0x0009e80000100a00 */
[----:B------:R2:W-:Y:S04]  /*153f0*/  LDGSTS.E [R174+0x27600], [R182.64], !P2 ;  /* 0x27600000b6ae7fae */ /* 0x0005e8000d121848 */
        /* <DEDUP_REMOVED lines=8> */
[----:B----4-:R-:W-:Y:S01]  /*15480*/  IMAD.WIDE R198, R0, 0x4, R234 ;  /* 0x0000000400c67825 */ /* 0x010fe200078e02ea */
[----:B------:R-:W-:Y:S02]  /*15490*/  ISETP.GE.U32.AND P2, PT, R246, 0x7fffff16, PT ;  /* 0x7fffff16f600780c */ /* 0x000fe40003f46070 */
[----:B------:R4:W-:Y:S01]  /*154a0*/  STL.64 [R1+0x2710], R194 ;  /* 0x002710c201007387 */ /* 0x0009e20000100a00 */
[----:B------:R-:W-:Y:S01]  /*154b0*/  IADD3 R246, R252, -0x6f, RZ ;  /* 0xffffff91fcf67810 */ /* 0x000fe20007ffe0ff */
[----:B-1----:R-:W-:-:S02]  /*154c0*/  IMAD.WIDE R196, R0, 0x4, R232 ;  /* 0x0000000400c47825 */ /* 0x002fc400078e02e8 */
[----:B------:R1:W-:Y:S02]  /*154d0*/  LDGSTS.E [R174+0x29000], [R206.64], !P4 ;  /* 0x29000000ceae7fae */ /* 0x0003e4000e121848 */
[C---:B--2---:R-:W-:Y:S02]  /*154e0*/  IMAD.WIDE R176, R0.reuse, 0x4, R212 ;  /* 0x0000000400b07825 */ /* 0x044fe400078e02d4 */
[----:B------:R2:W-:Y:S02]  /*154f0*/  STL.64 [R1+0x2708], R190 ;  /* 0x002708be01007387 */ /* 0x0005e40000100a00 */
[C---:B----4-:R-:W-:Y:S02]  /*15500*/  IMAD.WIDE R194, R0.reuse, 0x4, R230 ;  /* 0x0000000400c27825 */ /* 0x050fe400078e02e6 */
        /* <DEDUP_REMOVED lines=29> */
[----:B------:R-:W-:Y:S04]  /*156e0*/  STL.64 [R1+0x2af8], R176 ;  /* 0x002af8b001007387 */ /* 0x000fe80000100a00 */
[----:B------:R4:W-:Y:S01]  /*156f0*/  LDGSTS.E [R174+0x29580], [R184.64], !P4 ;  /* 0x29580000b8ae7fae */ /* 0x0009e2000e121848 */
[----:B---3--:R-:W-:-:S03]  /*15700*/  IMAD.WIDE R202, R244, 0x4, R238 ;  /* 0x00000004f4ca7825 */ /* 0x008fc600078e02ee */
[----:B------:R4:W-:Y:S04]  /*15710*/  STL.64 [R1+0x2af0], R184 ;  /* 0x002af0b801007387 */ /* 0x0009e80000100a00 */
[----:B------:R3:W-:Y:S04]  /*15720*/  LDGSTS.E [R174+0x29600], [R182.64], !P4 ;  /* 0x29600000b6ae7fae */ /* 0x0007e8000e121848 */
        /* <DEDUP_REMOVED lines=8> */
[----:B----4-:R-:W-:Y:S01]  /*157b0*/  IMAD.WIDE R198, R244, 0x4, R234 ;  /* 0x00000004f4c67825 */ /* 0x010fe200078e02ea */
[----:B------:R-:W-:Y:S02]  /*157c0*/  ISETP.GE.U32.AND P4, PT, R246, 0x7fffff12, PT ;  /* 0x7fffff12f600780c */ /* 0x000fe40003f86070 */
[----:B------:R4:W-:Y:S01]  /*157d0*/  STL.64 [R1+0x26b0], R194 ;  /* 0x0026b0c201007387 */ /* 0x0009e20000100a00 */
[----:B------:R-:W-:Y:S01]  /*157e0*/  IADD3 R246, R252, -0x73, RZ ;  /* 0xffffff8dfcf67810 */ /* 0x000fe20007ffe0ff */
[----:B--2---:R-:W-:-:S02]  /*157f0*/  IMAD.WIDE R196, R244, 0x4, R232 ;  /* 0x00000004f4c47825 */ /* 0x004fc400078e02e8 */
        /* <DEDUP_REMOVED lines=22> */
[----:B---3--:R-:W-:Y:S01]  /*15960*/  IMAD.WIDE R178, R244, 0x4, R214 ;  /* 0x00000004f4b27825 */ /* 0x008fe200078e02d6 */
[----:B------:R-:W-:Y:S02]  /*15970*/  IADD3 R244, R252, -0x77, RZ ;  /* 0xffffff89fcf47810 */ /* 0x000fe40007ffe0ff */
        /* <DEDUP_REMOVED lines=25> */
[----:B--2---:R-:W-:-:S03]  /*15b10*/  IMAD.WIDE R196, R0, 0x4, R232 ;  /* 0x0000000400c47825 */ /* 0x004fc600078e02e8 */
[----:B------:R2:W-:Y:S01]  /*15b20*/  LDGSTS.E [R174+0x2d000], [R206.64], !P6 ;  /* 0x2d000000ceae7fae */ /* 0x0005e2000f121848 */
[----:B-1----:R-:W-:-:S03]  /*15b30*/  IMAD.WIDE R176, R0, 0x4, R212 ;  /* 0x0000000400b07825 */ /* 0x002fc600078e02d4 */
[----:B------:R1:W-:Y:S01]  /*15b40*/  LDGSTS.E [R174+0x2d080], [R204.64], !P6 ;  /* 0x2d080000ccae7fae */ /* 0x0003e2000f121848 */
[----:B----4-:R-:W-:-:S03]  /*15b50*/  IMAD.WIDE R194, R0, 0x4, R230 ;  /* 0x0000000400c27825 */ /* 0x010fc600078e02e6 */
[----:B------:R4:W-:Y:S04]  /*15b60*/  STL.64 [R1+0x2648], R190 ;  /* 0x002648be01007387 */ /* 0x0009e80000100a00 */
        /* <DEDUP_REMOVED lines=12> */
[----:B---3--:R-:W-:-:S03]  /*15c30*/  IMAD.WIDE R182, R0, 0x4, R218 ;  /* 0x0000000400b67825 */ /* 0x008fc600078e02da */
[----:B------:R3:W-:Y:S04]  /*15c40*/  LDGSTS.E [R174+0x2d380], [R192.64], !P6 ;  /* 0x2d380000c0ae7fae */ /* 0x0007e8000f121848 */
[----:B------:R2:W-:Y:S01]  /*15c50*/  STL.64 [R1+0x2620], R178 ;  /* 0x002620b201007387 */ /* 0x0005e20000100a00 */
[----:B-1----:R-:W-:-:S03]  /*15c60*/  IMAD.WIDE R180, R0, 0x4, R216 ;  /* 0x0000000400b47825 */ /* 0x002fc600078e02d8 */
[----:B------:R1:W-:Y:S04]  /*15c70*/  LDGSTS.E [R174+0x2d400], [R190.64], !P6 ;  /* 0x2d400000beae7fae */ /* 0x0003e8000f121848 */
[----:B------:R1:W-:Y:S01]  /*15c80*/  LDGSTS.E [R174+0x2d480], [R188.64], !P6 ;  /* 0x2d480000bcae7fae */ /* 0x0003e2000f121848 */
[----:B--2---:R-:W-:-:S03]  /*15c90*/  IMAD.WIDE R178, R0, 0x4, R214 ;  /* 0x0000000400b27825 */ /* 0x004fc600078e02d6 */
[----:B------:R-:W-:Y:S01]  /*15ca0*/  STL.64 [R1+0x2b20], R200 ;  /* 0x002b20c801007387 */ /* 0x000fe20000100a00 */
[C---:B------:R-:W-:Y:S01]  /*15cb0*/  LEA R0, R249.reuse, R245, 0x5 ;  /* 0x000000f5f9007211 */ /* 0x040fe200078e28ff */
[----:B------:R-:W-:Y:S02]  /*15cc0*/  IMAD R245, R2, 0x62, RZ ;  /* 0x0000006202f57824 */ /* 0x000fe400078e02ff */
[----:B------:R2:W-:Y:S02]  /*15cd0*/  LDGSTS.E [R174+0x2d500], [R186.64], !P6 ;  /* 0x2d500000baae7fae */ /* 0x0005e4000f121848 */
[C---:B------:R-:W-:Y:S02]  /*15ce0*/  IMAD R247, R249.reuse, 0x20, R0 ;  /* 0x00000020f9f77824 */ /* 0x040fe400078e0200 */
[----:B------:R-:W-:Y:S03]  /*15cf0*/  STL.64 [R1+0x2618], R206 ;  /* 0x002618ce01007387 */ /* 0x000fe60000100a00 */
[----:B------:R-:W-:Y:S01]  /*15d00*/  LEA R249, R249, R247, 0x5 ;  /* 0x000000f7f9f97211 */ /* 0x000fe200078e28ff */
[----:B------:R1:W-:Y:S04]  /*15d10*/  LDGSTS.E [R174+0x2d580], [R184.64], !P6 ;  /* 0x2d580000b8ae7fae */ /* 0x0003e8000f121848 */
[----:B------:R1:W-:Y:S04]  /*15d20*/  STL.64 [R1+0x2610], R204 ;  /* 0x002610cc01007387 */ /* 0x0003e80000100a00 */
[----:B------:R1:W-:Y:S04]  /*15d30*/  LDGSTS.E [R174+0x2d600], [R182.64], !P6 ;  /* 0x2d600000b6ae7fae */ /* 0x0003e8000f121848 */
[----:B------:R1:W-:Y:S04]  /*15d40*/  STL.64 [R1+0x2608], R202 ;  /* 0x002608ca01007387 */ /* 0x0003e80000100a00 */
[----:B------:R1:W-:Y:S04]  /*15d50*/  LDGSTS.E [R174+0x2d680], [R180.64], !P6 ;  /* 0x2d680000b4ae7fae */ /* 0x0003e8000f121848 */
[----:B------:R-:W-:Y:S04]  /*15d60*/  STL.64 [R1+0x2b30], R184 ;  /* 0x002b30b801007387 */ /* 0x000fe80000100a00 */
[----:B------:R1:W-:Y:S04]  /*15d70*/  LDGSTS.E [R174+0x2d700], [R178.64], !P6 ;  /* 0x2d700000b2ae7fae */ /* 0x0003e8000f121848 */
[----:B------:R-:W-:Y:S04]  /*15d80*/  STL.64 [R1+0x2b28], R192 ;  /* 0x002b28c001007387 */ /* 0x000fe80000100a00 */
[----:B------:R2:W-:Y:S01]  /*15d90*/  LDGSTS.E [R174+0x2d780], [R176.64], !P6 ;  /* 0x2d780000b0ae7fae */ /* 0x0005e2000f121848 */
[----:B------:R-:W-:Y:S01]  /*15da0*/  ISETP.GE.U32.AND P6, PT, R244, 0x7fffff0a, PT ;  /* 0x7fffff0af400780c */ /* 0x000fe20003fc6070 */
[----:B------:R-:W-:-:S02]  /*15db0*/  IMAD R244, R2, 0x5e, RZ ;  /* 0x0000005e02f47824 */ /* 0x000fc400078e02ff */
[----:B------:R2:W-:Y:S02]  /*15dc0*/  STL.64 [R1+0x2600], R198 ;  /* 0x002600c601007387 */ /* 0x0005e40000100a00 */
[C---:B-1----:R-:W-:Y:S02]  /*15dd0*/  IMAD.WIDE R204, R244.reuse, 0x4, R240 ;  /* 0x00000004f4cc7825 */ /* 0x042fe400078e02f0 */
[----:B------:R1:W-:Y:S02]  /*15de0*/  STL.64 [R1+0x25f8], R196 ;  /* 0x0025f8c401007387 */ /* 0x0003e40000100a00 */
[C---:B------:R-:W-:Y:S02]  /*15df0*/  IMAD.WIDE R206, R244.reuse, 0x4, R242 ;  /* 0x00000004f4ce7825 */ /* 0x040fe400078e02f2 */
[----:B------:R1:W-:Y:S02]  /*15e00*/  STL.64 [R1+0x25f0], R194 ;  /* 0x0025f0c201007387 */ /* 0x0003e40000100a00 */
[----:B------:R-:W-:-:S02]  /*15e10*/  IMAD.WIDE R202, R244, 0x4, R238 ;  /* 0x00000004f4ca7825 */ /* 0x000fc400078e02ee */
[----:B------:R3:W-:Y:S02]  /*15e20*/  STL.64 [R1+0x25e8], R190 ;  /* 0x0025e8be01007387 */ /* 0x0007e40000100a00 */
[C---:B----4-:R-:W-:Y:S02]  /*15e30*/  IMAD.WIDE R200, R244.reuse, 0x4, R236 ;  /* 0x00000004f4c87825 */ /* 0x050fe400078e02ec */
[----:B------:R4:W-:Y:S02]  /*15e40*/  STL.64 [R1+0x25e0], R188 ;  /* 0x0025e0bc01007387 */ /* 0x0009e40000100a00 */
[C---:B--2---:R-:W-:Y:S02]  /*15e50*/  IMAD.WIDE R198, R244.reuse, 0x4, R234 ;  /* 0x00000004f4c67825 */ /* 0x044fe400078e02ea */
[----:B------:R2:W-:Y:S02]  /*15e60*/  STL.64 [R1+0x25d8], R186 ;  /* 0x0025d8ba01007387 */ /* 0x0005e40000100a00 */
[----:B-1----:R-:W-:-:S02]  /*15e70*/  IMAD.WIDE R196, R244, 0x4, R232 ;  /* 0x00000004f4c47825 */ /* 0x002fc400078e02e8 */
[----:B------:R1:W-:Y:S02]  /*15e80*/  STL.64 [R1+0x25d0], R182 ;  /* 0x0025d0b601007387 */ /* 0x0003e40000100a00 */
[C---:B------:R-:W-:Y:S02]  /*15e90*/  IMAD.WIDE R194, R244.reuse, 0x4, R230 ;  /* 0x00000004f4c27825 */ /* 0x040fe400078e02e6 */
[----:B------:R1:W-:Y:S02]  /*15ea0*/  STL.64 [R1+0x25c8], R180 ;  /* 0x0025c8b401007387 */ /* 0x0003e40000100a00 */
[C---:B---3--:R-:W-:Y:S02]  /*15eb0*/  IMAD.WIDE R192, R244.reuse, 0x4, R228 ;  /* 0x00000004f4c07825 */ /* 0x048fe400078e02e4 */
[----:B------:R3:W-:Y:S02]  /*15ec0*/  STL.64 [R1+0x25c0], R178 ;  /* 0x0025c0b201007387 */ /* 0x0007e40000100a00 */
[----:B------:R-:W-:-:S02]  /*15ed0*/  IMAD.WIDE R190, R244, 0x4, R226 ;  /* 0x00000004f4be7825 */ /* 0x000fc400078e02e2 */
[----:B------:R1:W-:Y:S02]  /*15ee0*/  STL.64 [R1+0x25b8], R176 ;  /* 0x0025b8b001007387 */ /* 0x0003e40000100a00 */
[C---:B----4-:R-:W-:Y:S02]  /*15ef0*/  IMAD.WIDE R188, R244.reuse, 0x4, R224 ;  /* 0x00000004f4bc7825 */ /* 0x050fe400078e02e0 */
[----:B------:R-:W-:Y:S02]  /*15f00*/  STL.64 [R1+0x2b40], R204 ;  /* 0x002b40cc01007387 */ /* 0x000fe40000100a00 */
[C---:B--2---:R-:W-:Y:S02]  /*15f10*/  IMAD.WIDE R186, R244.reuse, 0x4, R222 ;  /* 0x00000004f4ba7825 */ /* 0x044fe400078e02de */
[----:B------:R2:W-:Y:S02]  /*15f20*/  LDGSTS.E [R174+0x2f000], [R206.64], !P0 ;  /* 0x2f000000ceae7fae */ /* 0x0005e4000c121848 */
[----:B------:R-:W-:-:S02]  /*15f30*/  IMAD.WIDE R184, R244, 0x4, R220 ;  /* 0x00000004f4b87825 */ /* 0x000fc400078e02dc */
[----:B------:R2:W-:Y:S02]  /*15f40*/  STL.64 [R1+0x2b38], R206 ;  /* 0x002b38ce01007387 */ /* 0x0005e40000100a00 */
[C---:B-1----:R-:W-:Y:S02]  /*15f50*/  IMAD.WIDE R182, R244.reuse, 0x4, R218 ;  /* 0x00000004f4b67825 */ /* 0x042fe400078e02da */
[----:B------:R1:W-:Y:S02]  /*15f60*/  LDGSTS.E [R174+0x2f080], [R204.64], !P0 ;  /* 0x2f080000ccae7fae */ /* 0x0003e4000c121848 */
[C---:B------:R-:W-:Y:S02]  /*15f70*/  IMAD.WIDE R180, R244.reuse, 0x4, R216 ;  /* 0x00000004f4b47825 */ /* 0x040fe400078e02d8 */
[----:B------:R4:W-:Y:S02]  /*15f80*/  STL.64 [R1+0x25b0], R202 ;  /* 0x0025b0ca01007387 */ /* 0x0009e40000100a00 */
[----:B---3--:R-:W-:-:S02]  /*15f90*/  IMAD.WIDE R178, R244, 0x4, R214 ;  /* 0x00000004f4b27825 */ /* 0x008fc400078e02d6 */
[----:B------:R4:W-:Y:S02]  /*15fa0*/  LDGSTS.E [R174+0x2f100], [R202.64], !P0 ;  /* 0x2f100000caae7fae */ /* 0x0009e4000c121848 */
[----:B------:R-:W-:Y:S02]  /*15fb0*/  IMAD.WIDE R176, R244, 0x4, R212 ;  /* 0x00000004f4b07825 */ /* 0x000fe400078e02d4 */
[----:B------:R3:W-:Y:S02]  /*15fc0*/  STL.64 [R1+0x25a8], R200 ;  /* 0x0025a8c801007387 */ /* 0x0007e40000100a00 */
[C---:B--2---:R-:W-:Y:S02]  /*15fd0*/  IMAD.WIDE R206, R245.reuse, 0x4, R242 ;  /* 0x00000004f5ce7825 */ /* 0x044fe400078e02f2 */
[----:B------:R3:W-:Y:S02]  /*15fe0*/  LDGSTS.E [R174+0x2f180], [R200.64], !P0 ;  /* 0x2f180000c8ae7fae */ /* 0x0007e4000c121848 */
[----:B-1----:R-:W-:-:S02]  /*15ff0*/  IMAD.WIDE R204, R245, 0x4, R240 ;  /* 0x00000004f5cc7825 */ /* 0x002fc400078e02f0 */
[----:B------:R1:W-:Y:S02]  /*16000*/  STL.64 [R1+0x25a0], R198 ;  /* 0x0025a0c601007387 */ /* 0x0003e40000100a00 */
[C---:B----4-:R-:W-:Y:S02]  /*16010*/  IMAD.WIDE R202, R245.reuse, 0x4, R238 ;  /* 0x00000004f5ca7825 */ /* 0x050fe400078e02ee */
[----:B------:R1:W-:Y:S04]  /*16020*/  LDGSTS.E [R174+0x2f200], [R198.64], !P0 ;  /* 0x2f200000c6ae7fae */ /* 0x0003e8000c121848 */
        /* <DEDUP_REMOVED lines=32> */
[----:B------:R3:W-:Y:S01]  /*16230*/  LDGSTS.E [R174+0x2f780], [R176.64], !P0 ;  /* 0x2f780000b0ae7fae */ /* 0x0007e2000c121848 */
[----:B------:R-:W-:-:S03]  /*16240*/  LEA R244, P0, R0, c[0x0][0x168], 0x2 ;  /* 0x00005a0000f47a11 */ /* 0x000fc600078010ff */
[----:B------:R1:W-:Y:S01]  /*16250*/  STL.64 [R1+0x2540], R206 ;  /* 0x002540ce01007387 */ /* 0x0003e20000100a00 */
[----:B--2---:R-:W-:-:S03]  /*16260*/  IMAD.WIDE R178, R245, 0x4, R214 ;  /* 0x00000004f5b27825 */ /* 0x004fc600078e02d6 */
[----:B------:R1:W-:Y:S04]  /*16270*/  LDGSTS.E [R174+0x31000], [R206.64], !P5 ;  /* 0x31000000ceae7fae */ /* 0x0003e8000e921848 */
[----:B------:R2:W-:Y:S01]  /*16280*/  STL.64 [R1+0x2538], R204 ;  /* 0x002538cc01007387 */ /* 0x0005e20000100a00 */
[----:B---3--:R-:W-:Y:S01]  /*16290*/  IMAD.WIDE R176, R245, 0x4, R212 ;  /* 0x00000004f5b07825 */ /* 0x008fe200078e02d4 */
[----:B------:R-:W-:Y:S02]  /*162a0*/  LEA.HI.X.SX32 R245, R0, c[0x0][0x16c], 0x2, P0 ;  /* 0x00005b0000f57a11 */ /* 0x000fe400000f16ff */
[----:B------:R2:W-:Y:S01]  /*162b0*/  LDGSTS.E [R174+0x31080], [R204.64], !P5 ;  /* 0x31080000ccae7fae */ /* 0x0005e2000e921848 */
[----:B------:R-:W-:Y:S01]  /*162c0*/  IMAD R0, R2, 0x66, RZ ;  /* 0x0000006602007824 */ /* 0x000fe200078e02ff */
[----:B------:R-:W-:-:S02]  /*162d0*/  LEA R248, P0, R249, c[0x0][0x168], 0x2 ;  /* 0x00005a00f9f87a11 */ /* 0x000fc400078010ff */
[----:B------:R3:W-:Y:S01]  /*162e0*/  STL.64 [R1+0x2530], R202 ;  /* 0x002530ca01007387 */ /* 0x0007e20000100a00 */
[----:B-1----:R-:W-:Y:S01]  /*162f0*/  IMAD.WIDE R206, R0, 0x4, R242 ;  /* 0x0000000400ce7825 */ /* 0x002fe200078e02f2 */
[----:B------:R-:W-:Y:S02]  /*16300*/  LEA.HI.X.SX32 R249, R249, c[0x0][0x16c], 0x2, P0 ;  /* 0x00005b00f9f97a11 */ /* 0x000fe400000f16ff */
[----:B------:R3:W-:Y:S01]  /*16310*/  LDGSTS.E [R174+0x31100], [R202.64], !P5 ;  /* 0x31100000caae7fae */ /* 0x0007e2000e921848 */
[----:B------:R-:W-:Y:S02]  /*16320*/  ISETP.GE.U32.AND P0, PT, R3, 0x7fffff02, PT ;  /* 0x7fffff020300780c */ /* 0x000fe40003f06070 */
[----:B------:R-:W-:Y:S01]  /*16330*/  IADD3 R3, R252, -0x4, RZ ;  /* 0xfffffffcfc037810 */ /* 0x000fe20007ffe0ff */
        /* <DEDUP_REMOVED lines=38> */
[----:B------:R1:W-:Y:S01]  /*165a0*/  LDGSTS.E [R174+0x31780], [R176.64], !P5 ;  /* 0x31780000b0ae7fae */ /* 0x0003e2000e921848 */
[----:B------:R-:W-:-:S03]  /*165b0*/  LEA R246, P5, R247, c[0x0][0x168], 0x2 ;  /* 0x00005a00f7f67a11 */ /* 0x000fc600078a10ff */
[----:B------:R2:W-:Y:S01]  /*165c0*/  STL.64 [R1+0x2b48], R206 ;  /* 0x002b48ce01007387 */ /* 0x0005e20000100a00 */
[----:B------:R-:W-:Y:S01]  /*165d0*/  LEA.HI.X.SX32 R247, R247, c[0x0][0x16c], 0x2, P5 ;  /* 0x00005b00f7f77a11 */ /* 0x000fe200028f16ff */
[----:B---3--:R-:W-:Y:S01]  /*165e0*/  IMAD.WIDE R178, R0, 0x4, R214 ;  /* 0x0000000400b27825 */ /* 0x008fe200078e02d6 */
[----:B------:R-:W-:Y:S01]  /*165f0*/  ISETP.GE.U32.AND P5, PT, R175, 0x7fffff06, PT ;  /* 0x7fffff06af00780c */ /* 0x000fe20003fa6070 */
[----:B------:R2:W-:Y:S02]  /*16600*/  LDGSTS.E [R174+0x33000], [R206.64], !P1 ;  /* 0x33000000ceae7fae */ /* 0x0005e4000c921848 */
[----:B------:R-:W-:Y:S02]  /*16610*/  IMAD R175, R2, 0x6a, RZ ;  /* 0x0000006a02af7824 */ /* 0x000fe400078e02ff */
[----:B------:R3:W-:Y:S01]  /*16620*/  STL.64 [R1+0x24c0], R204 ;  /* 0x0024c0cc01007387 */ /* 0x0007e20000100a00 */
[----:B-1----:R-:W-:-:S03]  /*16630*/  IMAD.WIDE R176, R0, 0x4, R212 ;  /* 0x0000000400b07825 */ /* 0x002fc600078e02d4 */
[----:B------:R3:W-:Y:S01]  /*16640*/  LDGSTS.E [R174+0x33080], [R204.64], !P1 ;  /* 0x33080000ccae7fae */ /* 0x0007e2000c921848 */
[----:B------:R-:W-:-:S03]  /*16650*/  IMAD R0, R2, 0x6e, RZ ;  /* 0x0000006e02007824 */ /* 0x000fc600078e02ff */
        /* <DEDUP_REMOVED lines=41> */
[----:B------:R2:W-:Y:S01]  /*168f0*/  LDGSTS.E [R174+0x33780], [R176.64], !P1 ;  /* 0x33780000b0ae7fae */ /* 0x0005e2000c921848 */
[----:B------:R-:W-:Y:S02]  /*16900*/  ISETP.GE.U32.AND P1, PT, R3, 0x7fffff7d, PT ;  /* 0x7fffff7d0300780c */ /* 0x000fe40003f26070 */
[----:B------:R-:W-:Y:S01]  /*16910*/  IADD3 R3, R252, -0x8, RZ ;  /* 0xfffffff8fc037810 */ /* 0x000fe20007ffe0ff */
[----:B------:R3:W-:Y:S01]  /*16920*/  STL.64 [R1+0x2448], R206 ;  /* 0x002448ce01007387 */ /* 0x0007e20000100a00 */
[----:B-1----:R-:W-:-:S03]  /*16930*/  IMAD.WIDE R178, R175, 0x4, R214 ;  /* 0x00000004afb27825 */ /* 0x002fc600078e02d6 */
[----:B------:R3:W-:Y:S04]  /*16940*/  LDGSTS.E [R174+0x35000], [R206.64], !P2 ;  /* 0x35000000ceae7fae */ /* 0x0007e8000d121848 */
[----:B------:R1:W-:Y:S01]  /*16950*/  STL.64 [R1+0x2440], R204 ;  /* 0x002440cc01007387 */ /* 0x0003e20000100a00 */
[----:B--2---:R-:W-:-:S03]  /*16960*/  IMAD.WIDE R176, R175, 0x4, R212 ;  /* 0x00000004afb07825 */ /* 0x004fc600078e02d4 */
[----:B------:R1:W-:Y:S01]  /*16970*/  LDGSTS.E [R174+0x35080], [R204.64], !P2 ;  /* 0x35080000ccae7fae */ /* 0x0003e2000d121848 */
[----:B------:R-:W-:-:S03]  /*16980*/  IMAD R175, R2, 0x72, RZ ;  /* 0x0000007202af7824 */ /* 0x000fc600078e02ff */
        /* <DEDUP_REMOVED lines=49> */
[----:B------:R2:W-:Y:S01]  /*16ca0*/  LDGSTS.E [R174+0x37080], [R204.64], !P4 ;  /* 0x37080000ccae7fae */ /* 0x0005e2000e121848 */
[----:B------:R-:W-:-:S03]  /*16cb0*/  IMAD R0, R2, 0x76, RZ ;  /* 0x0000007602007824 */ /* 0x000fc600078e02ff */
        /* <DEDUP_REMOVED lines=42> */
[----:B------:R-:W-:Y:S02]  /*16f60*/  ISETP.GE.U32.AND P4, PT, R3, 0x7fffff75, PT ;  /* 0x7fffff750300780c */ /* 0x000fe40003f86070 */
[----:B------:R-:W-:Y:S01]  /*16f70*/  IADD3 R3, R252, -0x10, RZ ;  /* 0xfffffff0fc037810 */ /* 0x000fe20007ffe0ff */
[----:B------:R2:W-:Y:S01]  /*16f80*/  STL.64 [R1+0x2348], R206 ;  /* 0x002348ce01007387 */ /* 0x0005e20000100a00 */
[----:B---3--:R-:W-:-:S03]  /*16f90*/  IMAD.WIDE R178, R175, 0x4, R214 ;  /* 0x00000004afb27825 */ /* 0x008fc600078e02d6 */
[----:B------:R2:W-:Y:S04]  /*16fa0*/  LDGSTS.E [R174+0x39000], [R206.64], !P3 ;  /* 0x39000000ceae7fae */ /* 0x0005e8000d921848 */
        /* <DEDUP_REMOVED lines=204> */
[----:B---3--:R-:W-:Y:S02]  /*17c70*/  IMAD R174, R2, 0x7, RZ ;  /* 0x0000000702ae7824 */ /* 0x008fe400078e02ff */
[----:B--2---:R-:W-:Y:S01]  /*17c80*/  IMAD.WIDE R176, R0, 0x4, R212 ;  /* 0x0000000400b07825 */ /* 0x004fe200078e02d4 */
[----:B------:R1:W-:Y:S03]  /*17c90*/  LDGSTS.E [R211+0x1880], [R204.64], !P1 ;  /* 0x01880000ccd37fae */ /* 0x0003e6000c921848 */
[----:B------:R-:W-:Y:S01]  /*17ca0*/  IMAD R0, R2, 0xb, RZ ;  /* 0x0000000b02007824 */ /* 0x000fe200078e02ff */
[----:B------:R2:W-:Y:S03]  /*17cb0*/  STL.64 [R1+0x2d60], R202 ;  /* 0x002d60ca01007387 */ /* 0x0005e60000100a00 */
[--C-:B----4-:R-:W-:Y:S01]  /*17cc0*/  IMAD.WIDE R206, R0, 0x4, R242.reuse ;  /* 0x0000000400ce7825 */ /* 0x110fe200078e02f2 */
        /* <DEDUP_REMOVED lines=48> */
[----:B------:R-:W-:-:S03]  /*17fd0*/  IMAD.WIDE R174, R174, 0x4, R212 ;  /* 0x00000004aeae7825 */ /* 0x000fc600078e02d4 */
        /* <DEDUP_REMOVED lines=46> */
[----:B------:R2:W-:Y:S01]  /*182c0*/  LDGSTS.E [R211+0x5800], [R206.64], !P4 ;  /* 0x05800000ced37fae */ /* 0x0005e2000e121848 */
[----:B------:R-:W-:-:S03]  /*182d0*/  IMAD R0, R2, 0x13, RZ ;  /* 0x0000001302007824 */ /* 0x000fc600078e02ff */
[----:B------:R3:W-:Y:S01]  /*182e0*/  STL.64 [R1+0x2e58], R204 ;  /* 0x002e58cc01007387 */ /* 0x0007e20000100a00 */
[----:B-1----:R-:W-:-:S03]  /*182f0*/  IMAD R174, R2, 0xf, RZ ;  /* 0x0000000f02ae7824 */ /* 0x002fc600078e02ff */
        /* <DEDUP_REMOVED lines=51> */
[----:B------:R-:W-:-:S03]  /*18630*/  IMAD.WIDE R174, R174, 0x4, R212 ;  /* 0x00000004aeae7825 */ /* 0x000fc600078e02d4 */
        /* <DEDUP_REMOVED lines=46> */
[----:B------:R1:W-:Y:S01]  /*18920*/  LDGSTS.E [R211+0x9800], [R206.64], !P6 ;  /* 0x09800000ced37fae */ /* 0x0003e2000f121848 */
[----:B------:R-:W-:-:S03]  /*18930*/  IMAD R0, R2, 0x1b, RZ ;  /* 0x0000001b02007824 */ /* 0x000fc600078e02ff */
[----:B------:R2:W-:Y:S01]  /*18940*/  STL.64 [R1+0x2f58], R204 ;  /* 0x002f58cc01007387 */ /* 0x0005e20000100a00 */
[----:B---3--:R-:W-:-:S03]  /*18950*/  IMAD R174, R2, 0x17, RZ ;  /* 0x0000001702ae7824 */ /* 0x008fc600078e02ff */
        /* <DEDUP_REMOVED lines=51> */
[----:B------:R-:W-:-:S03]  /*18c90*/  IMAD.WIDE R174, R174, 0x4, R212 ;  /* 0x00000004aeae7825 */ /* 0x000fc600078e02d4 */
        /* <DEDUP_REMOVED lines=46> */
[----:B------:R3:W-:Y:S01]  /*18f80*/  LDGSTS.E [R211+0xd800], [R206.64], !P0 ;  /* 0x0d800000ced37fae */ /* 0x0007e2000c121848 */
[----:B------:R-:W-:-:S03]  /*18f90*/  IMAD R0, R2, 0x23, RZ ;  /* 0x0000002302007824 */ /* 0x000fc600078e02ff */
[----:B------:R1:W-:Y:S01]  /*18fa0*/  STL.64 [R1+0x3058], R204 ;  /* 0x003058cc01007387 */ /* 0x0003e20000100a00 */
[----:B--2---:R-:W-:-:S03]  /*18fb0*/  IMAD R174, R2, 0x1f, RZ ;  /* 0x0000001f02ae7824 */ /* 0x004fc600078e02ff */
        /* <DEDUP_REMOVED lines=1012> */
[----:B------:R-:W-:Y:S01]  /*1cf00*/  ISETP.GE.U32.AND P6, PT, R3, 0x7ffffefc, PT ;  /* 0x7ffffefc0300780c */ /* 0x000fe20003fc6070 */
[----:B------:R-:W-:Y:S02]  /*1cf10*/  IMAD R3, R2, 0x6f, RZ ;  /* 0x0000006f02037824 */ /* 0x000fe400078e02ff */
[----:B------:R2:W-:Y:S01]  /*1cf20*/  STL.64 [R1+0x3d10], R206 ;  /* 0x003d10ce01007387 */ /* 0x0005e20000100a00 */
[----:B---3--:R-:W-:-:S03]  /*1cf30*/  IMAD.WIDE R176, R0, 0x4, R212 ;  /* 0x0000000400b07825 */ /* 0x008fc600078e02d4 */
[----:B------:R2:W-:Y:S04]  /*1cf40*/  LDGSTS.E [R211+0x35800], [R206.64], !P5 ;  /* 0x35800000ced37fae */ /* 0x0005e8000e921848 */
[----:B------:R3:W-:Y:S01]  /*1cf50*/  STL.64 [R1+0x3d08], R204 ;  /* 0x003d08cc01007387 */ /* 0x0007e20000100a00 */
[----:B-1----:R-:W-:Y:S01]  /*1cf60*/  IMAD R175, R2, 0x73, RZ ;  /* 0x0000007302af7824 */ /* 0x002fe200078e02ff */
[----:B------:R-:W-:Y:S02]  /*1cf70*/  IADD3 R174, R252, 0x7f, RZ ;  /* 0x0000007ffcae7810 */ /* 0x000fe40007ffe0ff */
        /* <DEDUP_REMOVED lines=43> */
[----:B------:R-:W-:Y:S02]  /*1d230*/  ISETP.GT.AND P5, PT, R174, 0x7f, PT ;  /* 0x0000007fae00780c */ /* 0x000fe40003fa4270 */
[----:B------:R-:W-:Y:S01]  /*1d240*/  LOP3.LUT R174, R251, 0x20, RZ, 0xfc, !PT ;  /* 0x00000020fbae7812 */ /* 0x000fe200078efcff */
[----:B------:R3:W-:Y:S01]  /*1d250*/  STL.64 [R1+0x3f90], R206 ;  /* 0x003f90ce01007387 */ /* 0x0007e20000100a00 */
[----:B-1----:R-:W-:Y:S01]  /*1d260*/  IMAD.WIDE R178, R3, 0x4, R214 ;  /* 0x0000000403b27825 */ /* 0x002fe200078e02d6 */
[----:B------:R-:W-:Y:S02]  /*1d270*/  SEL R0, RZ, 0x4, !P5 ;  /* 0x00000004ff007807 */ /* 0x000fe40006800000 */
[----:B------:R3:W-:Y:S01]  /*1d280*/  LDGSTS.E [R211+0x37800], [R206.64], !P0 ;  /* 0x37800000ced37fae */ /* 0x0007e2000c121848 */
[----:B------:R-:W-:-:S03]  /*1d290*/  ISETP.GE.AND P5, PT, R174, c[0x0][0x180], PT ;  /* 0x00006000ae007a0c */ /* 0x000fc60003fa6270 */
[----:B------:R1:W-:Y:S01]  /*1d2a0*/  STL.64 [R1+0x3f88], R204 ;  /* 0x003f88cc01007387 */ /* 0x0003e20000100a00 */
[----:B--2---:R-:W-:Y:S01]  /*1d2b0*/  IMAD.WIDE R176, R3, 0x4, R212 ;  /* 0x0000000403b07825 */ /* 0x004fe200078e02d4 */
[----:B------:R-:W-:Y:S02]  /*1d2c0*/  IADD3 R3, R252, -0x89, RZ ;  /* 0xffffff77fc037810 */ /* 0x000fe40007ffe0ff */
        /* <DEDUP_REMOVED lines=43> */
[----:B------:R-:W-:-:S03]  /*1d580*/  ISETP.GE.AND P0, PT, R251, c[0x0][0x180], PT ;  /* 0x00006000fb007a0c */ /* 0x000fc60003f06270 */
[----:B------:R-:W-:Y:S01]  /*1d590*/  STL.64 [R1+0x3f10], R206 ;  /* 0x003f10ce01007387 */ /* 0x000fe20000100a00 */
[----:B--2---:R-:W-:Y:S01]  /*1d5a0*/  IMAD.WIDE R178, R175, 0x4, R214 ;  /* 0x00000004afb27825 */ /* 0x004fe200078e02d6 */
[C---:B------:R-:W-:Y:S02]  /*1d5b0*/  SEL R174, R0.reuse, RZ, !P0 ;  /* 0x000000ff00ae7207 */ /* 0x040fe40004000000 */
[----:B------:R1:W-:Y:S01]  /*1d5c0*/  LDGSTS.E [R211+0x39800], [R206.64], !P1 ;  /* 0x39800000ced37fae */ /* 0x0003e2000c921848 */
[----:B------:R-:W-:Y:S02]  /*1d5d0*/  ISETP.GE.U32.AND P0, PT, R3, 0x7ffffef8, PT ;  /* 0x7ffffef80300780c */ /* 0x000fe40003f06070 */
[----:B------:R-:W-:Y:S01]  /*1d5e0*/  SEL R3, R0, RZ, !P5 ;  /* 0x000000ff00037207 */ /* 0x000fe20006800000 */
[----:B------:R-:W-:Y:S01]  /*1d5f0*/  STL.64 [R1+0x3f08], R204 ;  /* 0x003f08cc01007387 */ /* 0x000fe20000100a00 */
[----:B---3--:R-:W-:Y:S01]  /*1d600*/  IMAD.WIDE R176, R175, 0x4, R212 ;  /* 0x00000004afb07825 */ /* 0x008fe200078e02d4 */
[----:B------:R-:W-:-:S02]  /*1d610*/  ISETP.NE.U32.AND P5, PT, R174, RZ, PT ;  /* 0x000000ffae00720c */ /* 0x000fc40003fa5070 */
        /* <DEDUP_REMOVED lines=25> */
[----:B------:R-:W-:Y:S04]  /*1d7b0*/  STL.64 [R1+0x3ea0], R178 ;  /* 0x003ea0b201007387 */ /* 0x000fe80000100a00 */
[----:B------:R2:W-:Y:S04]  /*1d7c0*/  LDGSTS.E [R211+0x39f00], [R178.64], !P1 ;  /* 0x39f00000b2d37fae */ /* 0x0005e8000c921848 */
[----:B------:R2:W-:Y:S01]  /*1d7d0*/  STL.64 [R1+0x3e98], R176 ;  /* 0x003e98b001007387 */ /* 0x0005e20000100a00 */
[----:B-1----:R-:W-:Y:S01]  /*1d7e0*/  IMAD R181, R2, 0x7b, RZ ;  /* 0x0000007b02b57824 */ /* 0x002fe200078e02ff */
[----:B------:R-:W-:-:S02]  /*1d7f0*/  LOP3.LUT R180, R251, 0x60, RZ, 0xfc, !PT ;  /* 0x00000060fbb47812 */ /* 0x000fc400078efcff */
[----:B------:R2:W-:Y:S01]  /*1d800*/  LDGSTS.E [R211+0x39f80], [R176.64], !P1 ;  /* 0x39f80000b0d37fae */ /* 0x0005e2000c921848 */
[----:B------:R-:W-:Y:S02]  /*1d810*/  ISETP.NE.U32.AND P1, PT, R3, RZ, PT ;  /* 0x000000ff0300720c */ /* 0x000fe40003f25070 */
[----:B------:R-:W-:Y:S01]  /*1d820*/  IADD3 R3, R252, -0x80, RZ ;  /* 0xffffff80fc037810 */ /* 0x000fe20007ffe0ff */
[----:B--2---:R-:W-:Y:S01]  /*1d830*/  IMAD R177, R2, 0x77, RZ ;  /* 0x0000007702b17824 */ /* 0x004fe200078e02ff */
[----:B------:R-:W-:-:S03]  /*1d840*/  LOP3.LUT R176, R251, 0x40, RZ, 0xfc, !PT ;  /* 0x00000040fbb07812 */ /* 0x000fc600078efcff */
[----:B------:R-:W-:-:S04]  /*1d850*/  IMAD.WIDE R174, R177, 0x4, R242 ;  /* 0x00000004b1ae7825 */ /* 0x000fc800078e02f2 */
[C---:B------:R-:W-:Y:S01]  /*1d860*/  IMAD.WIDE R208, R177.reuse, 0x4, R240 ;  /* 0x00000004b1d07825 */ /* 0x040fe200078e02f0 */
[----:B------:R1:W-:Y:S03]  /*1d870*/  LDGSTS.E [R211+0x3b800], [R174.64], !P2 ;  /* 0x3b800000aed37fae */ /* 0x0003e6000d121848 */
[C---:B------:R-:W-:Y:S01]  /*1d880*/  IMAD.WIDE R206, R177.reuse, 0x4, R238 ;  /* 0x00000004b1ce7825 */ /* 0x040fe200078e02ee */
[----:B------:R1:W-:Y:S03]  /*1d890*/  STL.64 [R1+0x3e90], R174 ;  /* 0x003e90ae01007387 */ /* 0x0003e60000100a00 */
[C---:B------:R-:W-:Y:S01]  /*1d8a0*/  IMAD.WIDE R204, R177.reuse, 0x4, R236 ;  /* 0x00000004b1cc7825 */ /* 0x040fe200078e02ec */
[----:B------:R2:W-:Y:S03]  /*1d8b0*/  LDGSTS.E [R211+0x3b880], [R208.64], !P2 ;  /* 0x3b880000d0d37fae */ /* 0x0005e6000d121848 */
[C---:B---3--:R-:W-:Y:S01]  /*1d8c0*/  IMAD.WIDE R202, R177.reuse, 0x4, R234 ;  /* 0x00000004b1ca7825 */ /* 0x048fe200078e02ea */
[----:B------:R2:W-:Y:S03]  /*1d8d0*/  STL.64 [R1+0x3e88], R208 ;  /* 0x003e88d001007387 */ /* 0x0005e60000100a00 */
[C---:B----4-:R-:W-:Y:S01]  /*1d8e0*/  IMAD.WIDE R200, R177.reuse, 0x4, R232 ;  /* 0x00000004b1c87825 */ /* 0x050fe200078e02e8 */
[----:B------:R3:W-:Y:S03]  /*1d8f0*/  LDGSTS.E [R211+0x3b900], [R206.64], !P2 ;  /* 0x3b900000ced37fae */ /* 0x0007e6000d121848 */
[C---:B------:R-:W-:Y:S01]  /*1d900*/  IMAD.WIDE R198, R177.reuse, 0x4, R230 ;  /* 0x00000004b1c67825 */ /* 0x040fe200078e02e6 */
[----:B------:R3:W-:Y:S03]  /*1d910*/  STL.64 [R1+0x3e80], R206 ;  /* 0x003e80ce01007387 */ /* 0x0007e60000100a00 */
[C---:B------:R-:W-:Y:S01]  /*1d920*/  IMAD.WIDE R196, R177.reuse, 0x4, R228 ;  /* 0x00000004b1c47825 */ /* 0x040fe200078e02e4 */
        /* <DEDUP_REMOVED lines=15> */
[----:B------:R-:W-:Y:S01]  /*1da20*/  IMAD.WIDE R178, R177, 0x4, R212 ;  /* 0x00000004b1b27825 */ /* 0x000fe200078e02d4 */
[----:B------:R1:W-:Y:S04]  /*1da30*/  LDGSTS.E [R211+0x3bb80], [R196.64], !P2 ;  /* 0x3bb80000c4d37fae */ /* 0x0003e8000d121848 */
[----:B------:R1:W-:Y:S04]  /*1da40*/  STL.64 [R1+0x3e58], R196 ;  /* 0x003e58c401007387 */ /* 0x0003e80000100a00 */
        /* <DEDUP_REMOVED lines=11> */
[----:B-1----:R-:W4:Y:S01]  /*1db00*/  LDL.LU.64 R174, [R1+0x7bc0] ;  /* 0x007bc00001ae7983 */ /* 0x002f220000300a00 */
[----:B--2---:R-:W-:-:S03]  /*1db10*/  IMAD.WIDE R208, R181, 0x4, R238 ;  /* 0x00000004b5d07825 */ /* 0x004fc600078e02ee */
[----:B------:R1:W-:Y:S01]  /*1db20*/  LDGSTS.E [R211+0x3bf00], [R182.64], !P2 ;  /* 0x3bf00000b6d37fae */ /* 0x0003e2000d121848 */
[----:B---3--:R-:W-:-:S03]  /*1db30*/  IMAD.WIDE R206, R181, 0x4, R236 ;  /* 0x00000004b5ce7825 */ /* 0x008fc600078e02ec */
[----:B------:R-:W-:Y:S01]  /*1db40*/  STL.64 [R1+0x3e28], R184 ;  /* 0x003e28b801007387 */ /* 0x000fe20000100a00 */
[----:B------:R-:W-:-:S03]  /*1db50*/  IMAD.WIDE R204, R181, 0x4, R234 ;  /* 0x00000004b5cc7825 */ /* 0x000fc600078e02ea */
[----:B------:R2:W-:Y:S01]  /*1db60*/  LDGSTS.E [R211+0x3bf80], [R178.64], !P2 ;  /* 0x3bf80000b2d37fae */ /* 0x0005e2000d121848 */
[----:B------:R-:W-:Y:S01]  /*1db70*/  ISETP.GE.AND P2, PT, R176, c[0x0][0x180], PT ;  /* 0x00006000b0007a0c */ /* 0x000fe20003f46270 */
[C---:B------:R-:W-:Y:S02]  /*1db80*/  IMAD.WIDE R176, R181.reuse, 0x4, R242 ;  /* 0x00000004b5b07825 */ /* 0x040fe400078e02f2 */
[----:B------:R-:W-:Y:S02]  /*1db90*/  STL.64 [R1+0x3e20], R182 ;  /* 0x003e20b601007387 */ /* 0x000fe40000100a00 */
[C---:B------:R-:W-:Y:S02]  /*1dba0*/  IMAD.WIDE R202, R181.reuse, 0x4, R232 ;  /* 0x00000004b5ca7825 */ /* 0x040fe400078e02e8 */
[----:B------:R2:W-:Y:S02]  /*1dbb0*/  STL.64 [R1+0x3e18], R178 ;  /* 0x003e18b201007387 */ /* 0x0005e40000100a00 */
[----:B------:R-:W-:-:S02]  /*1dbc0*/  IMAD.WIDE R200, R181, 0x4, R230 ;  /* 0x00000004b5c87825 */ /* 0x000fc400078e02e6 */
[----:B------:R3:W-:Y:S02]  /*1dbd0*/  STL.64 [R1+0x3e10], R176 ;  /* 0x003e10b001007387 */ /* 0x0007e40000100a00 */
[C---:B------:R-:W-:Y:S02]  /*1dbe0*/  IMAD.WIDE R198, R181.reuse, 0x4, R228 ;  /* 0x00000004b5c67825 */ /* 0x040fe400078e02e4 */
[----:B------:R3:W-:Y:S02]  /*1dbf0*/  LDGSTS.E [R211+0x3d800], [R176.64], !P4 ;  /* 0x3d800000b0d37fae */ /* 0x0007e4000e121848 */
[----:B------:R-:W-:-:S04]  /*1dc00*/  IMAD.WIDE R196, R181, 0x4, R226 ;  /* 0x00000004b5c47825 */ /* 0x000fc800078e02e2 */
[----:B--2---:R-:W-:-:S04]  /*1dc10*/  IMAD.WIDE R178, R181, 0x4, R240 ;  /* 0x00000004b5b27825 */ /* 0x004fc800078e02f0 */
[C---:B------:R-:W-:Y:S01]  /*1dc20*/  IMAD.WIDE R194, R181.reuse, 0x4, R224 ;  /* 0x00000004b5c27825 */ /* 0x040fe200078e02e0 */
[----:B------:R2:W-:Y:S03]  /*1dc30*/  STL.64 [R1+0x3e08], R178 ;  /* 0x003e08b201007387 */ /* 0x0005e60000100a00 */
[C---:B------:R-:W-:Y:S01]  /*1dc40*/  IMAD.WIDE R192, R181.reuse, 0x4, R222 ;  /* 0x00000004b5c07825 */ /* 0x040fe200078e02de */
[----:B------:R2:W-:Y:S03]  /*1dc50*/  LDGSTS.E [R211+0x3d880], [R178.64], !P4 ;  /* 0x3d880000b2d37fae */ /* 0x0005e6000e121848 */
[C---:B------:R-:W-:Y:S01]  /*1dc60*/  IMAD.WIDE R190, R181.reuse, 0x4, R220 ;  /* 0x00000004b5be7825 */ /* 0x040fe200078e02dc */
[----:B------:R-:W-:Y:S03]  /*1dc70*/  STL.64 [R1+0x3e00], R208 ;  /* 0x003e00d001007387 */ /* 0x000fe60000100a00 */
[C---:B------:R-:W-:Y:S01]  /*1dc80*/  IMAD.WIDE R188, R181.reuse, 0x4, R218 ;  /* 0x00000004b5bc7825 */ /* 0x040fe200078e02da */
[----:B------:R2:W-:Y:S03]  /*1dc90*/  LDGSTS.E [R211+0x3d900], [R208.64], !P4 ;  /* 0x3d900000d0d37fae */ /* 0x0005e6000e121848 */
[C---:B------:R-:W-:Y:S01]  /*1dca0*/  IMAD.WIDE R186, R181.reuse, 0x4, R216 ;  /* 0x00000004b5ba7825 */ /* 0x040fe200078e02d8 */
[----:B------:R-:W-:Y:S03]  /*1dcb0*/  STL.64 [R1+0x3df8], R206 ;  /* 0x003df8ce01007387 */ /* 0x000fe60000100a00 */
[C---:B------:R-:W-:Y:S01]  /*1dcc0*/  IMAD.WIDE R184, R181.reuse, 0x4, R214 ;  /* 0x00000004b5b87825 */ /* 0x040fe200078e02d6 */
[----:B------:R2:W-:Y:S03]  /*1dcd0*/  LDGSTS.E [R211+0x3d980], [R206.64], !P4 ;  /* 0x3d980000ced37fae */ /* 0x0005e6000e121848 */
[----:B-1----:R-:W-:Y:S01]  /*1dce0*/  IMAD.WIDE R182, R181, 0x4, R212 ;  /* 0x00000004b5b67825 */ /* 0x002fe200078e02d4 */
        /* <DEDUP_REMOVED lines=11> */
[----:B------:R1:W-:Y:S01]  /*1dda0*/  LDGSTS.E [R211+0x3dc80], [R194.64], !P4 ;  /* 0x3dc80000c2d37fae */ /* 0x0003e2000e121848 */
[----:B------:R-:W-:-:S03]  /*1ddb0*/  IMAD R2, R2, 0x7f, RZ ;  /* 0x0000007f02027824 */ /* 0x000fc600078e02ff */
[----:B------:R-:W-:Y:S04]  /*1ddc0*/  STL.64 [R1+0x3dc0], R192 ;  /* 0x003dc0c001007387 */ /* 0x000fe80000100a00 */
[----:B------:R1:W-:Y:S04]  /*1ddd0*/  LDGSTS.E [R211+0x3dd00], [R192.64], !P4 ;  /* 0x3dd00000c0d37fae */ /* 0x0003e8000e121848 */
[----:B------:R-:W-:Y:S04]  /*1dde0*/  STL.64 [R1+0x3db8], R190 ;  /* 0x003db8be01007387 */ /* 0x000fe80000100a00 */
[----:B------:R1:W-:Y:S04]  /*1ddf0*/  LDGSTS.E [R211+0x3dd80], [R190.64], !P4 ;  /* 0x3dd80000bed37fae */ /* 0x0003e8000e121848 */
[----:B------:R1:W-:Y:S04]  /*1de00*/  STL.64 [R1+0x3db0], R188 ;  /* 0x003db0bc01007387 */ /* 0x0003e80000100a00 */
[----:B------:R1:W-:Y:S04]  /*1de10*/  LDGSTS.E [R211+0x3de00], [R188.64], !P4 ;  /* 0x3de00000bcd37fae */ /* 0x0003e8000e121848 */
[----:B---3--:R-:W3:Y:S04]  /*1de20*/  LDL.LU.64 R176, [R1+0x7bb8] ;  /* 0x007bb80001b07983 */ /* 0x008ee80000300a00 */
[----:B------:R1:W-:Y:S04]  /*1de30*/  LDGSTS.E [R211+0x3de80], [R186.64], !P4 ;  /* 0x3de80000bad37fae */ /* 0x0003e8000e121848 */
[----:B------:R1:W-:Y:S04]  /*1de40*/  STL.64 [R1+0x3da8], R186 ;  /* 0x003da8ba01007387 */ /* 0x0003e80000100a00 */
[----:B------:R1:W-:Y:S04]  /*1de50*/  LDGSTS.E [R211+0x3df00], [R184.64], !P4 ;  /* 0x3df00000b8d37fae */ /* 0x0003e8000e121848 */
[----:B--2---:R-:W2:Y:S01]  /*1de60*/  LDL.LU.64 R178, [R1+0x7bb0] ;  /* 0x007bb00001b27983 */ /* 0x004ea20000300a00 */
[----:B------:R-:W-:Y:S01]  /*1de70*/  SEL R210, R0, RZ, !P2 ;  /* 0x000000ff00d27207 */ /* 0x000fe20005000000 */
[----:B-1----:R-:W-:Y:S01]  /*1de80*/  IMAD.WIDE R188, R2, 0x4, R234 ;  /* 0x0000000402bc7825 */ /* 0x002fe200078e02ea */
[----:B------:R-:W-:Y:S01]  /*1de90*/  ISETP.GE.U32.AND P2, PT, R3, 0x7fffff01, PT ;  /* 0x7fffff010300780c */ /* 0x000fe20003f46070 */
[----:B------:R1:W-:Y:S01]  /*1dea0*/  LDGSTS.E [R211+0x3df80], [R182.64], !P4 ;  /* 0x3df80000b6d37fae */ /* 0x0003e2000e121848 */
[----:B------:R-:W-:Y:S01]  /*1deb0*/  ISETP.GE.AND P4, PT, R180, c[0x0][0x180], PT ;  /* 0x00006000b4007a0c */ /* 0x000fe20003f86270 */
[----:B------:R-:W-:-:S02]  /*1dec0*/  IMAD.WIDE R180, R2, 0x4, R242 ;  /* 0x0000000402b47825 */ /* 0x000fc400078e02f2 */
[----:B------:R1:W-:Y:S04]  /*1ded0*/  STL.64 [R1+0x3da0], R184 ;  /* 0x003da0b801007387 */ /* 0x0003e80000100a00 */
[----:B------:R1:W-:Y:S01]  /*1dee0*/  STL.64 [R1+0x3d98], R182 ;  /* 0x003d98b601007387 */ /* 0x0003e20000100a00 */
[----:B------:R-:W-:-:S03]  /*1def0*/  IMAD.WIDE R186, R2, 0x4, R236 ;  /* 0x0000000402ba7825 */ /* 0x000fc600078e02ec */
[----:B------:R-:W2:Y:S01]  /*1df00*/  LDL.LU R251, [R1+0x16c0] ;  /* 0x0016c00001fb7983 */ /* 0x000ea20000300800 */
[----:B------:R-:W-:Y:S01]  /*1df10*/  IMAD.WIDE R190, R2, 0x4, R232 ;  /* 0x0000000402be7825 */ /* 0x000fe200078e02e8 */
[----:B------:R-:W-:Y:S02]  /*1df20*/  SEL R0, R0, RZ, !P4 ;  /* 0x000000ff00007207 */ /* 0x000fe40006000000 */
[----:B------:R1:W-:Y:S02]  /*1df30*/  STL.64 [R1+0x3d90], R180 ;  /* 0x003d90b401007387 */ /* 0x0003e40000100a00 */
[C---:B-1----:R-:W-:Y:S02]  /*1df40*/  IMAD.WIDE R184, R2.reuse, 0x4, R238 ;  /* 0x0000000402b87825 */ /* 0x042fe400078e02ee */
[----:B------:R1:W-:Y:S02]  /*1df50*/  LDGSTS.E [R211+0x3f800], [R180.64], !P2 ;  /* 0x3f800000b4d37fae */ /* 0x0003e4000d121848 */
[----:B------:R-:W-:-:S04]  /*1df60*/  IMAD.WIDE R182, R2, 0x4, R240 ;  /* 0x0000000402b67825 */ /* 0x000fc800078e02f0 */
[C---:B------:R-:W-:Y:S01]  /*1df70*/  IMAD.WIDE R192, R2.reuse, 0x4, R230 ;  /* 0x0000000402c07825 */ /* 0x040fe200078e02e6 */
[----:B------:R1:W-:Y:S03]  /*1df80*/  STL.64 [R1+0x3d88], R182 ;  /* 0x003d88b601007387 */ /* 0x0003e60000100a00 */
        /* <DEDUP_REMOVED lines=16> */
[----:B------:R-:W-:Y:S01]  /*1e090*/  IMAD.WIDE R2, R2, 0x4, R212 ;  /* 0x0000000402027825 */ /* 0x000fe200078e02d4 */
[----:B------:R1:W-:Y:S04]  /*1e0a0*/  STL.64 [R1+0x3d40], R200 ;  /* 0x003d40c801007387 */ /* 0x0003e80000100a00 */
[----:B------:R4:W-:Y:S04]  /*1e0b0*/  STL.64 [R1+0x3d38], R202 ;  /* 0x003d38ca01007387 */ /* 0x0009e80000100a00 */
[----:B------:R4:W-:Y:S04]  /*1e0c0*/  STL.64 [R1+0x3d30], R204 ;  /* 0x003d30cc01007387 */ /* 0x0009e80000100a00 */
[----:B-1----:R-:W3:Y:S04]  /*1e0d0*/  LDL.LU.64 R180, [R1+0x7ba8] ;  /* 0x007ba80001b47983 */ /* 0x002ee80000300a00 */
[----:B------:R1:W-:Y:S04]  /*1e0e0*/  STL.64 [R1+0x3d28], R206 ;  /* 0x003d28ce01007387 */ /* 0x0003e80000100a00 */
[----:B------:R1:W-:Y:S04]  /*1e0f0*/  LDGSTS.E [R211+0x3f880], [R182.64], !P2 ;  /* 0x3f880000b6d37fae */ /* 0x0003e8000d121848 */
[----:B------:R1:W-:Y:S04]  /*1e100*/  LDGSTS.E [R211+0x3f900], [R184.64], !P2 ;  /* 0x3f900000b8d37fae */ /* 0x0003e8000d121848 */
[----:B------:R1:W-:Y:S04]  /*1e110*/  LDGSTS.E [R211+0x3f980], [R186.64], !P2 ;  /* 0x3f980000bad37fae */ /* 0x0003e8000d121848 */
[----:B-1----:R-:W3:Y:S04]  /*1e120*/  LDL.LU.64 R182, [R1+0x7ba0] ;  /* 0x007ba00001b67983 */ /* 0x002ee80000300a00 */
[----:B------:R1:W-:Y:S04]  /*1e130*/  STL.64 [R1+0x3d20], R208 ;  /* 0x003d20d001007387 */ /* 0x0003e80000100a00 */
[----:B------:R-:W3:Y:S04]  /*1e140*/  LDL.LU.64 R184, [R1+0x7b98] ;  /* 0x007b980001b87983 */ /* 0x000ee80000300a00 */
[----:B------:R1:W-:Y:S04]  /*1e150*/  STL.64 [R1+0x3d18], R2 ;  /* 0x003d180201007387 */ /* 0x0003e80000100a00 */
[----:B------:R-:W3:Y:S04]  /*1e160*/  LDL.LU.64 R186, [R1+0x7b90] ;  /* 0x007b900001ba7983 */ /* 0x000ee80000300a00 */
[----:B------:R1:W-:Y:S04]  /*1e170*/  LDGSTS.E [R211+0x3fa00], [R188.64], !P2 ;  /* 0x3fa00000bcd37fae */ /* 0x0003e8000d121848 */
[----:B------:R1:W-:Y:S04]  /*1e180*/  LDGSTS.E [R211+0x3fa80], [R190.64], !P2 ;  /* 0x3fa80000bed37fae */ /* 0x0003e8000d121848 */
[----:B------:R1:W-:Y:S04]  /*1e190*/  LDGSTS.E [R211+0x3fb00], [R192.64], !P2 ;  /* 0x3fb00000c0d37fae */ /* 0x0003e8000d121848 */
[----:B-1----:R-:W3:Y:S04]  /*1e1a0*/  LDL.LU.64 R188, [R1+0x7b88] ;  /* 0x007b880001bc7983 */ /* 0x002ee80000300a00 */
[----:B------:R-:W3:Y:S04]  /*1e1b0*/  LDL.LU.64 R190, [R1+0x7b80] ;  /* 0x007b800001be7983 */ /* 0x000ee80000300a00 */
[----:B------:R-:W3:Y:S04]  /*1e1c0*/  LDL.LU.64 R192, [R1+0x7b78] ;  /* 0x007b780001c07983 */ /* 0x000ee80000300a00 */
[----:B------:R1:W-:Y:S04]  /*1e1d0*/  LDGSTS.E [R211+0x3fb80], [R194.64], !P2 ;  /* 0x3fb80000c2d37fae */ /* 0x0003e8000d121848 */
[----:B------:R4:W-:Y:S04]  /*1e1e0*/  LDGSTS.E [R211+0x3fc00], [R196.64], !P2 ;  /* 0x3fc00000c4d37fae */ /* 0x0009e8000d121848 */
[----:B------:R4:W-:Y:S04]  /*1e1f0*/  LDGSTS.E [R211+0x3fc80], [R198.64], !P2 ;  /* 0x3fc80000c6d37fae */ /* 0x0009e8000d121848 */
[----:B-1----:R-:W3:Y:S04]  /*1e200*/  LDL.LU.64 R194, [R1+0x7b70] ;  /* 0x007b700001c27983 */ /* 0x002ee80000300a00 */
[----:B----4-:R-:W4:Y:S04]  /*1e210*/  LDL.LU.64 R196, [R1+0x7b68] ;  /* 0x007b680001c47983 */ /* 0x010f280000300a00 */
        /* <DEDUP_REMOVED lines=11> */
[----:B------:R-:W3:Y:S04]  /*1e2d0*/  LDL.LU.64 R208, [R1+0x7b38] ;  /* 0x007b380001d07983 */ /* 0x000ee80000300a00 */
[----:B------:R-:W3:Y:S01]  /*1e2e0*/  LDL.LU.64 R2, [R1+0x7b30] ;  /* 0x007b300001027983 */ /* 0x000ee20000300a00 */
[----:B------:R-:W-:-:S02]  /*1e2f0*/  ISETP.NE.U32.AND P2, PT, R210, RZ, PT ;  /* 0x000000ffd200720c */ /* 0x000fc40003f45070 */
[----:B------:R-:W-:Y:S01]  /*1e300*/  ISETP.NE.U32.AND P4, PT, R0, RZ, PT ;  /* 0x000000ff0000720c */ /* 0x000fe20003f85070 */
[----:B------:R-:W0:Y:S01]  /*1e310*/  LDGDEPBAR ;  /* 0x00000000000079af */ /* 0x000e220000000000 */
[C---:B------:R-:W-:Y:S02]  /*1e320*/  IADD3 R211, R250.reuse, 0x100000, RZ ;  /* 0x00100000fad37810 */ /* 0x040fe40007ffe0ff */
[C---:B------:R-:W-:Y:S02]  /*1e330*/  IADD3 R210, R250.reuse, 0x100000, RZ ;  /* 0x00100000fad27810 */ /* 0x040fe40007ffe0ff */
[----:B------:R-:W-:Y:S01]  /*1e340*/  IADD3 R0, R250, 0x100000, RZ ;  /* 0x00100000fa007810 */ /* 0x000fe20007ffe0ff */
[----:B--2---:R-:W-:-:S05]  /*1e350*/  IMAD R250, R251, c[0x0][0x190], RZ ;  /* 0x00006400fbfa7a24 */ /* 0x004fca00078e02ff */
[----:B------:R-:W-:Y:S01]  /*1e360*/  STL [R1+0x16b8], R250 ;  /* 0x0016b8fa01007387 */ /* 0x000fe20000100800 */
[----:B---3--:R-:W-:-:S05]  /*1e370*/  IMAD.WIDE R210, R250, 0x4, R2 ;  /* 0x00000004fad27825 */ /* 0x008fca00078e0202 */
[----:B------:R1:W-:Y:S02]  /*1e380*/  STL.64 [R1+0x5638], R210 ;  /* 0x005638d201007387 */ /* 0x0003e40000100a00 */
[----:B-1----:R-:W-:-:S04]  /*1e390*/  IMAD.WIDE R210, R250, 0x4, R244 ;  /* 0x00000004fad27825 */ /* 0x002fc800078e02f4 */
[----:B------:R-:W-:Y:S01]  /*1e3a0*/  IMAD.WIDE R250, R250, 0x4, R246 ;  /* 0x00000004fafa7825 */ /* 0x000fe200078e02f6 */
[----:B------:R1:W-:Y:S04]  /*1e3b0*/  STL.64 [R1+0x5630], R210 ;  /* 0x005630d201007387 */ /* 0x0003e80000100a00 */
[----:B-1----:R-:W2:Y:S04]  /*1e3c0*/  LDL.LU.64 R210, [R1+0x7b28] ;  /* 0x007b280001d27983 */ /* 0x002ea80000300a00 */
[----:B------:R1:W-:Y:S04]  /*1e3d0*/  STL.64 [R1+0x5628], R250 ;  /* 0x005628fa01007387 */ /* 0x0003e80000100a00 */
[----:B-1----:R-:W3:Y:S04]  /*1e3e0*/  LDL.LU.64 R250, [R1+0x7b20] ;  /* 0x007b200001fa7983 */ /* 0x002ee80000300a00 */
[----:B------:R1:W-:Y:S04]  /*1e3f0*/  STL.64 [R1+0x7c70], R4 ;  /* 0x007c700401007387 */ /* 0x0003e80000100a00 */
[----:B-1----:R-:W2:Y:S04]  /*1e400*/  LDL.LU R5, [R1+0x16cc] ;  /* 0x0016cc0001057983 */ /* 0x002ea80000300800 */
[----:B------:R1:W-:Y:S04]  /*1e410*/  STL.64 [R1+0x7c68], R26 ;  /* 0x007c681a01007387 */ /* 0x0003e80000100a00 */
[----:B-1----:R-:W2:Y:S04]  /*1e420*/  LDL.LU R27, [R1+0x16b8] ;  /* 0x0016b800011b7983 */ /* 0x002ea80000300800 */
[----:B------:R-:W2:Y:S04]  /*1e430*/  LDL.LU R26, [R1+0x16c8] ;  /* 0x0016c800011a7983 */ /* 0x000ea80000300800 */
[----:B------:R1:W-:Y:S04]  /*1e440*/  STL.64 [R1+0x7c60], R24 ;  /* 0x007c601801007387 */ /* 0x0003e80000100a00 */
[----:B-1----:R-:W2:Y:S04]  /*1e450*/  LDL.LU R25, [R1+0x16c4] ;  /* 0x0016c40001197983 */ /* 0x002ea80000300800 */
[----:B------:R1:W-:Y:S04]  /*1e460*/  STL.64 [R1+0x7c58], R22 ;  /* 0x007c581601007387 */ /* 0x0003e80000100a00 */
[----:B-1----:R-:W2:Y:S04]  /*1e470*/  LDL.64 R22, [R1+0x5638] ;  /* 0x0056380001167983 */ /* 0x002ea80000100a00 */
[----:B------:R-:W-:Y:S04]  /*1e480*/  STL [R1+0x7c50], R21 ;  /* 0x007c501501007387 */ /* 0x000fe80000100800 */
[----:B------:R1:W-:Y:S04]  /*1e490*/  STL.64 [R1+0x7c48], R18 ;  /* 0x007c481201007387 */ /* 0x0003e80000100a00 */
[----:B-1----:R-:W3:Y:S04]  /*1e4a0*/  LDL.64 R18, [R1+0x5628] ;  /* 0x0056280001127983 */ /* 0x002ee80000100a00 */
[----:B------:R1:W-:Y:S04]  /*1e4b0*/  STL.64 [R1+0x7c40], R16 ;  /* 0x007c401001007387 */ /* 0x0003e80000100a00 */
[----:B------:R-:W4:Y:S04]  /*1e4c0*/  S2R R4, SR_TID.X ;  /* 0x0000000000047919 */ /* 0x000f280000002100 */
[----:B-1----:R-:W3:Y:S04]  /*1e4d0*/  LDL.64 R16, [R1+0x5630] ;  /* 0x0056300001107983 */ /* 0x002ee80000100a00 */
[----:B------:R2:W-:Y:S04]  /*1e4e0*/  STL.64 [R1+0x7c38], R14 ;  /* 0x007c380e01007387 */ /* 0x0005e80000100a00 */
[----:B------:R1:W-:Y:S04]  /*1e4f0*/  STL.64 [R1+0x7c30], R12 ;  /* 0x007c300c01007387 */ /* 0x0003e80000100a00 */
[----:B------:R-:W-:Y:S01]  /*1e500*/  STL.64 [R1+0x7c28], R10 ;  /* 0x007c280a01007387 */ /* 0x000fe20000100a00 */
[----:B----4-:R-:W-:-:S03]  /*1e510*/  LOP3.LUT R4, R4, 0x1f, RZ, 0xc0, !PT ;  /* 0x0000001f04047812 */ /* 0x010fc600078ec0ff */
[----:B------:R-:W-:Y:S02]  /*1e520*/  STL.64 [R1+0x7c20], R8 ;  /* 0x007c200801007387 */ /* 0x000fe40000100a00 */
[----:B------:R-:W-:Y:S02]  /*1e530*/  IMAD.SHL.U32 R24, R4, 0x4, RZ ;  /* 0x0000000404187824 */ /* 0x000fe400078e00ff */
[----:B------:R4:W-:Y:S04]  /*1e540*/  STL.64 [R1+0x7c18], R6 ;  /* 0x007c180601007387 */ /* 0x0009e80000100a00 */
[----:B------:R-:W1:Y:S02]  /*1e550*/  S2R R252, SR_TID.X ;  /* 0x0000000000fc7919 */ /* 0x000e640000002100 */
[----:B-1----:R-:W-:Y:S01]  /*1e560*/  LOP3.LUT R4, R252, 0x1f, RZ, 0xc0, !PT ;  /* 0x0000001ffc047812 */ /* 0x002fe200078ec0ff */
[----:B--2---:R-:W-:Y:S01]  /*1e570*/  IMAD.MOV.U32 R14, RZ, RZ, R22 ;  /* 0x000000ffff0e7224 */ /* 0x004fe200078e0016 */
[----:B------:R-:W-:-:S02]  /*1e580*/  MOV R15, R23 ;  /* 0x00000017000f7202 */ /* 0x000fc40000000f00 */
[C---:B------:R-:W-:Y:S02]  /*1e590*/  IADD3 R22, R24.reuse, 0x100000, RZ ;  /* 0x0010000018167810 */ /* 0x040fe40007ffe0ff */
[----:B------:R-:W-:Y:S02]  /*1e5a0*/  IADD3 R24, R24, 0x100000, RZ ;  /* 0x0010000018187810 */ /* 0x000fe40007ffe0ff */
[----:B------:R-:W-:Y:S01]  /*1e5b0*/  SHF.L.U32 R23, R4, 0x2, RZ ;  /* 0x0000000204177819 */ /* 0x000fe200000006ff */
[----:B------:R1:W-:Y:S03]  /*1e5c0*/  LDGSTS.E [R22+-0x80000], [R14.64], P5 ;  /* 0x800000000e167fae */ /* 0x0003e6000a921848 */
[C---:B------:R-:W-:Y:S02]  /*1e5d0*/  IADD3 R13, R23.reuse, 0x100000, RZ ;  /* 0x00100000170d7810 */ /* 0x040fe40007ffe0ff */
[----:B------:R-:W-:-:S02]  /*1e5e0*/  IADD3 R12, R23, 0x100000, RZ ;  /* 0x00100000170c7810 */ /* 0x000fc40007ffe0ff */
[C---:B----4-:R-:W-:Y:S02]  /*1e5f0*/  IADD3 R7, R23.reuse, 0x100000, RZ ;  /* 0x0010000017077810 */ /* 0x050fe40007ffe0ff */
[----:B------:R-:W-:Y:S01]  /*1e600*/  IADD3 R6, R23, 0x100000, RZ ;  /* 0x0010000017067810 */ /* 0x000fe20007ffe0ff */
[----:B---3--:R2:W-:Y:S04]  /*1e610*/  LDGSTS.E [R24+-0x7ff80], [R16.64], P1 ;  /* 0x8008000010187fae */ /* 0x0085e80008921848 */
[----:B------:R3:W-:Y:S02]  /*1e620*/  LDGSTS.E [R0+-0x7ff00], [R18.64], P2 ;  /* 0x8010000012007fae */ /* 0x0007e40009121848 */
[----:B---3--:R-:W-:Y:S01]  /*1e630*/  IMAD R0, R25, c[0x0][0x190], RZ ;  /* 0x0000640019007a24 */ /* 0x008fe200078e02ff */
[----:B------:R-:W-:Y:S01]  /*1e640*/  IADD3 R18, R23, 0x100000, RZ ;  /* 0x0010000017127810 */ /* 0x000fe20007ffe0ff */
[----:B--2---:R-:W-:-:S02]  /*1e650*/  IMAD.WIDE R24, R27, 0x4, R248 ;  /* 0x000000041b187825 */ /* 0x004fc400078e02f8 */
[----:B------:R-:W2:Y:S02]  /*1e660*/  LDL.LU R27, [R1+0x16d0] ;  /* 0x0016d000011b7983 */ /* 0x000ea40000300800 */
[C---:B------:R-:W-:Y:S02]  /*1e670*/  IMAD.WIDE R16, R0.reuse, 0x4, R2 ;  /* 0x0000000400107825 */ /* 0x040fe400078e0202 */
[----:B------:R-:W-:Y:S02]  /*1e680*/  STL.64 [R1+0x5620], R24 ;  /* 0x0056201801007387 */ /* 0x000fe40000100a00 */
[C---:B-1----:R-:W-:Y:S02]  /*1e690*/  IMAD.WIDE R14, R0.reuse, 0x4, R244 ;  /* 0x00000004000e7825 */ /* 0x042fe400078e02f4 */
[----:B------:R1:W-:Y:S02]  /*1e6a0*/  LDGSTS.E [R18+-0x7fe80], [R24.64], P4 ;  /* 0x8018000018127fae */ /* 0x0003e4000a121848 */
[----:B------:R-:W-:-:S02]  /*1e6b0*/  IMAD.WIDE R10, R0, 0x4, R246 ;  /* 0x00000004000a7825 */ /* 0x000fc400078e02f6 */
[----:B------:R3:W-:Y:S02]  /*1e6c0*/  STL.64 [R1+0x5618], R16 ;  /* 0x0056181001007387 */ /* 0x0007e40000100a00 */
[----:B------:R-:W-:Y:S02]  /*1e6d0*/  IMAD.WIDE R8, R0, 0x4, R248 ;  /* 0x0000000400087825 */ /* 0x000fe400078e02f8 */
[----:B------:R3:W-:Y:S02]  /*1e6e0*/  LDGSTS.E [R13+-0x7f000], [R16.64], P5 ;  /* 0x81000000100d7fae */ /* 0x0007e4000a921848 */
[----:B------:R-:W-:Y:S02]  /*1e6f0*/  IMAD R0, R26, c[0x0][0x190], RZ ;  /* 0x000064001a007a24 */ /* 0x000fe400078e02ff */
[----:B------:R4:W-:Y:S04]  /*1e700*/  STL.64 [R1+0x5610], R14 ;  /* 0x0056100e01007387 */ /* 0x0009e80000100a00 */
[----:B------:R4:W-:Y:S04]  /*1e710*/  LDGSTS.E [R12+-0x7ef80], [R14.64], P1 ;  /* 0x810800000e0c7fae */ /* 0x0009e80008921848 */
[----:B------:R-:W-:Y:S01]  /*1e720*/  STL.64 [R1+0x5608], R10 ;  /* 0x0056080a01007387 */ /* 0x000fe20000100a00 */
[----:B---3--:R-:W-:-:S02]  /*1e730*/  IADD3 R17, R23, 0x100000, RZ ;  /* 0x0010000017117810 */ /* 0x008fc40007ffe0ff */
[----:B------:R-:W-:Y:S01]  /*1e740*/  IADD3 R16, R23, 0x100000, RZ ;  /* 0x0010000017107810 */ /* 0x000fe20007ffe0ff */
[----:B------:R3:W-:Y:S01]  /*1e750*/  LDGSTS.E [R7+-0x7ef00], [R10.64], P2 ;  /* 0x811000000a077fae */ /* 0x0007e20009121848 */
[----:B-1----:R-:W-:-:S03]  /*1e760*/  IMAD.WIDE R24, R0, 0x4, R2 ;  /* 0x0000000400187825 */ /* 0x002fc600078e0202 */
[----:B------:R1:W-:Y:S04]  /*1e770*/  STL.64 [R1+0x5600], R8 ;  /* 0x0056000801007387 */ /* 0x0003e80000100a00 */
[----:B------:R1:W-:Y:S01]  /*1e780*/  LDGSTS.E [R6+-0x7ee80], [R8.64], P4 ;  /* 0x8118000008067fae */ /* 0x0003e2000a121848 */
[----:B------:R-:W-:-:S03]  /*1e790*/  IMAD.WIDE R18, R0, 0x4, R244 ;  /* 0x0000000400127825 */ /* 0x000fc600078e02f4 */
[----:B------:R3:W-:Y:S01]  /*1e7a0*/  LDGSTS.E [R17+-0x7e000], [R24.64], P5 ;  /* 0x8200000018117fae */ /* 0x0007e2000a921848 */
[----:B----4-:R-:W-:-:S03]  /*1e7b0*/  IMAD.WIDE R14, R0, 0x4, R246 ;  /* 0x00000004000e7825 */ /* 0x010fc600078e02f6 */
[----:B------:R4:W-:Y:S01]  /*1e7c0*/  LDGSTS.E [R16+-0x7df80], [R18.64], P1 ;  /* 0x8208000012107fae */ /* 0x0009e20008921848 */
[----:B-1----:R-:W-:Y:S01]  /*1e7d0*/  IMAD R8, R5, c[0x0][0x190], RZ ;  /* 0x0000640005087a24 */ /* 0x002fe200078e02ff */
[----:B------:R-:W-:Y:S02]  /*1e7e0*/  IADD3 R9, R23, 0x100000, RZ ;  /* 0x0010000017097810 */ /* 0x000fe40007ffe0ff */
[----:B------:R-:W2:Y:S01]  /*1e7f0*/  LDL.LU R5, [R1+0x16d4] ;  /* 0x0016d40001057983 */ /* 0x000ea20000300800 */
[----:B------:R-:W-:-:S03]  /*1e800*/  IMAD.WIDE R12, R0, 0x4, R248 ;  /* 0x00000004000c7825 */ /* 0x000fc600078e02f8 */
[----:B------:R1:W-:Y:S01]  /*1e810*/  STL.64 [R1+0x55f8], R24 ;  /* 0x0055f81801007387 */ /* 0x0003e20000100a00 */
[----:B---3--:R-:W-:-:S03]  /*1e820*/  IMAD.WIDE R10, R8, 0x4, R2 ;  /* 0x00000004080a7825 */ /* 0x008fc600078e0202 */
[----:B------:R4:W-:Y:S04]  /*1e830*/  STL.64 [R1+0x55f0], R18 ;  /* 0x0055f01201007387 */ /* 0x0009e80000100a00 */
[----:B------:R3:W-:Y:S04]  /*1e840*/  STL.64 [R1+0x55e8], R14 ;  /* 0x0055e80e01007387 */ /* 0x0007e80000100a00 */
[----:B------:R3:W-:Y:S04]  /*1e850*/  STL.64 [R1+0x55e0], R12 ;  /* 0x0055e00c01007387 */ /* 0x0007e80000100a00 */
[----:B------:R2:W-:Y:S01]  /*1e860*/  STL.64 [R1+0x55d8], R10 ;  /* 0x0055d80a01007387 */ /* 0x0005e20000100a00 */
[----:B-1----:R-:W-:Y:S01]  /*1e870*/  IMAD.WIDE R24, R8, 0x4, R244 ;  /* 0x0000000408187825 */ /* 0x002fe200078e02f4 */
[----:B----4-:R-:W-:-:S02]  /*1e880*/  IADD3 R18, R23, 0x100000, RZ ;  /* 0x0010000017127810 */ /* 0x010fc40007ffe0ff */
[----:B------:R-:W2:Y:S01]  /*1e890*/  LDL.LU R26, [R1+0x16d8] ;  /* 0x0016d800011a7983 */ /* 0x000ea20000300800 */
[----:B------:R-:W-:-:S03]  /*1e8a0*/  IMAD.WIDE R16, R8, 0x4, R246 ;  /* 0x0000000408107825 */ /* 0x000fc600078e02f6 */
[----:B------:R3:W-:Y:S04]  /*1e8b0*/  LDGSTS.E [R9+-0x7df00], [R14.64], P2 ;  /* 0x821000000e097fae */ /* 0x0007e80009121848 */
[----:B------:R1:W-:Y:S04]  /*1e8c0*/  LDGSTS.E [R7+-0x7de80], [R12.64], P4 ;  /* 0x821800000c077fae */ /* 0x0003e8000a121848 */
[----:B------:R2:W-:Y:S01]  /*1e8d0*/  LDGSTS.E [R6+-0x7d000], [R10.64], P5 ;  /* 0x830000000a067fae */ /* 0x0005e2000a921848 */
[----:B---3--:R-:W-:-:S03]  /*1e8e0*/  IMAD.WIDE R14, R8, 0x4, R248 ;  /* 0x00000004080e7825 */ /* 0x008fc600078e02f8 */
[----:B------:R3:W-:Y:S01]  /*1e8f0*/  STL.64 [R1+0x55d0], R24 ;  /* 0x0055d01801007387 */ /* 0x0007e20000100a00 */
[----:B-1----:R-:W-:-:S03]  /*1e900*/  IADD3 R13, R23, 0x100000, RZ ;  /* 0x00100000170d7810 */ /* 0x002fc60007ffe0ff */
[----:B------:R1:W-:Y:S01]  /*1e910*/  STL.64 [R1+0x55c8], R16 ;  /* 0x0055c81001007387 */ /* 0x0003e20000100a00 */
[----:B------:R-:W-:-:S03]  /*1e920*/  IADD3 R12, R23, 0x100000, RZ ;  /* 0x00100000170c7810 */ /* 0x000fc60007ffe0ff */
[----:B------:R1:W-:Y:S04]  /*1e930*/  STL.64 [R1+0x55c0], R14 ;  /* 0x0055c00e01007387 */ /* 0x0003e80000100a00 */
[----:B------:R3:W-:Y:S04]  /*1e940*/  LDGSTS.E [R18+-0x7cf80], [R24.64], P1 ;  /* 0x8308000018127fae */ /* 0x0007e80008921848 */
[----:B------:R1:W-:Y:S04]  /*1e950*/  LDGSTS.E [R13+-0x7cf00], [R16.64], P2 ;  /* 0x83100000100d7fae */ /* 0x0003e80009121848 */
[----:B------:R1:W-:Y:S01]  /*1e960*/  LDGSTS.E [R12+-0x7ce80], [R14.64], P4 ;  /* 0x831800000e0c7fae */ /* 0x0003e2000a121848 */
[----:B--2---:R-:W-:-:S04]  /*1e970*/  IMAD R0, R27, c[0x0][0x190], RZ ;  /* 0x000064001b007a24 */ /* 0x004fc800078e02ff */
[----:B------:R-:W-:-:S04]  /*1e980*/  IMAD.WIDE R10, R0, 0x4, R2 ;  /* 0x00000004000a7825 */ /* 0x000fc800078e0202 */
[C---:B------:R-:W-:Y:S01]  /*1e990*/  IMAD.WIDE R8, R0.reuse, 0x4, R244 ;  /* 0x0000000400087825 */ /* 0x040fe200078e02f4 */
[----:B------:R2:W-:Y:S04]  /*1e9a0*/  STL.64 [R1+0x55b8], R10 ;  /* 0x0055b80a01007387 */ /* 0x0005e80000100a00 */
[----:B------:R2:W-:Y:S04]  /*1e9b0*/  STL.64 [R1+0x55b0], R8 ;  /* 0x0055b00801007387 */ /* 0x0005e80000100a00 */
[----:B------:R-:W4:Y:S01]  /*1e9c0*/  LDL.LU R27, [R1+0x16dc] ;  /* 0x0016dc00011b7983 */ /* 0x000f220000300800 */
[----:B---3--:R-:W-:-:S03]  /*1e9d0*/  IMAD.WIDE R24, R0, 0x4, R246 ;  /* 0x0000000400187825 */ /* 0x008fc600078e02f6 */
[----:B------:R2:W-:Y:S01]  /*1e9e0*/  LDGSTS.E [R7+-0x7c000], [R10.64], P5 ;  /* 0x840000000a077fae */ /* 0x0005e2000a921848 */
[----:B-1----:R-:W-:-:S03]  /*1e9f0*/  IMAD.WIDE R16, R0, 0x4, R248 ;  /* 0x0000000400107825 */ /* 0x002fc600078e02f8 */
[----:B------:R1:W-:Y:S04]  /*1ea00*/  LDGSTS.E [R6+-0x7bf80], [R8.64], P1 ;  /* 0x8408000008067fae */ /* 0x0003e80008921848 */
[----:B------:R3:W-:Y:S04]  /*1ea10*/  STL.64 [R1+0x55a8], R24 ;  /* 0x0055a81801007387 */ /* 0x0007e80000100a00 */
[----:B------:R1:W-:Y:S04]  /*1ea20*/  STL.64 [R1+0x55a0], R16 ;  /* 0x0055a01001007387 */ /* 0x0003e80000100a00 */
[----:B------:R3:W-:Y:S04]  /*1ea30*/  LDGSTS.E [R18+-0x7bf00], [R24.64], P2 ;  /* 0x8410000018127fae */ /* 0x0007e80009121848 */
[----:B------:R1:W-:Y:S01]  /*1ea40*/  LDGSTS.E [R13+-0x7be80], [R16.64], P4 ;  /* 0x84180000100d7fae */ /* 0x0003e2000a121848 */
[----:B------:R-:W-:-:S04]  /*1ea50*/  IMAD R5, R5, c[0x0][0x190], RZ ;  /* 0x0000640005057a24 */ /* 0x000fc800078e02ff */
[----:B------:R-:W-:-:S04]  /*1ea60*/  IMAD.WIDE R14, R5, 0x4, R2 ;  /* 0x00000004050e7825 */ /* 0x000fc800078e0202 */
[C---:B--2---:R-:W-:Y:S01]  /*1ea70*/  IMAD.WIDE R10, R5.reuse, 0x4, R244 ;  /* 0x00000004050a7825 */ /* 0x044fe200078e02f4 */
[----:B------:R2:W-:Y:S03]  /*1ea80*/  STL.64 [R1+0x5598], R14 ;  /* 0x0055980e01007387 */ /* 0x0005e60000100a00 */
[C---:B-1----:R-:W-:Y:S01]  /*1ea90*/  IMAD.WIDE R8, R5.reuse, 0x4, R246 ;  /* 0x0000000405087825 */ /* 0x042fe200078e02f6 */
[----:B------:R1:W-:Y:S04]  /*1eaa0*/  STL.64 [R1+0x5590], R10 ;  /* 0x0055900a01007387 */ /* 0x0003e80000100a00 */
[----:B------:R1:W-:Y:S01]  /*1eab0*/  STL.64 [R1+0x5588], R8 ;  /* 0x0055880801007387 */ /* 0x0003e20000100a00 */
[----:B---3--:R-:W-:-:S03]  /*1eac0*/  IMAD.WIDE R24, R5, 0x4, R248 ;  /* 0x0000000405187825 */ /* 0x008fc600078e02f8 */
[----:B------:R2:W-:Y:S01]  /*1ead0*/  LDGSTS.E [R12+-0x7b000], [R14.64], P5 ;  /* 0x850000000e0c7fae */ /* 0x0005e2000a921848 */
[----:B------:R-:W-:-:S03]  /*1eae0*/  IMAD R0, R26, c[0x0][0x190], RZ ;  /* 0x000064001a007a24 */ /* 0x000fc600078e02ff */
[----:B------:R1:W-:Y:S04]  /*1eaf0*/  LDGSTS.E [R7+-0x7af80], [R10.64], P1 ;  /* 0x850800000a077fae */ /* 0x0003e80008921848 */
[----:B------:R-:W3:Y:S01]  /*1eb00*/  LDL.LU R26, [R1+0x16e0] ;  /* 0x0016e000011a7983 */ /* 0x000ee20000300800 */
[----:B------:R-:W-:-:S03]  /*1eb10*/  IMAD.WIDE R16, R0, 0x4, R2 ;  /* 0x0000000400107825 */ /* 0x000fc600078e0202 */
[----:B------:R-:W3:Y:S01]  /*1eb20*/  LDL.LU R5, [R1+0x16e4] ;  /* 0x0016e40001057983 */ /* 0x000ee20000300800 */
[----:B--2---:R-:W-:-:S03]  /*1eb30*/  IMAD.WIDE R14, R0, 0x4, R244 ;  /* 0x00000004000e7825 */ /* 0x004fc600078e02f4 */
[----:B------:R2:W-:Y:S01]  /*1eb40*/  LDGSTS.E [R6+-0x7af00], [R8.64], P2 ;  /* 0x8510000008067fae */ /* 0x0005e20009121848 */
[----:B-1----:R-:W-:-:S03]  /*1eb50*/  IMAD.WIDE R10, R0, 0x4, R246 ;  /* 0x00000004000a7825 */ /* 0x002fc600078e02f6 */
[----:B------:R-:W-:Y:S04]  /*1eb60*/  STL.64 [R1+0x5580], R24 ;  /* 0x0055801801007387 */ /* 0x000fe80000100a00 */
[----:B------:R-:W-:Y:S01]  /*1eb70*/  STL.64 [R1+0x5578], R16 ;  /* 0x0055781001007387 */ /* 0x000fe20000100a00 */
[----:B--2---:R-:W-:-:S03]  /*1eb80*/  IMAD.WIDE R8, R0, 0x4, R248 ;  /* 0x0000000400087825 */ /* 0x004fc600078e02f8 */
[----:B------:R-:W-:Y:S04]  /*1eb90*/  STL.64 [R1+0x5570], R14 ;  /* 0x0055700e01007387 */ /* 0x000fe80000100a00 */
[----:B------:R1:W-:Y:S04]  /*1eba0*/  STL.64 [R1+0x5568], R10 ;  /* 0x0055680a01007387 */ /* 0x0003e80000100a00 */
[----:B------:R2:W-:Y:S04]  /*1ebb0*/  STL.64 [R1+0x5560], R8 ;  /* 0x0055600801007387 */ /* 0x0005e80000100a00 */
[----:B------:R1:W-:Y:S04]  /*1ebc0*/  LDGSTS.E [R18+-0x7ae80], [R24.64], P4 ;  /* 0x8518000018127fae */ /* 0x0003e8000a121848 */
[----:B------:R1:W-:Y:S04]  /*1ebd0*/  LDGSTS.E [R13+-0x7a000], [R16.64], P5 ;  /* 0x86000000100d7fae */ /* 0x0003e8000a921848 */
[----:B------:R1:W-:Y:S04]  /*1ebe0*/  LDGSTS.E [R12+-0x79f80], [R14.64], P1 ;  /* 0x860800000e0c7fae */ /* 0x0003e80008921848 */
[----:B------:R1:W-:Y:S04]  /*1ebf0*/  LDGSTS.E [R7+-0x79f00], [R10.64], P2 ;  /* 0x861000000a077fae */ /* 0x0003e80009121848 */
[----:B------:R2:W-:Y:S01]  /*1ec00*/  LDGSTS.E [R6+-0x79e80], [R8.64], P4 ;  /* 0x8618000008067fae */ /* 0x0005e2000a121848 */
[----:B----4-:R-:W-:-:S03]  /*1ec10*/  IMAD R0, R27, c[0x0][0x190], RZ ;  /* 0x000064001b007a24 */ /* 0x010fc600078e02ff */
[----:B------:R-:W4:Y:S01]  /*1ec20*/  LDL.LU R27, [R1+0x16e8] ;  /* 0x0016e800011b7983 */ /* 0x000f220000300800 */
[C---:B-1----:R-:W-:Y:S01]  /*1ec30*/  IADD3 R11, R23.reuse, 0x100000, RZ ;  /* 0x00100000170b7810 */ /* 0x042fe20007ffe0ff */
[----:B------:R-:W-:Y:S01]  /*1ec40*/  IMAD.WIDE R16, R0, 0x4, R2 ;  /* 0x0000000400107825 */ /* 0x000fe200078e0202 */
[----:B------:R-:W-:-:S03]  /*1ec50*/  IADD3 R10, R23, 0x100000, RZ ;  /* 0x00100000170a7810 */ /* 0x000fc60007ffe0ff */
[C---:B------:R-:W-:Y:S01]  /*1ec60*/  IMAD.WIDE R14, R0.reuse, 0x4, R244 ;  /* 0x00000004000e7825 */ /* 0x040fe200078e02f4 */
[----:B------:R-:W-:Y:S03]  /*1ec70*/  STL.64 [R1+0x5558], R16 ;  /* 0x0055581001007387 */ /* 0x000fe60000100a00 */
[C---:B------:R-:W-:Y:S01]  /*1ec80*/  IMAD.WIDE R12, R0.reuse, 0x4, R246 ;  /* 0x00000004000c7825 */ /* 0x040fe200078e02f6 */
[----:B------:R1:W-:Y:S03]  /*1ec90*/  LDGSTS.E [R6+-0x79000], [R16.64], P5 ;  /* 0x8700000010067fae */ /* 0x0003e6000a921848 */
[----:B--2---:R-:W-:Y:S01]  /*1eca0*/  IMAD.WIDE R8, R0, 0x4, R248 ;  /* 0x0000000400087825 */ /* 0x004fe200078e02f8 */
[----:B------:R-:W-:Y:S04]  /*1ecb0*/  STL.64 [R1+0x5550], R14 ;  /* 0x0055500e01007387 */ /* 0x000fe80000100a00 */
[----:B------:R2:W-:Y:S04]  /*1ecc0*/  LDGSTS.E [R11+-0x78f80], [R14.64], P1 ;  /* 0x870800000e0b7fae */ /* 0x0005e80008921848 */
[----:B------:R-:W-:Y:S04]  /*1ecd0*/  STL.64 [R1+0x5548], R12 ;  /* 0x0055480c01007387 */ /* 0x000fe80000100a00 */
[----:B------:R1:W-:Y:S04]  /*1ece0*/  LDGSTS.E [R10+-0x78f00], [R12.64], P2 ;  /* 0x871000000c0a7fae */ /* 0x0003e80009121848 */
[----:B------:R1:W-:Y:S04]  /*1ecf0*/  STL.64 [R1+0x5540], R8 ;  /* 0x0055400801007387 */ /* 0x0003e80000100a00 */
[----:B------:R1:W-:Y:S01]  /*1ed00*/  LDGSTS.E [R7+-0x78e80], [R8.64], P4 ;  /* 0x8718000008077fae */ /* 0x0003e2000a121848 */
[----:B---3--:R-:W-:-:S02]  /*1ed10*/  IMAD R0, R26, c[0x0][0x190], RZ ;  /* 0x000064001a007a24 */ /* 0x008fc400078e02ff */
[----:B-1----:R-:W-:Y:S02]  /*1ed20*/  IMAD R8, R5, c[0x0][0x190], RZ ;  /* 0x0000640005087a24 */ /* 0x002fe400078e02ff */
[----:B------:R-:W3:Y:S01]  /*1ed30*/  LDL.LU R5, [R1+0x16ec] ;  /* 0x0016ec0001057983 */ /* 0x000ee20000300800 */
[----:B------:R-:W-:-:S04]  /*1ed40*/  IMAD.WIDE R24, R0, 0x4, R2 ;  /* 0x0000000400187825 */ /* 0x000fc800078e0202 */
[C---:B------:R-:W-:Y:S01]  /*1ed50*/  IMAD.WIDE R18, R0.reuse, 0x4, R244 ;  /* 0x0000000400127825 */ /* 0x040fe200078e02f4 */
[----:B------:R1:W-:Y:S03]  /*1ed60*/  STL.64 [R1+0x5538], R24 ;  /* 0x0055381801007387 */ /* 0x0003e60000100a00 */
[C---:B------:R-:W-:Y:S01]  /*1ed70*/  IMAD.WIDE R16, R0.reuse, 0x4, R246 ;  /* 0x0000000400107825 */ /* 0x040fe200078e02f6 */
[----:B------:R1:W-:Y:S03]  /*1ed80*/  STL.64 [R1+0x5530], R18 ;  /* 0x0055301201007387 */ /* 0x0003e60000100a00 */
[----:B------:R-:W-:Y:S01]  /*1ed90*/  IMAD.WIDE R12, R0, 0x4, R248 ;  /* 0x00000004000c7825 */ /* 0x000fe200078e02f8 */
[----:B------:R1:W-:Y:S03]  /*1eda0*/  STL.64 [R1+0x5528], R16 ;  /* 0x0055281001007387 */ /* 0x0003e60000100a00 */
[----:B--2---:R-:W-:Y:S01]  /*1edb0*/  IMAD.WIDE R10, R8, 0x4, R2 ;  /* 0x00000004080a7825 */ /* 0x004fe200078e0202 */
[----:B------:R2:W-:Y:S04]  /*1edc0*/  STL.64 [R1+0x5520], R12 ;  /* 0x0055200c01007387 */ /* 0x0005e80000100a00 */
[----:B------:R1:W-:Y:S01]  /*1edd0*/  STL.64 [R1+0x5518], R10 ;  /* 0x0055180a01007387 */ /* 0x0003e20000100a00 */
[----:B----4-:R-:W-:-:S03]  /*1ede0*/  IMAD R0, R27, c[0x0][0x190], RZ ;  /* 0x000064001b007a24 */ /* 0x010fc600078e02ff */
[----:B------:R-:W4:Y:S01]  /*1edf0*/  LDL.LU R27, [R1+0x16f0] ;  /* 0x0016f000011b7983 */ /* 0x000f220000300800 */
[----:B------:R-:W-:-:S04]  /*1ee00*/  LOP3.LUT R6, R23, 0x10, RZ, 0x3c, !PT ;  /* 0x0000001017067812 */ /* 0x000fc800078e3cff */
[C---:B------:R-:W-:Y:S02]  /*1ee10*/  IADD3 R21, R6.reuse, 0x100000, RZ ;  /* 0x0010000006157810 */ /* 0x040fe40007ffe0ff */
[C---:B------:R-:W-:Y:S02]  /*1ee20*/  IADD3 R15, R6.reuse, 0x100000, RZ ;  /* 0x00100000060f7810 */ /* 0x040fe40007ffe0ff */
[C---:B------:R-:W-:Y:S01]  /*1ee30*/  IADD3 R14, R6.reuse, 0x100000, RZ ;  /* 0x00100000060e7810 */ /* 0x040fe20007ffe0ff */
[----:B------:R1:W-:Y:S01]  /*1ee40*/  LDGSTS.E [R21+-0x7fe00], [R24.64], P5 ;  /* 0x8020000018157fae */ /* 0x0003e2000a921848 */
[C---:B------:R-:W-:Y:S02]  /*1ee50*/  IADD3 R9, R6.reuse, 0x100000, RZ ;  /* 0x0010000006097810 */ /* 0x040fe40007ffe0ff */
[----:B------:R-:W-:Y:S01]  /*1ee60*/  IADD3 R7, R6, 0x100000, RZ ;  /* 0x0010000006077810 */ /* 0x000fe20007ffe0ff */
[----:B------:R2:W-:Y:S04]  /*1ee70*/  LDGSTS.E [R15+-0x7fd80], [R18.64], P1 ;  /* 0x80280000120f7fae */ /* 0x0005e80008921848 */
[----:B------:R2:W-:Y:S01]  /*1ee80*/  LDGSTS.E [R14+-0x7fd00], [R16.64], P2 ;  /* 0x80300000100e7fae */ /* 0x0005e20009121848 */
[----:B-1----:R-:W-:-:S03]  /*1ee90*/  IMAD.WIDE R24, R8, 0x4, R244 ;  /* 0x0000000408187825 */ /* 0x002fc600078e02f4 */
[----:B------:R1:W-:Y:S01]  /*1eea0*/  LDGSTS.E [R9+-0x7fc80], [R12.64], P4 ;  /* 0x803800000c097fae */ /* 0x0003e2000a121848 */
[----:B--2---:R-:W-:-:S03]  /*1eeb0*/  IMAD.WIDE R18, R8, 0x4, R246 ;  /* 0x0000000408127825 */ /* 0x004fc600078e02f6 */
[----:B------:R2:W-:Y:S01]  /*1eec0*/  LDGSTS.E [R7+-0x7ee00], [R10.64], P5 ;  /* 0x812000000a077fae */ /* 0x0005e2000a921848 */
[----:B------:R-:W-:Y:S01]  /*1eed0*/  IADD3 R17, R6, 0x100000, RZ ;  /* 0x0010000006117810 */ /* 0x000fe20007ffe0ff */
[----:B------:R-:W-:Y:S01]  /*1eee0*/  IMAD.WIDE R14, R8, 0x4, R248 ;  /* 0x00000004080e7825 */ /* 0x000fe200078e02f8 */
[----:B------:R-:W-:Y:S01]  /*1eef0*/  IADD3 R16, R6, 0x100000, RZ ;  /* 0x0010000006107810 */ /* 0x000fe20007ffe0ff */
[----:B------:R3:W-:Y:S02]  /*1ef00*/  STL.64 [R1+0x5510], R24 ;  /* 0x0055101801007387 */ /* 0x0007e40000100a00 */
[----:B-1----:R-:W-:Y:S01]  /*1ef10*/  IMAD.WIDE R12, R0, 0x4, R2 ;  /* 0x00000004000c7825 */ /* 0x002fe200078e0202 */
[----:B--2---:R-:W-:-:S03]  /*1ef20*/  IADD3 R11, R6, 0x100000, RZ ;  /* 0x00100000060b7810 */ /* 0x004fc60007ffe0ff */
[----:B------:R-:W-:Y:S01]  /*1ef30*/  IMAD.WIDE R8, R0, 0x4, R244 ;  /* 0x0000000400087825 */ /* 0x000fe200078e02f4 */
[----:B------:R-:W-:Y:S01]  /*1ef40*/  IADD3 R10, R6, 0x100000, RZ ;  /* 0x00100000060a7810 */ /* 0x000fe20007ffe0ff */
[----:B------:R1:W-:Y:S04]  /*1ef50*/  STL.64 [R1+0x5508], R18 ;  /* 0x0055081201007387 */ /* 0x0003e80000100a00 */
[----:B------:R3:W-:Y:S04]  /*1ef60*/  LDGSTS.E [R17+-0x7ed80], [R24.64], P1 ;  /* 0x8128000018117fae */ /* 0x0007e80008921848 */
[----:B------:R2:W-:Y:S04]  /*1ef70*/  STL.64 [R1+0x5500], R14 ;  /* 0x0055000e01007387 */ /* 0x0005e80000100a00 */
[----:B------:R1:W-:Y:S04]  /*1ef80*/  LDGSTS.E [R16+-0x7ed00], [R18.64], P2 ;  /* 0x8130000012107fae */ /* 0x0003e80009121848 */
[----:B------:R-:W-:Y:S04]  /*1ef90*/  STL.64 [R1+0x54f8], R12 ;  /* 0x0054f80c01007387 */ /* 0x000fe80000100a00 */
[----:B------:R2:W-:Y:S04]  /*1efa0*/  LDGSTS.E [R11+-0x7ec80], [R14.64], P4 ;  /* 0x813800000e0b7fae */ /* 0x0005e8000a121848 */
[----:B------:R1:W-:Y:S04]  /*1efb0*/  STL.64 [R1+0x54f0], R8 ;  /* 0x0054f00801007387 */ /* 0x0003e80000100a00 */
[----:B------:R2:W-:Y:S01]  /*1efc0*/  LDGSTS.E [R10+-0x7de00], [R12.64], P5 ;  /* 0x822000000c0a7fae */ /* 0x0005e2000a921848 */
[----:B---3--:R-:W-:-:S03]  /*1efd0*/  IMAD.WIDE R24, R0, 0x4, R246 ;  /* 0x0000000400187825 */ /* 0x008fc600078e02f6 */
[----:B------:R3:W-:Y:S04]  /*1efe0*/  LDGSTS.E [R7+-0x7dd80], [R8.64], P1 ;  /* 0x8228000008077fae */ /* 0x0007e80008921848 */
[----:B------:R-:W4:Y:S01]  /*1eff0*/  LDL.LU R26, [R1+0x16f4] ;  /* 0x0016f400011a7983 */ /* 0x000f220000300800 */
[----:B-1----:R-:W-:Y:S01]  /*1f000*/  IMAD.WIDE R18, R0, 0x4, R248 ;  /* 0x0000000400127825 */ /* 0x002fe200078e02f8 */
[C---:B--2---:R-:W-:Y:S02]  /*1f010*/  IADD3 R15, R6.reuse, 0x100000, RZ ;  /* 0x00100000060f7810 */ /* 0x044fe40007ffe0ff */
[C---:B------:R-:W-:Y:S01]  /*1f020*/  IADD3 R14, R6.reuse, 0x100000, RZ ;  /* 0x00100000060e7810 */ /* 0x040fe20007ffe0ff */
[----:B------:R1:W-:Y:S01]  /*1f030*/  LDGSTS.E [R21+-0x7dd00], [R24.64], P2 ;  /* 0x8230000018157fae */ /* 0x0003e20009121848 */
[----:B---3--:R-:W-:Y:S01]  /*1f040*/  IMAD R8, R5, c[0x0][0x190], RZ ;  /* 0x0000640005087a24 */ /* 0x008fe200078e02ff */
[----:B------:R-:W-:-:S02]  /*1f050*/  IADD3 R9, R6, 0x100000, RZ ;  /* 0x0010000006097810 */ /* 0x000fc40007ffe0ff */
[----:B------:R-:W2:Y:S01]  /*1f060*/  LDL.LU R5, [R1+0x16f8] ;  /* 0x0016f80001057983 */ /* 0x000ea20000300800 */
[----:B------:R-:W-:-:S03]  /*1f070*/  IMAD.WIDE R16, R8, 0x4, R2 ;  /* 0x0000000408107825 */ /* 0x000fc600078e0202 */
[----:B------:R1:W-:Y:S01]  /*1f080*/  STL.64 [R1+0x54e8], R24 ;  /* 0x0054e81801007387 */ /* 0x0003e20000100a00 */
[----:B------:R-:W-:-:S03]  /*1f090*/  IMAD.WIDE R12, R8, 0x4, R244 ;  /* 0x00000004080c7825 */ /* 0x000fc600078e02f4 */
[----:B------:R3:W-:Y:S01]  /*1f0a0*/  STL.64 [R1+0x54e0], R18 ;  /* 0x0054e01201007387 */ /* 0x0007e20000100a00 */
[----:B------:R-:W-:-:S03]  /*1f0b0*/  IMAD.WIDE R10, R8, 0x4, R246 ;  /* 0x00000004080a7825 */ /* 0x000fc600078e02f6 */
[----:B------:R1:W-:Y:S04]  /*1f0c0*/  STL.64 [R1+0x54d8], R16 ;  /* 0x0054d81001007387 */ /* 0x0003e80000100a00 */
[----:B------:R1:W-:Y:S04]  /*1f0d0*/  STL.64 [R1+0x54d0], R12 ;  /* 0x0054d00c01007387 */ /* 0x0003e80000100a00 */
[----:B------:R1:W-:Y:S01]  /*1f0e0*/  STL.64 [R1+0x54c8], R10 ;  /* 0x0054c80a01007387 */ /* 0x0003e20000100a00 */
[----:B----4-:R-:W-:-:S03]  /*1f0f0*/  IMAD R0, R27, c[0x0][0x190], RZ ;  /* 0x000064001b007a24 */ /* 0x010fc600078e02ff */
[----:B------:R3:W-:Y:S04]  /*1f100*/  LDGSTS.E [R15+-0x7dc80], [R18.64], P4 ;  /* 0x82380000120f7fae */ /* 0x0007e8000a121848 */
[----:B------:R-:W4:Y:S01]  /*1f110*/  LDL.LU R27, [R1+0x16fc] ;  /* 0x0016fc00011b7983 */ /* 0x000f220000300800 */
[----:B-1----:R-:W-:-:S03]  /*1f120*/  IMAD.WIDE R24, R8, 0x4, R248 ;  /* 0x0000000408187825 */ /* 0x002fc600078e02f8 */
[----:B------:R1:W-:Y:S04]  /*1f130*/  LDGSTS.E [R14+-0x7ce00], [R16.64], P5 ;  /* 0x83200000100e7fae */ /* 0x0003e8000a921848 */
[----:B------:R1:W-:Y:S01]  /*1f140*/  LDGSTS.E [R9+-0x7cd80], [R12.64], P1 ;  /* 0x832800000c097fae */ /* 0x0003e20008921848 */
[----:B---3--:R-:W-:-:S03]  /*1f150*/  IMAD.WIDE R18, R0, 0x4, R2 ;  /* 0x0000000400127825 */ /* 0x008fc600078e0202 */
[----:B------:R3:W-:Y:S01]  /*1f160*/  LDGSTS.E [R7+-0x7cd00], [R10.64], P2 ;  /* 0x833000000a077fae */ /* 0x0007e20009121848 */
[----:B-1----:R-:W-:Y:S01]  /*1f170*/  IADD3 R17, R6, 0x100000, RZ ;  /* 0x0010000006117810 */ /* 0x002fe20007ffe0ff */
[----:B------:R-:W-:Y:S01]  /*1f180*/  IMAD.WIDE R14, R0, 0x4, R244 ;  /* 0x00000004000e7825 */ /* 0x000fe200078e02f4 */
[----:B------:R-:W-:Y:S01]  /*1f190*/  IADD3 R16, R6, 0x100000, RZ ;  /* 0x0010000006107810 */ /* 0x000fe20007ffe0ff */
[----:B------:R1:W-:Y:S02]  /*1f1a0*/  STL.64 [R1+0x54c0], R24 ;  /* 0x0054c01801007387 */ /* 0x0003e40000100a00 */
[----:B------:R-:W-:Y:S02]  /*1f1b0*/  IMAD.WIDE R12, R0, 0x4, R246 ;  /* 0x00000004000c7825 */ /* 0x000fe400078e02f6 */
[----:B------:R1:W-:Y:S01]  /*1f1c0*/  LDGSTS.E [R17+-0x7cc80], [R24.64], P4 ;  /* 0x8338000018117fae */ /* 0x0003e2000a121848 */
[----:B---3--:R-:W-:Y:S01]  /*1f1d0*/  IADD3 R11, R6, 0x100000, RZ ;  /* 0x00100000060b7810 */ /* 0x008fe20007ffe0ff */
[----:B------:R-:W-:Y:S01]  /*1f1e0*/  IMAD.WIDE R8, R0, 0x4, R248 ;  /* 0x0000000400087825 */ /* 0x000fe200078e02f8 */
[----:B------:R-:W-:Y:S01]  /*1f1f0*/  IADD3 R10, R6, 0x100000, RZ ;  /* 0x00100000060a7810 */ /* 0x000fe20007ffe0ff */
[----:B------:R-:W-:Y:S04]  /*1f200*/  STL.64 [R1+0x54b8], R18 ;  /* 0x0054b81201007387 */ /* 0x000fe80000100a00 */
[----:B------:R3:W-:Y:S04]  /*1f210*/  LDGSTS.E [R16+-0x7be00], [R18.64], P5 ;  /* 0x8420000012107fae */ /* 0x0007e8000a921848 */
[----:B------:R-:W-:Y:S04]  /*1f220*/  STL.64 [R1+0x54b0], R14 ;  /* 0x0054b00e01007387 */ /* 0x000fe80000100a00 */
[----:B------:R1:W-:Y:S04]  /*1f230*/  LDGSTS.E [R11+-0x7bd80], [R14.64], P1 ;  /* 0x842800000e0b7fae */ /* 0x0003e80008921848 */
[----:B------:R-:W-:Y:S04]  /*1f240*/  STL.64 [R1+0x54a8], R12 ;  /* 0x0054a80c01007387 */ /* 0x000fe80000100a00 */
[----:B------:R1:W-:Y:S04]  /*1f250*/  LDGSTS.E [R10+-0x7bd00], [R12.64], P2 ;  /* 0x843000000c0a7fae */ /* 0x0003e80009121848 */
[----:B------:R2:W-:Y:S04]  /*1f260*/  STL.64 [R1+0x54a0], R8 ;  /* 0x0054a00801007387 */ /* 0x0005e80000100a00 */
[----:B------:R2:W-:Y:S01]  /*1f270*/  LDGSTS.E [R7+-0x7bc80], [R8.64], P4 ;  /* 0x8438000008077fae */ /* 0x0005e2000a121848 */
[----:B------:R-:W-:-:S04]  /*1f280*/  IMAD R0, R26, c[0x0][0x190], RZ ;  /* 0x000064001a007a24 */ /* 0x000fc800078e02ff */
[----:B-1----:R-:W-:-:S04]  /*1f290*/  IMAD.WIDE R24, R0, 0x4, R2 ;  /* 0x0000000400187825 */ /* 0x002fc800078e0202 */
[----:B--2---:R-:W-:Y:S01]  /*1f2a0*/  IMAD R8, R5, c[0x0][0x190], RZ ;  /* 0x0000640005087a24 */ /* 0x004fe200078e02ff */
[----:B------:R-:W-:Y:S01]  /*1f2b0*/  IADD3 R15, R6, 0x100000, RZ ;  /* 0x00100000060f7810 */ /* 0x000fe20007ffe0ff */
[----:B------:R-:W4:Y:S01]  /*1f2c0*/  LDL.LU R5, [R1+0x1700] ;  /* 0x0017000001057983 */ /* 0x000f220000300800 */
[----:B---3--:R-:W-:-:S04]  /*1f2d0*/  IMAD.WIDE R18, R0, 0x4, R244 ;  /* 0x0000000400127825 */ /* 0x008fc800078e02f4 */
[C---:B------:R-:W-:Y:S01]  /*1f2e0*/  IMAD.WIDE R16, R0.reuse, 0x4, R246 ;  /* 0x0000000400107825 */ /* 0x040fe200078e02f6 */
[----:B------:R1:W-:Y:S03]  /*1f2f0*/  STL.64 [R1+0x5498], R24 ;  /* 0x0054981801007387 */ /* 0x0003e60000100a00 */
[----:B------:R-:W-:Y:S01]  /*1f300*/  IMAD.WIDE R12, R0, 0x4, R248 ;  /* 0x00000004000c7825 */ /* 0x000fe200078e02f8 */
[----:B------:R-:W-:Y:S03]  /*1f310*/  STL.64 [R1+0x5490], R18 ;  /* 0x0054901201007387 */ /* 0x000fe60000100a00 */
[----:B------:R-:W-:Y:S01]  /*1f320*/  IMAD.WIDE R10, R8, 0x4, R2 ;  /* 0x00000004080a7825 */ /* 0x000fe200078e0202 */
[----:B------:R3:W-:Y:S04]  /*1f330*/  STL.64 [R1+0x5488], R16 ;  /* 0x0054881001007387 */ /* 0x0007e80000100a00 */
[----:B------:R1:W-:Y:S04]  /*1f340*/  STL.64 [R1+0x5480], R12 ;  /* 0x0054800c01007387 */ /* 0x0003e80000100a00 */
[----:B------:R1:W-:Y:S01]  /*1f350*/  STL.64 [R1+0x5478], R10 ;  /* 0x0054780a01007387 */ /* 0x0003e20000100a00 */
[----:B------:R-:W-:-:S02]  /*1f360*/  IADD3 R14, R6, 0x100000, RZ ;  /* 0x00100000060e7810 */ /* 0x000fc40007ffe0ff */
[----:B------:R-:W-:Y:S01]  /*1f370*/  IADD3 R9, R6, 0x100000, RZ ;  /* 0x0010000006097810 */ /* 0x000fe20007ffe0ff */
[----:B------:R1:W-:Y:S04]  /*1f380*/  LDGSTS.E [R21+-0x7ae00], [R24.64], P5 ;  /* 0x8520000018157fae */ /* 0x0003e8000a921848 */
[----:B------:R1:W-:Y:S04]  /*1f390*/  LDGSTS.E [R15+-0x7ad80], [R18.64], P1 ;  /* 0x85280000120f7fae */ /* 0x0003e80008921848 */
[----:B------:R3:W-:Y:S01]  /*1f3a0*/  LDGSTS.E [R14+-0x7ad00], [R16.64], P2 ;  /* 0x85300000100e7fae */ /* 0x0007e20009121848 */
[----:B----4-:R-:W-:-:S03]  /*1f3b0*/  IMAD R0, R27, c[0x0][0x190], RZ ;  /* 0x000064001b007a24 */ /* 0x010fc600078e02ff */
[----:B------:R4:W-:Y:S04]  /*1f3c0*/  LDGSTS.E [R9+-0x7ac80], [R12.64], P4 ;  /* 0x853800000c097fae */ /* 0x0009e8000a121848 */
[----:B------:R-:W2:Y:S01]  /*1f3d0*/  LDL.LU R27, [R1+0x1704] ;  /* 0x00170400011b7983 */ /* 0x000ea20000300800 */
[----:B-1----:R-:W-:Y:S01]  /*1f3e0*/  IMAD.WIDE R24, R8, 0x4, R244 ;  /* 0x0000000408187825 */ /* 0x002fe200078e02f4 */
[----:B---3--:R-:W-:Y:S02]  /*1f3f0*/  IADD3 R17, R6, 0x100000, RZ ;  /* 0x0010000006117810 */ /* 0x008fe40007ffe0ff */
[----:B------:R1:W-:Y:S01]  /*1f400*/  LDGSTS.E [R7+-0x79e00], [R10.64], P5 ;  /* 0x862000000a077fae */ /* 0x0003e2000a921848 */
[----:B------:R-:W-:Y:S01]  /*1f410*/  IMAD.WIDE R18, R8, 0x4, R246 ;  /* 0x0000000408127825 */ /* 0x000fe200078e02f6 */
[----:B------:R-:W-:-:S03]  /*1f420*/  IADD3 R16, R6, 0x100000, RZ ;  /* 0x0010000006107810 */ /* 0x000fc60007ffe0ff */
[----:B------:R-:W-:Y:S01]  /*1f430*/  IMAD.WIDE R14, R8, 0x4, R248 ;  /* 0x00000004080e7825 */ /* 0x000fe200078e02f8 */
[----:B------:R3:W-:Y:S03]  /*1f440*/  STL.64 [R1+0x5470], R24 ;  /* 0x0054701801007387 */ /* 0x0007e60000100a00 */
[----:B----4-:R-:W-:Y:S01]  /*1f450*/  IMAD.WIDE R12, R0, 0x4, R2 ;  /* 0x00000004000c7825 */ /* 0x010fe200078e0202 */
[----:B-1----:R-:W-:-:S03]  /*1f460*/  IADD3 R11, R6, 0x100000, RZ ;  /* 0x00100000060b7810 */ /* 0x002fc60007ffe0ff */
[----:B------:R-:W-:Y:S01]  /*1f470*/  IMAD.WIDE R8, R0, 0x4, R244 ;  /* 0x0000000400087825 */ /* 0x000fe200078e02f4 */
[----:B------:R-:W-:Y:S01]  /*1f480*/  IADD3 R10, R6, 0x100000, RZ ;  /* 0x00100000060a7810 */ /* 0x000fe20007ffe0ff */
[----:B------:R1:W-:Y:S04]  /*1f490*/  STL.64 [R1+0x5468], R18 ;  /* 0x0054681201007387 */ /* 0x0003e80000100a00 */
[----:B------:R3:W-:Y:S04]  /*1f4a0*/  LDGSTS.E [R17+-0x79d80], [R24.64], P1 ;  /* 0x8628000018117fae */ /* 0x0007e80008921848 */
[----:B------:R-:W-:Y:S04]  /*1f4b0*/  STL.64 [R1+0x5460], R14 ;  /* 0x0054600e01007387 */ /* 0x000fe80000100a00 */
[----:B------:R1:W-:Y:S04]  /*1f4c0*/  LDGSTS.E [R16+-0x79d00], [R18.64], P2 ;  /* 0x8630000012107fae */ /* 0x0003e80009121848 */
[----:B------:R-:W-:Y:S04]  /*1f4d0*/  STL.64 [R1+0x5458], R12 ;  /* 0x0054580c01007387 */ /* 0x000fe80000100a00 */
[----:B------:R4:W-:Y:S04]  /*1f4e0*/  LDGSTS.E [R11+-0x79c80], [R14.64], P4 ;  /* 0x863800000e0b7fae */ /* 0x0009e8000a121848 */
[----:B------:R1:W-:Y:S04]  /*1f4f0*/  STL.64 [R1+0x5450], R8 ;  /* 0x0054500801007387 */ /* 0x0003e80000100a00 */
[----:B------:R4:W-:Y:S01]  /*1f500*/  LDGSTS.E [R10+-0x78e00], [R12.64], P5 ;  /* 0x872000000c0a7fae */ /* 0x0009e2000a921848 */
[----:B---3--:R-:W-:-:S03]  /*1f510*/  IMAD.WIDE R24, R0, 0x4, R246 ;  /* 0x0000000400187825 */ /* 0x008fc600078e02f6 */
[----:B------:R3:W-:Y:S04]  /*1f520*/  LDGSTS.E [R7+-0x78d80], [R8.64], P1 ;  /* 0x8728000008077fae */ /* 0x0007e80008921848 */
[----:B------:R-:W2:Y:S01]  /*1f530*/  LDL.LU R26, [R1+0x1708] ;  /* 0x00170800011a7983 */ /* 0x000ea20000300800 */
[----:B-1----:R-:W-:Y:S01]  /*1f540*/  IMAD.WIDE R18, R0, 0x4, R248 ;  /* 0x0000000400127825 */ /* 0x002fe200078e02f8 */
[----:B------:R-:W-:Y:S02]  /*1f550*/  LOP3.LUT R252, R252, 0x1f, RZ, 0xc0, !PT ;  /* 0x0000001ffcfc7812 */ /* 0x000fe400078ec0ff */
[----:B------:R1:W-:Y:S01]  /*1f560*/  LDGSTS.E [R17+-0x78d00], [R24.64], P2 ;  /* 0x8730000018117fae */ /* 0x0003e20009121848 */
[----:B---3--:R-:W-:-:S03]  /*1f570*/  IMAD R8, R5, c[0x0][0x190], RZ ;  /* 0x0000640005087a24 */ /* 0x008fc600078e02ff */
[----:B------:R3:W-:Y:S04]  /*1f580*/  LDGSTS.E [R16+-0x78c80], [R18.64], P4 ;  /* 0x8738000012107fae */ /* 0x0007e8000a121848 */
[----:B------:R-:W2:Y:S01]  /*1f590*/  LDL.LU R5, [R1+0x170c] ;  /* 0x00170c0001057983 */ /* 0x000ea20000300800 */
[----:B----4-:R-:W-:-:S04]  /*1f5a0*/  IMAD.WIDE R14, R8, 0x4, R2 ;  /* 0x00000004080e7825 */ /* 0x010fc800078e0202 */
[C---:B------:R-:W-:Y:S01]  /*1f5b0*/  IMAD.WIDE R12, R8.reuse, 0x4, R244 ;  /* 0x00000004080c7825 */ /* 0x040fe200078e02f4 */
[----:B------:R-:W-:Y:S03]  /*1f5c0*/  STL.64 [R1+0x5448], R24 ;  /* 0x0054481801007387 */ /* 0x000fe60000100a00 */
[----:B------:R-:W-:Y:S01]  /*1f5d0*/  IMAD.WIDE R10, R8, 0x4, R246 ;  /* 0x00000004080a7825 */ /* 0x000fe200078e02f6 */
[----:B------:R3:W-:Y:S04]  /*1f5e0*/  STL.64 [R1+0x5428], R18 ;  /* 0x0054281201007387 */ /* 0x0007e80000100a00 */
[----:B------:R4:W-:Y:S04]  /*1f5f0*/  STL.64 [R1+0x5440], R14 ;  /* 0x0054400e01007387 */ /* 0x0009e80000100a00 */
[----:B------:R1:W-:Y:S04]  /*1f600*/  STL.64 [R1+0x5438], R12 ;  /* 0x0054380c01007387 */ /* 0x0003e80000100a00 */
[----:B------:R1:W-:Y:S01]  /*1f610*/  STL.64 [R1+0x5430], R10 ;  /* 0x0054300a01007387 */ /* 0x0003e20000100a00 */
[----:B--2---:R-:W-:-:S03]  /*1f620*/  IMAD R0, R27, c[0x0][0x190], RZ ;  /* 0x000064001b007a24 */ /* 0x004fc600078e02ff */
[----:B------:R-:W2:Y:S01]  /*1f630*/  LDL.LU R27, [R1+0x1710] ;  /* 0x00171000011b7983 */ /* 0x000ea20000300800 */
[----:B------:R-:W-:-:S05]  /*1f640*/  IMAD.SHL.U32 R252, R252, 0x4, RZ ;  /* 0x00000004fcfc7824 */ /* 0x000fca00078e00ff */
[----:B------:R-:W-:-:S04]  /*1f650*/  LOP3.LUT R252, R252, 0x20, RZ, 0x3c, !PT ;  /* 0x00000020fcfc7812 */ /* 0x000fc800078e3cff */
[C---:B------:R-:W-:Y:S02]  /*1f660*/  IADD3 R9, R252.reuse, 0x100000, RZ ;  /* 0x00100000fc097810 */ /* 0x040fe40007ffe0ff */
[C---:B------:R-:W-:Y:S02]  /*1f670*/  IADD3 R7, R252.reuse, 0x100000, RZ ;  /* 0x00100000fc077810 */ /* 0x040fe40007ffe0ff */
[C---:B------:R-:W-:Y:S01]  /*1f680*/  IADD3 R6, R252.reuse, 0x100000, RZ ;  /* 0x00100000fc067810 */ /* 0x040fe20007ffe0ff */
[----:B------:R4:W-:Y:S01]  /*1f690*/  LDGSTS.E [R9+-0x7fc00], [R14.64], P5 ;  /* 0x804000000e097fae */ /* 0x0009e2000a921848 */
[----:B---3--:R-:W-:Y:S01]  /*1f6a0*/  IADD3 R18, R252, 0x100000, RZ ;  /* 0x00100000fc127810 */ /* 0x008fe20007ffe0ff */
[----:B-1----:R-:W-:Y:S02]  /*1f6b0*/  IMAD.WIDE R24, R8, 0x4, R248 ;  /* 0x0000000408187825 */ /* 0x002fe400078e02f8 */
[----:B------:R1:W-:Y:S02]  /*1f6c0*/  LDGSTS.E [R7+-0x7fb80], [R12.64], P1 ;  /* 0x804800000c077fae */ /* 0x0003e40008921848 */
[----:B------:R-:W-:-:S02]  /*1f6d0*/  IMAD.WIDE R16, R0, 0x4, R2 ;  /* 0x0000000400107825 */ /* 0x000fc400078e0202 */
[----:B------:R3:W-:Y:S02]  /*1f6e0*/  LDGSTS.E [R6+-0x7fb00], [R10.64], P2 ;  /* 0x805000000a067fae */ /* 0x0007e40009121848 */
[----:B----4-:R-:W-:Y:S02]  /*1f6f0*/  IMAD.WIDE R14, R0, 0x4, R244 ;  /* 0x00000004000e7825 */ /* 0x010fe400078e02f4 */
[----:B------:R4:W-:Y:S01]  /*1f700*/  STL.64 [R1+0x5420], R24 ;  /* 0x0054201801007387 */ /* 0x0009e20000100a00 */
[----:B-1----:R-:W-:Y:S01]  /*1f710*/  IADD3 R13, R252, 0x100000, RZ ;  /* 0x00100000fc0d7810 */ /* 0x002fe20007ffe0ff */
[----:B------:R-:W-:Y:S01]  /*1f720*/  IMAD.WIDE R8, R0, 0x4, R248 ;  /* 0x0000000400087825 */ /* 0x000fe200078e02f8 */
[----:B------:R-:W-:Y:S01]  /*1f730*/  IADD3 R12, R252, 0x100000, RZ ;  /* 0x00100000fc0c7810 */ /* 0x000fe20007ffe0ff */
[----:B------:R4:W-:Y:S02]  /*1f740*/  LDGSTS.E [R18+-0x7fa80], [R24.64], P4 ;  /* 0x8058000018127fae */ /* 0x0009e4000a121848 */
[----:B---3--:R-:W-:-:S02]  /*1f750*/  IMAD.WIDE R10, R0, 0x4, R246 ;  /* 0x00000004000a7825 */ /* 0x008fc400078e02f6 */
[----:B------:R-:W-:Y:S04]  /*1f760*/  STL.64 [R1+0x5418], R16 ;  /* 0x0054181001007387 */ /* 0x000fe80000100a00 */
[----:B------:R1:W-:Y:S04]  /*1f770*/  LDGSTS.E [R13+-0x7ec00], [R16.64], P5 ;  /* 0x81400000100d7fae */ /* 0x0003e8000a921848 */
[----:B------:R3:W-:Y:S04]  /*1f780*/  STL.64 [R1+0x5410], R14 ;  /* 0x0054100e01007387 */ /* 0x0007e80000100a00 */
[----:B------:R3:W-:Y:S01]  /*1f790*/  LDGSTS.E [R12+-0x7eb80], [R14.64], P1 ;  /* 0x814800000e0c7fae */ /* 0x0007e20008921848 */
[----:B------:R-:W-:-:S03]  /*1f7a0*/  IMAD R0, R26, c[0x0][0x190], RZ ;  /* 0x000064001a007a24 */ /* 0x000fc600078e02ff */
[----:B------:R-:W-:Y:S04]  /*1f7b0*/  STL.64 [R1+0x5408], R10 ;  /* 0x0054080a01007387 */ /* 0x000fe80000100a00 */
[----:B------:R1:W-:Y:S01]  /*1f7c0*/  LDGSTS.E [R7+-0x7eb00], [R10.64], P2 ;  /* 0x815000000a077fae */ /* 0x0003e20009121848 */
[----:B----4-:R-:W-:-:S03]  /*1f7d0*/  IMAD.WIDE R24, R0, 0x4, R2 ;  /* 0x0000000400187825 */ /* 0x010fc600078e0202 */
[----:B------:R4:W-:Y:S04]  /*1f7e0*/  STL.64 [R1+0x5400], R8 ;  /* 0x0054000801007387 */ /* 0x0009e80000100a00 */
[----:B------:R4:W-:Y:S01]  /*1f7f0*/  LDGSTS.E [R6+-0x7ea80], [R8.64], P4 ;  /* 0x8158000008067fae */ /* 0x0009e2000a121848 */
[----:B------:R-:W-:-:S04]  /*1f800*/  IMAD.WIDE R18, R0, 0x4, R244 ;  /* 0x0000000400127825 */ /* 0x000fc800078e02f4 */
[----:B---3--:R-:W-:-:S04]  /*1f810*/  IMAD.WIDE R14, R0, 0x4, R246 ;  /* 0x00000004000e7825 */ /* 0x008fc800078e02f6 */
[----:B-1----:R-:W-:-:S04]  /*1f820*/  IMAD.WIDE R12, R0, 0x4, R248 ;  /* 0x00000004000c7825 */ /* 0x002fc800078e02f8 */
[----:B----4-:R-:W-:Y:S02]  /*1f830*/  IMAD R8, R5, c[0x0][0x190], RZ ;  /* 0x0000640005087a24 */ /* 0x010fe400078e02ff */
[----:B------:R-:W3:Y:S02]  /*1f840*/  LDL.LU R5, [R1+0x1714] ;  /* 0x0017140001057983 */ /* 0x000ee40000300800 */
[----:B------:R-:W-:Y:S02]  /*1f850*/  IMAD.WIDE R10, R8, 0x4, R2 ;  /* 0x00000004080a7825 */ /* 0x000fe400078e0202 */
[----:B------:R1:W-:Y:S04]  /*1f860*/  STL.64 [R1+0x53f8], R24 ;  /* 0x0053f81801007387 */ /* 0x0003e80000100a00 */
[----:B------:R-:W-:Y:S04]  /*1f870*/  STL.64 [R1+0x53f0], R18 ;  /* 0x0053f01201007387 */ /* 0x000fe80000100a00 */
[----:B------:R4:W-:Y:S04]  /*1f880*/  STL.64 [R1+0x53e8], R14 ;  /* 0x0053e80e01007387 */ /* 0x0009e80000100a00 */
[----:B------:R1:W-:Y:S04]  /*1f890*/  STL.64 [R1+0x53e0], R12 ;  /* 0x0053e00c01007387 */ /* 0x0003e80000100a00 */
[----:B------:R1:W-:Y:S01]  /*1f8a0*/  STL.64 [R1+0x53d8], R10 ;  /* 0x0053d80a01007387 */ /* 0x0003e20000100a00 */
[----:B--2---:R-:W-:-:S03]  /*1f8b0*/  IMAD R0, R27, c[0x0][0x190], RZ ;  /* 0x000064001b007a24 */ /* 0x004fc600078e02ff */
[----:B------:R-:W2:Y:S01]  /*1f8c0*/  LDL.LU R27, [R1+0x1718] ;  /* 0x00171800011b7983 */ /* 0x000ea20000300800 */
[C---:B------:R-:W-:Y:S02]  /*1f8d0*/  IADD3 R17, R252.reuse, 0x100000, RZ ;  /* 0x00100000fc117810 */ /* 0x040fe40007ffe0ff */
[C---:B------:R-:W-:Y:S02]  /*1f8e0*/  IADD3 R16, R252.reuse, 0x100000, RZ ;  /* 0x00100000fc107810 */ /* 0x040fe40007ffe0ff */
[----:B------:R-:W-:Y:S01]  /*1f8f0*/  IADD3 R9, R252, 0x100000, RZ ;  /* 0x00100000fc097810 */ /* 0x000fe20007ffe0ff */
[----:B------:R1:W-:Y:S04]  /*1f900*/  LDGSTS.E [R17+-0x7dc00], [R24.64], P5 ;  /* 0x8240000018117fae */ /* 0x0003e8000a921848 */
[----:B------:R4:W-:Y:S04]  /*1f910*/  LDGSTS.E [R16+-0x7db80], [R18.64], P1 ;  /* 0x8248000012107fae */ /* 0x0009e80008921848 */
[----:B------:R4:W-:Y:S01]  /*1f920*/  LDGSTS.E [R9+-0x7db00], [R14.64], P2 ;  /* 0x825000000e097fae */ /* 0x0009e20009121848 */
[----:B-1----:R-:W-:-:S03]  /*1f930*/  IMAD.WIDE R24, R8, 0x4, R244 ;  /* 0x0000000408187825 */ /* 0x002fc600078e02f4 */
[----:B------:R1:W-:Y:S01]  /*1f940*/  LDGSTS.E [R7+-0x7da80], [R12.64], P4 ;  /* 0x825800000c077fae */ /* 0x0003e2000a121848 */
[----:B----4-:R-:W-:-:S03]  /*1f950*/  IMAD.WIDE R16, R8, 0x4, R246 ;  /* 0x0000000408107825 */ /* 0x010fc600078e02f6 */
[----:B------:R4:W-:Y:S01]  /*1f960*/  LDGSTS.E [R6+-0x7cc00], [R10.64], P5 ;  /* 0x834000000a067fae */ /* 0x0009e2000a921848 */
[----:B------:R-:W-:Y:S01]  /*1f970*/  IMAD.WIDE R14, R8, 0x4, R248 ;  /* 0x00000004080e7825 */ /* 0x000fe200078e02f8 */
[----:B------:R-:W-:Y:S02]  /*1f980*/  IADD3 R18, R252, 0x100000, RZ ;  /* 0x00100000fc127810 */ /* 0x000fe40007ffe0ff */
[----:B------:R4:W-:Y:S01]  /*1f990*/  STL.64 [R1+0x53d0], R24 ;  /* 0x0053d01801007387 */ /* 0x0009e20000100a00 */
[----:B------:R-:W-:Y:S01]  /*1f9a0*/  IMAD.WIDE R8, R0, 0x4, R244 ;  /* 0x0000000400087825 */ /* 0x000fe200078e02f4 */
[----:B-1----:R-:W-:Y:S02]  /*1f9b0*/  IADD3 R13, R252, 0x100000, RZ ;  /* 0x00100000fc0d7810 */ /* 0x002fe40007ffe0ff */
[----:B------:R1:W-:Y:S01]  /*1f9c0*/  STL.64 [R1+0x53c8], R16 ;  /* 0x0053c81001007387 */ /* 0x0003e20000100a00 */
[----:B----4-:R-:W-:Y:S01]  /*1f9d0*/  IMAD.WIDE R10, R0, 0x4, R2 ;  /* 0x00000004000a7825 */ /* 0x010fe200078e0202 */
[----:B------:R-:W-:-:S02]  /*1f9e0*/  IADD3 R12, R252, 0x100000, RZ ;  /* 0x00100000fc0c7810 */ /* 0x000fc40007ffe0ff */
[----:B------:R4:W-:Y:S04]  /*1f9f0*/  STL.64 [R1+0x53c0], R14 ;  /* 0x0053c00e01007387 */ /* 0x0009e80000100a00 */
[----:B------:R1:W-:Y:S04]  /*1fa00*/  STL.64 [R1+0x53b8], R10 ;  /* 0x0053b80a01007387 */ /* 0x0003e80000100a00 */
[----:B------:R1:W-:Y:S04]  /*1fa10*/  STL.64 [R1+0x53b0], R8 ;  /* 0x0053b00801007387 */ /* 0x0003e80000100a00 */
[----:B------:R1:W-:Y:S04]  /*1fa20*/  LDGSTS.E [R18+-0x7cb80], [R24.64], P1 ;  /* 0x8348000018127fae */ /* 0x0003e80008921848 */
[----:B------:R-:W2:Y:S04]  /*1fa30*/  LDL.LU R26, [R1+0x171c] ;  /* 0x00171c00011a7983 */ /* 0x000ea80000300800 */
[----:B------:R4:W-:Y:S01]  /*1fa40*/  LDGSTS.E [R13+-0x7cb00], [R16.64], P2 ;  /* 0x83500000100d7fae */ /* 0x0009e20009121848 */
[----:B-1----:R-:W-:-:S03]  /*1fa50*/  IMAD.WIDE R24, R0, 0x4, R246 ;  /* 0x0000000400187825 */ /* 0x002fc600078e02f6 */
[----:B------:R1:W-:Y:S04]  /*1fa60*/  LDGSTS.E [R12+-0x7ca80], [R14.64], P4 ;  /* 0x835800000e0c7fae */ /* 0x0003e8000a121848 */
[----:B------:R1:W-:Y:S01]  /*1fa70*/  LDGSTS.E [R7+-0x7bc00], [R10.64], P5 ;  /* 0x844000000a077fae */ /* 0x0003e2000a921848 */
[----:B----4-:R-:W-:-:S03]  /*1fa80*/  IMAD.WIDE R16, R0, 0x4, R248 ;  /* 0x0000000400107825 */ /* 0x010fc600078e02f8 */
[----:B------:R4:W-:Y:S04]  /*1fa90*/  LDGSTS.E [R6+-0x7bb80], [R8.64], P1 ;  /* 0x8448000008067fae */ /* 0x0009e80008921848 */
[----:B------:R1:W-:Y:S01]  /*1faa0*/  STL.64 [R1+0x53a8], R24 ;  /* 0x0053a81801007387 */ /* 0x0003e20000100a00 */
[----:B---3--:R-:W-:-:S03]  /*1fab0*/  IMAD R5, R5, c[0x0][0x190], RZ ;  /* 0x0000640005057a24 */ /* 0x008fc600078e02ff */
[----:B------:R3:W-:Y:S01]  /*1fac0*/  LDGSTS.E [R18+-0x7bb00], [R24.64], P2 ;  /* 0x8450000018127fae */ /* 0x0007e20009121848 */
[----:B-1----:R-:W-:-:S03]  /*1fad0*/  IMAD.WIDE R14, R5, 0x4, R2 ;  /* 0x00000004050e7825 */ /* 0x002fc600078e0202 */
[----:B------:R1:W-:Y:S01]  /*1fae0*/  STL.64 [R1+0x53a0], R16 ;  /* 0x0053a01001007387 */ /* 0x0003e20000100a00 */
[----:B------:R-:W-:-:S03]  /*1faf0*/  IMAD.WIDE R10, R5, 0x4, R244 ;  /* 0x00000004050a7825 */ /* 0x000fc600078e02f4 */
[----:B------:R1:W-:Y:S01]  /*1fb00*/  STL.64 [R1+0x5398], R14 ;  /* 0x0053980e01007387 */ /* 0x0003e20000100a00 */
[----:B----4-:R-:W-:-:S03]  /*1fb10*/  IMAD.WIDE R8, R5, 0x4, R246 ;  /* 0x0000000405087825 */ /* 0x010fc600078e02f6 */
[----:B------:R4:W-:Y:S04]  /*1fb20*/  STL.64 [R1+0x5390], R10 ;  /* 0x0053900a01007387 */ /* 0x0009e80000100a00 */
[----:B------:R1:W-:Y:S01]  /*1fb30*/  STL.64 [R1+0x5388], R8 ;  /* 0x0053880801007387 */ /* 0x0003e20000100a00 */
[----:B---3--:R-:W-:-:S03]  /*1fb40*/  IMAD.WIDE R24, R5, 0x4, R248 ;  /* 0x0000000405187825 */ /* 0x008fc600078e02f8 */
[----:B------:R1:W-:Y:S04]  /*1fb50*/  LDGSTS.E [R13+-0x7ba80], [R16.64], P4 ;  /* 0x84580000100d7fae */ /* 0x0003e8000a121848 */
[----:B------:R3:W-:Y:S04]  /*1fb60*/  LDGSTS.E [R12+-0x7ac00], [R14.64], P5 ;  /* 0x854000000e0c7fae */ /* 0x0007e8000a921848 */
[----:B------:R4:W-:Y:S04]  /*1fb70*/  LDGSTS.E [R7+-0x7ab80], [R10.64], P1 ;  /* 0x854800000a077fae */ /* 0x0009e80008921848 */
[----:B------:R1:W-:Y:S04]  /*1fb80*/  LDGSTS.E [R6+-0x7ab00], [R8.64], P2 ;  /* 0x8550000008067fae */ /* 0x0003e80009121848 */
[----:B------:R1:W-:Y:S01]  /*1fb90*/  LDGSTS.E [R18+-0x7aa80], [R24.64], P4 ;  /* 0x8558000018127fae */ /* 0x0003e2000a121848 */
[----:B--2---:R-:W-:-:S03]  /*1fba0*/  IMAD R0, R27, c[0x0][0x190], RZ ;  /* 0x000064001b007a24 */ /* 0x004fc600078e02ff */
[----:B------:R-:W2:Y:S01]  /*1fbb0*/  LDL.LU R27, [R1+0x1720] ;  /* 0x00172000011b7983 */ /* 0x000ea20000300800 */
[----:B-1----:R-:W-:-:S03]  /*1fbc0*/  IMAD.WIDE R16, R0, 0x4, R2 ;  /* 0x0000000400107825 */ /* 0x002fc600078e0202 */
[----:B------:R-:W2:Y:S01]  /*1fbd0*/  LDL.LU R5, [R1+0x1724] ;  /* 0x0017240001057983 */ /* 0x000ea20000300800 */
[----:B---3--:R-:W-:-:S03]  /*1fbe0*/  IMAD.WIDE R14, R0, 0x4, R244 ;  /* 0x00000004000e7825 */ /* 0x008fc600078e02f4 */
[----:B------:R-:W-:Y:S01]  /*1fbf0*/  STL.64 [R1+0x5380], R24 ;  /* 0x0053801801007387 */ /* 0x000fe20000100a00 */
[----:B----4-:R-:W-:-:S03]  /*1fc00*/  IMAD.WIDE R10, R0, 0x4, R246 ;  /* 0x00000004000a7825 */ /* 0x010fc600078e02f6 */
[----:B------:R-:W-:Y:S01]  /*1fc10*/  STL.64 [R1+0x5378], R16 ;  /* 0x0053781001007387 */ /* 0x000fe20000100a00 */
[----:B------:R-:W-:-:S03]  /*1fc20*/  IMAD.WIDE R8, R0, 0x4, R248 ;  /* 0x0000000400087825 */ /* 0x000fc600078e02f8 */
[----:B------:R1:W-:Y:S04]  /*1fc30*/  LDGSTS.E [R13+-0x79c00], [R16.64], P5 ;  /* 0x86400000100d7fae */ /* 0x0003e8000a921848 */
[----:B------:R-:W-:Y:S04]  /*1fc40*/  STL.64 [R1+0x5370], R14 ;  /* 0x0053700e01007387 */ /* 0x000fe80000100a00 */
[----:B------:R3:W-:Y:S04]  /*1fc50*/  LDGSTS.E [R12+-0x79b80], [R14.64], P1 ;  /* 0x864800000e0c7fae */ /* 0x0007e80008921848 */
[----:B------:R4:W-:Y:S04]  /*1fc60*/  STL.64 [R1+0x5368], R10 ;  /* 0x0053680a01007387 */ /* 0x0009e80000100a00 */
[----:B------:R4:W-:Y:S04]  /*1fc70*/  LDGSTS.E [R7+-0x79b00], [R10.64], P2 ;  /* 0x865000000a077fae */ /* 0x0009e80009121848 */
[----:B------:R1:W-:Y:S04]  /*1fc80*/  STL.64 [R1+0x5360], R8 ;  /* 0x0053600801007387 */ /* 0x0003e80000100a00 */
[----:B------:R1:W-:Y:S01]  /*1fc90*/  LDGSTS.E [R6+-0x79a80], [R8.64], P4 ;  /* 0x8658000008067fae */ /* 0x0003e2000a121848 */
[----:B----4-:R-:W-:-:S02]  /*1fca0*/  IADD3 R11, R252, 0x100000, RZ ;  /* 0x00100000fc0b7810 */ /* 0x010fc40007ffe0ff */
[----:B------:R-:W-:Y:S02]  /*1fcb0*/  IADD3 R10, R252, 0x100000, RZ ;  /* 0x00100000fc0a7810 */ /* 0x000fe40007ffe0ff */
[----:B------:R-:W4:Y:S01]  /*1fcc0*/  LDL.LU R252, [R1+0x1728] ;  /* 0x0017280001fc7983 */ /* 0x000f220000300800 */
[----:B------:R-:W-:-:S04]  /*1fcd0*/  IMAD R0, R26, c[0x0][0x190], RZ ;  /* 0x000064001a007a24 */ /* 0x000fc800078e02ff */
[----:B-1----:R-:W-:-:S04]  /*1fce0*/  IMAD.WIDE R16, R0, 0x4, R2 ;  /* 0x0000000400107825 */ /* 0x002fc800078e0202 */
[C---:B---3--:R-:W-:Y:S01]  /*1fcf0*/  IMAD.WIDE R14, R0.reuse, 0x4, R244 ;  /* 0x00000004000e7825 */ /* 0x048fe200078e02f4 */
[----:B------:R-:W-:Y:S03]  /*1fd00*/  STL.64 [R1+0x5358], R16 ;  /* 0x0053581001007387 */ /* 0x000fe60000100a00 */
[C---:B------:R-:W-:Y:S01]  /*1fd10*/  IMAD.WIDE R12, R0.reuse, 0x4, R246 ;  /* 0x00000004000c7825 */ /* 0x040fe200078e02f6 */
[----:B------:R1:W-:Y:S03]  /*1fd20*/  LDGSTS.E [R6+-0x78c00], [R16.64], P5 ;  /* 0x8740000010067fae */ /* 0x0003e6000a921848 */
[----:B------:R-:W-:Y:S01]  /*1fd30*/  IMAD.WIDE R8, R0, 0x4, R248 ;  /* 0x0000000400087825 */ /* 0x000fe200078e02f8 */
[----:B------:R-:W-:Y:S04]  /*1fd40*/  STL.64 [R1+0x5350], R14 ;  /* 0x0053500e01007387 */ /* 0x000fe80000100a00 */
[----:B------:R3:W-:Y:S04]  /*1fd50*/  LDGSTS.E [R11+-0x78b80], [R14.64], P1 ;  /* 0x874800000e0b7fae */ /* 0x0007e80008921848 */
[----:B------:R-:W-:Y:S04]  /*1fd60*/  STL.64 [R1+0x5348], R12 ;  /* 0x0053480c01007387 */ /* 0x000fe80000100a00 */
[----:B------:R1:W-:Y:S04]  /*1fd70*/  LDGSTS.E [R10+-0x78b00], [R12.64], P2 ;  /* 0x875000000c0a7fae */ /* 0x0003e80009121848 */
[----:B------:R1:W-:Y:S04]  /*1fd80*/  STL.64 [R1+0x5340], R8 ;  /* 0x0053400801007387 */ /* 0x0003e80000100a00 */
[----:B------:R1:W-:Y:S01]  /*1fd90*/  LDGSTS.E [R7+-0x78a80], [R8.64], P4 ;  /* 0x8758000008077fae */ /* 0x0003e2000a121848 */
[----:B--2---:R-:W-:-:S02]  /*1fda0*/  IMAD R0, R27, c[0x0][0x190], RZ ;  /* 0x000064001b007a24 */ /* 0x004fc400078e02ff */
[----:B-1----:R-:W-:Y:S02]  /*1fdb0*/  IMAD R8, R5, c[0x0][0x190], RZ ;  /* 0x0000640005087a24 */ /* 0x002fe400078e02ff */
[----:B------:R-:W2:Y:S01]  /*1fdc0*/  LDL.LU R5, [R1+0x172c] ;  /* 0x00172c0001057983 */ /* 0x000ea20000300800 */
[----:B------:R-:W-:-:S04]  /*1fdd0*/  IMAD.WIDE R24, R0, 0x4, R2 ;  /* 0x0000000400187825 */ /* 0x000fc800078e0202 */
[C---:B------:R-:W-:Y:S01]  /*1fde0*/  IMAD.WIDE R18, R0.reuse, 0x4, R244 ;  /* 0x0000000400127825 */ /* 0x040fe200078e02f4 */
[----:B------:R1:W-:Y:S03]  /*1fdf0*/  STL.64 [R1+0x5338], R24 ;  /* 0x0053381801007387 */ /* 0x0003e60000100a00 */
[C---:B------:R-:W-:Y:S01]  /*1fe00*/  IMAD.WIDE R16, R0.reuse, 0x4, R246 ;  /* 0x0000000400107825 */ /* 0x040fe200078e02f6 */
[----:B------:R1:W-:Y:S03]  /*1fe10*/  STL.64 [R1+0x5330], R18 ;  /* 0x0053301201007387 */ /* 0x0003e60000100a00 */
[----:B------:R-:W-:Y:S01]  /*1fe20*/  IMAD.WIDE R12, R0, 0x4, R248 ;  /* 0x00000004000c7825 */ /* 0x000fe200078e02f8 */
[----:B------:R1:W-:Y:S03]  /*1fe30*/  STL.64 [R1+0x5328], R16 ;  /* 0x0053281001007387 */ /* 0x0003e60000100a00 */
[----:B---3--:R-:W-:Y:S01]  /*1fe40*/  IMAD.WIDE R10, R8, 0x4, R2 ;  /* 0x00000004080a7825 */ /* 0x008fe200078e0202 */
        /* <DEDUP_REMOVED lines=15> */
[----:B---3--:R-:W-:-:S03]  /*1ff40*/  IMAD.WIDE R18, R8, 0x4, R246 ;  /* 0x0000000408127825 */ /* 0x008fc600078e02f6 */
[----:B------:R3:W-:Y:S01]  /*1ff50*/  LDGSTS.E [R7+-0x7ea00], [R10.64], P5 ;  /* 0x816000000a077fae */ /* 0x0007e2000a921848 */
[----:B------:R-:W-:Y:S01]  /*1ff60*/  IADD3 R17, R6, 0x100000, RZ ;  /* 0x0010000006117810 */ /* 0x000fe20007ffe0ff */
[----:B------:R-:W-:Y:S01]  /*1ff70*/  IMAD.WIDE R14, R8, 0x4, R248 ;  /* 0x00000004080e7825 */ /* 0x000fe200078e02f8 */
[----:B------:R-:W-:Y:S01]  /*1ff80*/  IADD3 R16, R6, 0x100000, RZ ;  /* 0x0010000006107810 */ /* 0x000fe20007ffe0ff */
[----:B------:R3:W-:Y:S02]  /*1ff90*/  STL.64 [R1+0x5310], R24 ;  /* 0x0053101801007387 */ /* 0x0007e40000100a00 */
[----:B-1----:R-:W-:Y:S01]  /*1ffa0*/  IMAD.WIDE R12, R0, 0x4, R2 ;  /* 0x00000004000c7825 */ /* 0x002fe200078e0202 */
[----:B---3--:R-:W-:-:S03]  /*1ffb0*/  IADD3 R11, R6, 0x100000, RZ ;  /* 0x00100000060b7810 */ /* 0x008fc60007ffe0ff */
        /* <DEDUP_REMOVED lines=14> */
[C---:B------:R-:W-:Y:S02]  /*200a0*/  IADD3 R15, R6.reuse, 0x100000, RZ ;  /* 0x00100000060f7810 */ /* 0x040fe40007ffe0ff */
[C---:B------:R-:W-:Y:S01]  /*200b0*/  IADD3 R14, R6.reuse, 0x100000, RZ ;  /* 0x00100000060e7810 */ /* 0x040fe20007ffe0ff */
[----:B------:R1:W-:Y:S01]  /*200c0*/  LDGSTS.E [R21+-0x7d900], [R24.64], P2 ;  /* 0x8270000018157fae */ /* 0x0003e20009121848 */
[----:B---3--:R-:W-:-:S03]  /*200d0*/  IADD3 R9, R6, 0x100000, RZ ;  /* 0x0010000006097810 */ /* 0x008fc60007ffe0ff */
[----:B------:R3:W-:Y:S01]  /*200e0*/  LDGSTS.E [R15+-0x7d880], [R18.64], P4 ;  /* 0x82780000120f7fae */ /* 0x0007e2000a121848 */
[----:B--2---:R-:W-:-:S03]  /*200f0*/  IMAD R8, R5, c[0x0][0x190], RZ ;  /* 0x0000640005087a24 */ /* 0x004fc600078e02ff */
        /* <DEDUP_REMOVED lines=11> */
[----:B------:R-:W2:Y:S01]  /*201b0*/  LDL.LU R252, [R1+0x173c] ;  /* 0x00173c0001fc7983 */ /* 0x000ea20000300800 */
[----:B-1----:R-:W-:-:S03]  /*201c0*/  IMAD.WIDE R24, R8, 0x4, R248 ;  /* 0x0000000408187825 */ /* 0x002fc600078e02f8 */
[----:B------:R1:W-:Y:S01]  /*201d0*/  LDGSTS.E [R9+-0x7c980], [R12.64], P1 ;  /* 0x836800000c097fae */ /* 0x0003e20008921848 */
[----:B---3--:R-:W-:Y:S01]  /*201e0*/  IMAD.WIDE R18, R0, 0x4, R2 ;  /* 0x0000000400127825 */ /* 0x008fe200078e0202 */
[C---:B----4-:R-:W-:Y:S02]  /*201f0*/  IADD3 R17, R6.reuse, 0x100000, RZ ;  /* 0x0010000006117810 */ /* 0x050fe40007ffe0ff */
[----:B------:R3:W-:Y:S01]  /*20200*/  LDGSTS.E [R7+-0x7c900], [R10.64], P2 ;  /* 0x837000000a077fae */ /* 0x0007e20009121848 */
[----:B------:R-:W-:Y:S01]  /*20210*/  IADD3 R16, R6, 0x100000, RZ ;  /* 0x0010000006107810 */ /* 0x000fe20007ffe0ff */
[C---:B------:R-:W-:Y:S02]  /*20220*/  IMAD.WIDE R14, R0.reuse, 0x4, R244 ;  /* 0x00000004000e7825 */ /* 0x040fe400078e02f4 */
[----:B------:R4:W-:Y:S02]  /*20230*/  STL.64 [R1+0x52c0], R24 ;  /* 0x0052c01801007387 */ /* 0x0009e40000100a00 */
[----:B-1----:R-:W-:-:S02]  /*20240*/  IMAD.WIDE R12, R0, 0x4, R246 ;  /* 0x00000004000c7825 */ /* 0x002fc400078e02f6 */
[----:B------:R4:W-:Y:S01]  /*20250*/  LDGSTS.E [R17+-0x7c880], [R24.64], P4 ;  /* 0x8378000018117fae */ /* 0x0009e2000a121848 */
[----:B---3--:R-:W-:Y:S01]  /*20260*/  IADD3 R11, R6, 0x100000, RZ ;  /* 0x00100000060b7810 */ /* 0x008fe20007ffe0ff */
[----:B------:R-:W-:Y:S01]  /*20270*/  IMAD.WIDE R8, R0, 0x4, R248 ;  /* 0x0000000400087825 */ /* 0x000fe200078e02f8 */
[----:B------:R-:W-:Y:S01]  /*20280*/  IADD3 R10, R6, 0x100000, RZ ;  /* 0x00100000060a7810 */ /* 0x000fe20007ffe0ff */
[----:B------:R1:W-:Y:S04]  /*20290*/  STL.64 [R1+0x52b8], R18 ;  /* 0x0052b81201007387 */ /* 0x0003e80000100a00 */
[----:B------:R1:W-:Y:S04]  /*202a0*/  LDGSTS.E [R16+-0x7ba00], [R18.64], P5 ;  /* 0x8460000012107fae */ /* 0x0003e8000a921848 */
[----:B------:R3:W-:Y:S04]  /*202b0*/  STL.64 [R1+0x52b0], R14 ;  /* 0x0052b00e01007387 */ /* 0x0007e80000100a00 */
[----:B------:R3:W-:Y:S04]  /*202c0*/  LDGSTS.E [R11+-0x7b980], [R14.64], P1 ;  /* 0x846800000e0b7fae */ /* 0x0007e80008921848 */
[----:B------:R1:W-:Y:S04]  /*202d0*/  STL.64 [R1+0x52a8], R12 ;  /* 0x0052a80c01007387 */ /* 0x0003e80000100a00 */
[----:B------:R1:W-:Y:S04]  /*202e0*/  LDGSTS.E [R10+-0x7b900], [R12.64], P2 ;  /* 0x847000000c0a7fae */ /* 0x0003e80009121848 */
[----:B------:R1:W-:Y:S04]  /*202f0*/  STL.64 [R1+0x52a0], R8 ;  /* 0x0052a00801007387 */ /* 0x0003e80000100a00 */
[----:B------:R1:W-:Y:S01]  /*20300*/  LDGSTS.E [R7+-0x7b880], [R8.64], P4 ;  /* 0x8478000008077fae */ /* 0x0003e2000a121848 */
[----:B------:R-:W-:-:S04]  /*20310*/  IMAD R0, R27, c[0x0][0x190], RZ ;  /* 0x000064001b007a24 */ /* 0x000fc800078e02ff */
[----:B----4-:R-:W-:-:S04]  /*20320*/  IMAD.WIDE R24, R0, 0x4, R2 ;  /* 0x0000000400187825 */ /* 0x010fc800078e0202 */
[----:B-1----:R-:W-:Y:S01]  /*20330*/  IMAD.WIDE R18, R0, 0x4, R244 ;  /* 0x0000000400127825 */ /* 0x002fe200078e02f4 */
[----:B---3--:R-:W-:Y:S01]  /*20340*/  IADD3 R15, R6, 0x100000, RZ ;  /* 0x00100000060f7810 */ /* 0x008fe20007ffe0ff */
[----:B------:R1:W-:Y:S02]  /*20350*/  LDGSTS.E [R21+-0x7aa00], [R24.64], P5 ;  /* 0x8560000018157fae */ /* 0x0003e4000a921848 */
[----:B------:R-:W-:Y:S01]  /*20360*/  IMAD.WIDE R16, R0, 0x4, R246 ;  /* 0x0000000400107825 */ /* 0x000fe200078e02f6 */
[----:B------:R-:W-:Y:S01]  /*20370*/  IADD3 R14, R6, 0x100000, RZ ;  /* 0x00100000060e7810 */ /* 0x000fe20007ffe0ff */
[----:B------:R3:W-:Y:S02]  /*20380*/  LDGSTS.E [R15+-0x7a980], [R18.64], P1 ;  /* 0x85680000120f7fae */ /* 0x0007e40008921848 */
[----:B------:R-:W-:Y:S01]  /*20390*/  IMAD.WIDE R12, R0, 0x4, R248 ;  /* 0x00000004000c7825 */ /* 0x000fe200078e02f8 */
[----:B------:R-:W-:Y:S01]  /*203a0*/  IADD3 R9, R6, 0x100000, RZ ;  /* 0x0010000006097810 */ /* 0x000fe20007ffe0ff */
[----:B------:R4:W-:Y:S04]  /*203b0*/  LDGSTS.E [R14+-0x7a900], [R16.64], P2 ;  /* 0x85700000100e7fae */ /* 0x0009e80009121848 */
[----:B------:R1:W-:Y:S01]  /*203c0*/  LDGSTS.E [R9+-0x7a880], [R12.64], P4 ;  /* 0x857800000c097fae */ /* 0x0003e2000a121848 */
[----:B--2---:R-:W-:-:S03]  /*203d0*/  IMAD R8, R5, c[0x0][0x190], RZ ;  /* 0x0000640005087a24 */ /* 0x004fc600078e02ff */
[----:B------:R-:W2:Y:S01]  /*203e0*/  LDL.LU R5, [R1+0x1740] ;  /* 0x0017400001057983 */ /* 0x000ea20000300800 */
[----:B------:R-:W-:-:S03]  /*203f0*/  IMAD.WIDE R10, R8, 0x4, R2 ;  /* 0x00000004080a7825 */ /* 0x000fc600078e0202 */
[----:B------:R1:W-:Y:S04]  /*20400*/  STL.64 [R1+0x5298], R24 ;  /* 0x0052981801007387 */ /* 0x0003e80000100a00 */
[----:B------:R-:W-:Y:S04]  /*20410*/  STL.64 [R1+0x5290], R18 ;  /* 0x0052901201007387 */ /* 0x000fe80000100a00 */
[----:B------:R4:W-:Y:S04]  /*20420*/  STL.64 [R1+0x5288], R16 ;  /* 0x0052881001007387 */ /* 0x0009e80000100a00 */
[----:B------:R-:W-:Y:S04]  /*20430*/  STL.64 [R1+0x5280], R12 ;  /* 0x0052800c01007387 */ /* 0x000fe80000100a00 */
[----:B------:R1:W-:Y:S01]  /*20440*/  STL.64 [R1+0x5278], R10 ;  /* 0x0052780a01007387 */ /* 0x0003e20000100a00 */
[----:B------:R-:W-:-:S03]  /*20450*/  IMAD R0, R252, c[0x0][0x190], RZ ;  /* 0x00006400fc007a24 */ /* 0x000fc600078e02ff */
[----:B------:R3:W-:Y:S04]  /*20460*/  LDGSTS.E [R7+-0x79a00], [R10.64], P5 ;  /* 0x866000000a077fae */ /* 0x0007e8000a921848 */
[----:B------:R-:W2:Y:S01]  /*20470*/  LDL.LU R252, [R1+0x1744] ;  /* 0x0017440001fc7983 */ /* 0x000ea20000300800 */
[----:B-1----:R-:W-:Y:S01]  /*20480*/  IMAD.WIDE R24, R8, 0x4, R244 ;  /* 0x0000000408187825 */ /* 0x002fe200078e02f4 */
[C---:B----4-:R-:W-:Y:S02]  /*20490*/  IADD3 R17, R6.reuse, 0x100000, RZ ;  /* 0x0010000006117810 */ /* 0x050fe40007ffe0ff */
[----:B------:R-:W-:Y:S01]  /*204a0*/  IADD3 R16, R6, 0x100000, RZ ;  /* 0x0010000006107810 */ /* 0x000fe20007ffe0ff */
[----:B---3--:R-:W-:Y:S01]  /*204b0*/  IMAD.WIDE R18, R8, 0x4, R246 ;  /* 0x0000000408127825 */ /* 0x008fe200078e02f6 */
[----:B------:R1:W-:Y:S01]  /*204c0*/  STL.64 [R1+0x5270], R24 ;  /* 0x0052701801007387 */ /* 0x0003e20000100a00 */
[----:B------:R-:W-:-:S02]  /*204d0*/  IADD3 R11, R6, 0x100000, RZ ;  /* 0x00100000060b7810 */ /* 0x000fc40007ffe0ff */
[----:B------:R-:W-:Y:S01]  /*204e0*/  IMAD.WIDE R14, R8, 0x4, R248 ;  /* 0x00000004080e7825 */ /* 0x000fe200078e02f8 */
[----:B------:R-:W-:-:S03]  /*204f0*/  IADD3 R10, R6, 0x100000, RZ ;  /* 0x00100000060a7810 */ /* 0x000fc60007ffe0ff */
[C---:B------:R-:W-:Y:S01]  /*20500*/  IMAD.WIDE R12, R0.reuse, 0x4, R2 ;  /* 0x00000004000c7825 */ /* 0x040fe200078e0202 */
[----:B------:R3:W-:Y:S03]  /*20510*/  STL.64 [R1+0x5268], R18 ;  /* 0x0052681201007387 */ /* 0x0007e60000100a00 */
[C---:B------:R-:W-:Y:S01]  /*20520*/  IMAD.WIDE R8, R0.reuse, 0x4, R244 ;  /* 0x0000000400087825 */ /* 0x040fe200078e02f4 */
[----:B------:R1:W-:Y:S04]  /*20530*/  LDGSTS.E [R17+-0x79980], [R24.64], P1 ;  /* 0x8668000018117fae */ /* 0x0003e80008921848 */
[----:B------:R-:W-:Y:S04]  /*20540*/  STL.64 [R1+0x5260], R14 ;  /* 0x0052600e01007387 */ /* 0x000fe80000100a00 */
[----:B------:R3:W-:Y:S04]  /*20550*/  LDGSTS.E [R16+-0x79900], [R18.64], P2 ;  /* 0x8670000012107fae */ /* 0x0007e80009121848 */
[----:B------:R-:W-:Y:S04]  /*20560*/  STL.64 [R1+0x5258], R12 ;  /* 0x0052580c01007387 */ /* 0x000fe80000100a00 */
[----:B------:R4:W-:Y:S04]  /*20570*/  LDGSTS.E [R11+-0x79880], [R14.64], P4 ;  /* 0x867800000e0b7fae */ /* 0x0009e8000a121848 */
[----:B------:R2:W-:Y:S04]  /*20580*/  STL.64 [R1+0x5250], R8 ;  /* 0x0052500801007387 */ /* 0x0005e80000100a00 */
[----:B------:R2:W-:Y:S01]  /*20590*/  LDGSTS.E [R10+-0x78a00], [R12.64], P5 ;  /* 0x876000000c0a7fae */ /* 0x0005e2000a921848 */
[----:B-1----:R-:W-:-:S03]  /*205a0*/  IMAD.WIDE R24, R0, 0x4, R246 ;  /* 0x0000000400187825 */ /* 0x002fc600078e02f6 */
[----:B------:R2:W-:Y:S04]  /*205b0*/  LDGSTS.E [R7+-0x78980], [R8.64], P1 ;  /* 0x8768000008077fae */ /* 0x0005e80008921848 */
[----:B------:R-:W4:Y:S01]  /*205c0*/  LDL.LU R27, [R1+0x1748] ;  /* 0x00174800011b7983 */ /* 0x000f220000300800 */
[----:B---3--:R-:W-:Y:S01]  /*205d0*/  IMAD.WIDE R18, R0, 0x4, R248 ;  /* 0x0000000400127825 */ /* 0x008fe200078e02f8 */
[----:B------:R-:W-:Y:S02]  /*205e0*/  SHF.L.U32 R4, R4, 0x2, RZ ;  /* 0x0000000204047819 */ /* 0x000fe400000006ff */
[----:B------:R1:W-:Y:S01]  /*205f0*/  LDGSTS.E [R17+-0x78900], [R24.64], P2 ;  /* 0x8770000018117fae */ /* 0x0003e20009121848 */
[----:B--2---:R-:W-:Y:S02]  /*20600*/  IMAD R8, R5, c[0x0][0x190], RZ ;  /* 0x0000640005087a24 */ /* 0x004fe400078e02ff */
[----:B------:R-:W-:Y:S01]  /*20610*/  IMAD R0, R252, c[0x0][0x190], RZ ;  /* 0x00006400fc007a24 */ /* 0x000fe200078e02ff */
[----:B------:R-:W2:Y:S01]  /*20620*/  LDL.LU R5, [R1+0x174c] ;  /* 0x00174c0001057983 */ /* 0x000ea20000300800 */
[----:B----4-:R-:W-:Y:S01]  /*20630*/  IMAD.WIDE R14, R8, 0x4, R2 ;  /* 0x00000004080e7825 */ /* 0x010fe200078e0202 */
[----:B------:R-:W-:-:S02]  /*20640*/  LOP3.LUT R4, R4, 0x40, RZ, 0x3c, !PT ;  /* 0x0000004004047812 */ /* 0x000fc400078e3cff */
[----:B------:R3:W-:Y:S01]  /*20650*/  LDGSTS.E [R16+-0x78880], [R18.64], P4 ;  /* 0x8778000012107fae */ /* 0x0007e2000a121848 */
[----:B------:R-:W-:-:S03]  /*20660*/  IMAD.WIDE R12, R8, 0x4, R244 ;  /* 0x00000004080c7825 */ /* 0x000fc600078e02f4 */
[----:B------:R-:W-:Y:S01]  /*20670*/  STL.64 [R1+0x5248], R24 ;  /* 0x0052481801007387 */ /* 0x000fe20000100a00 */
[----:B------:R-:W-:-:S03]  /*20680*/  IMAD.WIDE R10, R8, 0x4, R246 ;  /* 0x00000004080a7825 */ /* 0x000fc600078e02f6 */
[----:B------:R3:W-:Y:S04]  /*20690*/  STL.64 [R1+0x5228], R18 ;  /* 0x0052281201007387 */ /* 0x0007e80000100a00 */
[----:B------:R4:W-:Y:S04]  /*206a0*/  STL.64 [R1+0x5240], R14 ;  /* 0x0052400e01007387 */ /* 0x0009e80000100a00 */
[----:B------:R1:W-:Y:S04]  /*206b0*/  STL.64 [R1+0x5238], R12 ;  /* 0x0052380c01007387 */ /* 0x0003e80000100a00 */
[----:B------:R1:W-:Y:S04]  /*206c0*/  STL.64 [R1+0x5230], R10 ;  /* 0x0052300a01007387 */ /* 0x0003e80000100a00 */
[----:B------:R-:W2:Y:S01]  /*206d0*/  LDL.LU R252, [R1+0x1750] ;  /* 0x0017500001fc7983 */ /* 0x000ea20000300800 */
[----:B------:R-:W-:-:S02]  /*206e0*/  IADD3 R9, R4, 0x100000, RZ ;  /* 0x0010000004097810 */ /* 0x000fc40007ffe0ff */
[C---:B------:R-:W-:Y:S02]  /*206f0*/  IADD3 R7, R4.reuse, 0x100000, RZ ;  /* 0x0010000004077810 */ /* 0x040fe40007ffe0ff */
[C---:B------:R-:W-:Y:S01]  /*20700*/  IADD3 R6, R4.reuse, 0x100000, RZ ;  /* 0x0010000004067810 */ /* 0x040fe20007ffe0ff */
[----:B------:R4:W-:Y:S01]  /*20710*/  LDGSTS.E [R9+-0x7f800], [R14.64], P5 ;  /* 0x808000000e097fae */ /* 0x0009e2000a921848 */
[----:B---3--:R-:W-:Y:S01]  /*20720*/  IADD3 R18, R4, 0x100000, RZ ;  /* 0x0010000004127810 */ /* 0x008fe20007ffe0ff */
[----:B-1----:R-:W-:Y:S02]  /*20730*/  IMAD.WIDE R24, R8, 0x4, R248 ;  /* 0x0000000408187825 */ /* 0x002fe400078e02f8 */
[----:B------:R1:W-:Y:S02]  /*20740*/  LDGSTS.E [R7+-0x7f780], [R12.64], P1 ;  /* 0x808800000c077fae */ /* 0x0003e40008921848 */
[C---:B------:R-:W-:Y:S02]  /*20750*/  IMAD.WIDE R16, R0.reuse, 0x4, R2 ;  /* 0x0000000400107825 */ /* 0x040fe400078e0202 */
[----:B------:R3:W-:Y:S02]  /*20760*/  LDGSTS.E [R6+-0x7f700], [R10.64], P2 ;  /* 0x809000000a067fae */ /* 0x0007e40009121848 */
[----:B----4-:R-:W-:-:S02]  /*20770*/  IMAD.WIDE R14, R0, 0x4, R244 ;  /* 0x00000004000e7825 */ /* 0x010fc400078e02f4 */
[----:B------:R4:W-:Y:S01]  /*20780*/  STL.64 [R1+0x5220], R24 ;  /* 0x0052201801007387 */ /* 0x0009e20000100a00 */
[----:B-1----:R-:W-:Y:S01]  /*20790*/  IADD3 R13, R4, 0x100000, RZ ;  /* 0x00100000040d7810 */ /* 0x002fe20007ffe0ff */
[----:B------:R-:W-:Y:S01]  /*207a0*/  IMAD.WIDE R8, R0, 0x4, R248 ;  /* 0x0000000400087825 */ /* 0x000fe200078e02f8 */
[----:B------:R-:W-:Y:S01]  /*207b0*/  IADD3 R12, R4, 0x100000, RZ ;  /* 0x00100000040c7810 */ /* 0x000fe20007ffe0ff */
[----:B------:R4:W-:Y:S02]  /*207c0*/  LDGSTS.E [R18+-0x7f680], [R24.64], P4 ;  /* 0x8098000018127fae */ /* 0x0009e4000a121848 */
[----:B---3--:R-:W-:Y:S02]  /*207d0*/  IMAD.WIDE R10, R0, 0x4, R246 ;  /* 0x00000004000a7825 */ /* 0x008fe400078e02f6 */
[----:B------:R-:W-:Y:S02]  /*207e0*/  STL.64 [R1+0x5218], R16 ;  /* 0x0052181001007387 */ /* 0x000fe40000100a00 */
[----:B------:R-:W-:-:S02]  /*207f0*/  IMAD R0, R27, c[0x0][0x190], RZ ;  /* 0x000064001b007a24 */ /* 0x000fc400078e02ff */
[----:B------:R1:W-:Y:S04]  /*20800*/  LDGSTS.E [R13+-0x7e800], [R16.64], P5 ;  /* 0x81800000100d7fae */ /* 0x0003e8000a921848 */
[----:B------:R3:W-:Y:S04]  /*20810*/  STL.64 [R1+0x5210], R14 ;  /* 0x0052100e01007387 */ /* 0x0007e80000100a00 */
[----:B------:R3:W-:Y:S04]  /*20820*/  LDGSTS.E [R12+-0x7e780], [R14.64], P1 ;  /* 0x818800000e0c7fae */ /* 0x0007e80008921848 */
        /* <DEDUP_REMOVED lines=8> */
[----:B--2---:R-:W-:Y:S02]  /*208b0*/  IMAD R8, R5, c[0x0][0x190], RZ ;  /* 0x0000640005087a24 */ /* 0x004fe400078e02ff */
[----:B------:R-:W2:Y:S02]  /*208c0*/  LDL.LU R5, [R1+0x1754] ;  /* 0x0017540001057983 */ /* 0x000ea40000300800 */
[----:B------:R-:W-:Y:S02]  /*208d0*/  IMAD.WIDE R10, R8, 0x4, R2 ;  /* 0x00000004080a7825 */ /* 0x000fe400078e0202 */
[----:B------:R1:W-:Y:S04]  /*208e0*/  STL.64 [R1+0x51f8], R24 ;  /* 0x0051f81801007387 */ /* 0x0003e80000100a00 */
[----:B------:R3:W-:Y:S04]  /*208f0*/  STL.64 [R1+0x51f0], R18 ;  /* 0x0051f01201007387 */ /* 0x0007e80000100a00 */
[----:B------:R4:W-:Y:S04]  /*20900*/  STL.64 [R1+0x51e8], R14 ;  /* 0x0051e80e01007387 */ /* 0x0009e80000100a00 */
[----:B------:R1:W-:Y:S04]  /*20910*/  STL.64 [R1+0x51e0], R12 ;  /* 0x0051e00c01007387 */ /* 0x0003e80000100a00 */
[----:B------:R1:W-:Y:S01]  /*20920*/  STL.64 [R1+0x51d8], R10 ;  /* 0x0051d80a01007387 */ /* 0x0003e20000100a00 */
[----:B------:R-:W-:-:S03]  /*20930*/  IMAD R0, R252, c[0x0][0x190], RZ ;  /* 0x00006400fc007a24 */ /* 0x000fc600078e02ff */
        /* <DEDUP_REMOVED lines=9> */
[----:B---3--:R-:W-:Y:S01]  /*209d0*/  IADD3 R18, R4, 0x100000, RZ ;  /* 0x0010000004127810 */ /* 0x008fe20007ffe0ff */
[C---:B------:R-:W-:Y:S02]  /*209e0*/  IMAD.WIDE R16, R8.reuse, 0x4, R246 ;  /* 0x0000000408107825 */ /* 0x040fe400078e02f6 */
[----:B------:R3:W-:Y:S02]  /*209f0*/  LDGSTS.E [R6+-0x7c800], [R10.64], P5 ;  /* 0x838000000a067fae */ /* 0x0007e4000a921848 */
[----:B----4-:R-:W-:Y:S02]  /*20a00*/  IMAD.WIDE R14, R8, 0x4, R248 ;  /* 0x00000004080e7825 */ /* 0x010fe400078e02f8 */
[----:B------:R4:W-:Y:S01]  /*20a10*/  STL.64 [R1+0x51d0], R24 ;  /* 0x0051d01801007387 */ /* 0x0009e20000100a00 */
[----:B-1----:R-:W-:Y:S01]  /*20a20*/  IADD3 R13, R4, 0x100000, RZ ;  /* 0x00100000040d7810 */ /* 0x002fe20007ffe0ff */
[----:B------:R-:W-:Y:S01]  /*20a30*/  IMAD.WIDE R8, R0, 0x4, R244 ;  /* 0x0000000400087825 */ /* 0x000fe200078e02f4 */
[----:B------:R-:W-:-:S03]  /*20a40*/  IADD3 R12, R4, 0x100000, RZ ;  /* 0x00100000040c7810 */ /* 0x000fc60007ffe0ff */
[C---:B---3--:R-:W-:Y:S01]  /*20a50*/  IMAD.WIDE R10, R0.reuse, 0x4, R2 ;  /* 0x00000004000a7825 */ /* 0x048fe200078e0202 */
        /* <DEDUP_REMOVED lines=8> */
[----:B----4-:R-:W-:-:S03]  /*20ae0*/  IMAD.WIDE R24, R0, 0x4, R246 ;  /* 0x0000000400187825 */ /* 0x010fc600078e02f6 */
[----:B------:R2:W-:Y:S04]  /*20af0*/  LDGSTS.E [R6+-0x7b780], [R8.64], P1 ;  /* 0x8488000008067fae */ /* 0x0005e80008921848 */
[----:B------:R-:W4:Y:S01]  /*20b00*/  LDL.LU R27, [R1+0x175c] ;  /* 0x00175c00011b7983 */ /* 0x000f220000300800 */
[----:B------:R-:W-:-:S04]  /*20b10*/  IMAD.WIDE R18, R0, 0x4, R248 ;  /* 0x0000000400127825 */ /* 0x000fc800078e02f8 */
[----:B--2---:R-:W-:Y:S02]  /*20b20*/  IMAD R8, R5, c[0x0][0x190], RZ ;  /* 0x0000640005087a24 */ /* 0x004fe400078e02ff */
[----:B------:R-:W2:Y:S02]  /*20b30*/  LDL.LU R5, [R1+0x1760] ;  /* 0x0017600001057983 */ /* 0x000ea40000300800 */
[C---:B---3--:R-:W-:Y:S02]  /*20b40*/  IMAD.WIDE R14, R8.reuse, 0x4, R2 ;  /* 0x00000004080e7825 */ /* 0x048fe400078e0202 */
[----:B------:R3:W-:Y:S02]  /*20b50*/  STL.64 [R1+0x51a8], R24 ;  /* 0x0051a81801007387 */ /* 0x0007e40000100a00 */
[C---:B-1----:R-:W-:Y:S02]  /*20b60*/  IMAD.WIDE R12, R8.reuse, 0x4, R244 ;  /* 0x00000004080c7825 */ /* 0x042fe400078e02f4 */
[----:B------:R1:W-:Y:S02]  /*20b70*/  STL.64 [R1+0x51a0], R18 ;  /* 0x0051a01201007387 */ /* 0x0003e40000100a00 */
[----:B------:R-:W-:-:S02]  /*20b80*/  IMAD.WIDE R10, R8, 0x4, R246 ;  /* 0x00000004080a7825 */ /* 0x000fc400078e02f6 */
        /* <DEDUP_REMOVED lines=10> */
[----:B------:R1:W-:Y:S04]  /*20c30*/  LDGSTS.E [R9+-0x7a800], [R14.64], P5 ;  /* 0x858000000e097fae */ /* 0x0003e8000a921848 */
[----:B------:R1:W-:Y:S01]  /*20c40*/  LDGSTS.E [R7+-0x7a780], [R12.64], P1 ;  /* 0x858800000c077fae */ /* 0x0003e20008921848 */
[----:B---3--:R-:W-:Y:S01]  /*20c50*/  IMAD.WIDE R24, R8, 0x4, R248 ;  /* 0x0000000408187825 */ /* 0x008fe200078e02f8 */
[----:B-1----:R-:W-:-:S03]  /*20c60*/  IADD3 R18, R4, 0x100000, RZ ;  /* 0x0010000004127810 */ /* 0x002fc60007ffe0ff */
[C---:B------:R-:W-:Y:S01]  /*20c70*/  IMAD.WIDE R16, R0.reuse, 0x4, R2 ;  /* 0x0000000400107825 */ /* 0x040fe200078e0202 */
[----:B------:R1:W-:Y:S03]  /*20c80*/  LDGSTS.E [R6+-0x7a700], [R10.64], P2 ;  /* 0x859000000a067fae */ /* 0x0003e60009121848 */
[----:B------:R-:W-:Y:S01]  /*20c90*/  IMAD.WIDE R14, R0, 0x4, R244 ;  /* 0x00000004000e7825 */ /* 0x000fe200078e02f4 */
[C---:B------:R-:W-:Y:S02]  /*20ca0*/  IADD3 R13, R4.reuse, 0x100000, RZ ;  /* 0x00100000040d7810 */ /* 0x040fe40007ffe0ff */
[----:B------:R-:W-:Y:S01]  /*20cb0*/  IADD3 R12, R4, 0x100000, RZ ;  /* 0x00100000040c7810 */ /* 0x000fe20007ffe0ff */
[C---:B------:R-:W-:Y:S01]  /*20cc0*/  IMAD.WIDE R8, R0.reuse, 0x4, R248 ;  /* 0x0000000400087825 */ /* 0x040fe200078e02f8 */
[----:B------:R3:W-:Y:S03]  /*20cd0*/  STL.64 [R1+0x5180], R24 ;  /* 0x0051801801007387 */ /* 0x0007e60000100a00 */
[----:B-1----:R-:W-:Y:S01]  /*20ce0*/  IMAD.WIDE R10, R0, 0x4, R246 ;  /* 0x00000004000a7825 */ /* 0x002fe200078e02f6 */
[----:B------:R3:W-:Y:S04]  /*20cf0*/  LDGSTS.E [R18+-0x7a680], [R24.64], P4 ;  /* 0x8598000018127fae */ /* 0x0007e8000a121848 */
[----:B------:R-:W-:Y:S04]  /*20d00*/  STL.64 [R1+0x5178], R16 ;  /* 0x0051781001007387 */ /* 0x000fe80000100a00 */
[----:B------:R1:W-:Y:S04]  /*20d10*/  LDGSTS.E [R13+-0x79800], [R16.64], P5 ;  /* 0x86800000100d7fae */ /* 0x0003e8000a921848 */
[----:B------:R1:W-:Y:S04]  /*20d20*/  STL.64 [R1+0x5170], R14 ;  /* 0x0051700e01007387 */ /* 0x0003e80000100a00 */
[----:B------:R1:W-:Y:S04]  /*20d30*/  LDGSTS.E [R12+-0x79780], [R14.64], P1 ;  /* 0x868800000e0c7fae */ /* 0x0003e80008921848 */
[----:B------:R-:W-:Y:S04]  /*20d40*/  STL.64 [R1+0x5168], R10 ;  /* 0x0051680a01007387 */ /* 0x000fe80000100a00 */
[----:B------:R1:W-:Y:S04]  /*20d50*/  LDGSTS.E [R7+-0x79700], [R10.64], P2 ;  /* 0x869000000a077fae */ /* 0x0003e80009121848 */
[----:B------:R2:W-:Y:S04]  /*20d60*/  STL.64 [R1+0x5160], R8 ;  /* 0x0051600801007387 */ /* 0x0005e80000100a00 */
[----:B------:R2:W-:Y:S01]  /*20d70*/  LDGSTS.E [R6+-0x79680], [R8.64], P4 ;  /* 0x8698000008067fae */ /* 0x0005e2000a121848 */
[----:B----4-:R-:W-:-:S04]  /*20d80*/  IMAD R0, R27, c[0x0][0x190], RZ ;  /* 0x000064001b007a24 */ /* 0x010fc800078e02ff */
[----:B---3--:R-:W-:-:S04]  /*20d90*/  IMAD.WIDE R24, R0, 0x4, R2 ;  /* 0x0000000400187825 */ /* 0x008fc800078e0202 */
[----:B------:R-:W-:-:S04]  /*20da0*/  IMAD.WIDE R18, R0, 0x4, R244 ;  /* 0x0000000400127825 */ /* 0x000fc800078e02f4 */
[----:B-1----:R-:W-:-:S04]  /*20db0*/  IMAD.WIDE R14, R0, 0x4, R246 ;  /* 0x00000004000e7825 */ /* 0x002fc800078e02f6 */
[----:B------:R-:W-:-:S04]  /*20dc0*/  IMAD.WIDE R12, R0, 0x4, R248 ;  /* 0x00000004000c7825 */ /* 0x000fc800078e02f8 */
        /* <DEDUP_REMOVED lines=11> */
[----:B------:R-:W-:Y:S02]  /*20e80*/  LOP3.LUT R6, R23, 0x50, RZ, 0x3c, !PT ;  /* 0x0000005017067812 */ /* 0x000fe400078e3cff */
[C---:B------:R-:W-:Y:S01]  /*20e90*/  IADD3 R16, R4.reuse, 0x100000, RZ ;  /* 0x0010000004107810 */ /* 0x040fe20007ffe0ff */
[----:B------:R1:W-:Y:S01]  /*20ea0*/  LDGSTS.E [R17+-0x78800], [R24.64], P5 ;  /* 0x8780000018117fae */ /* 0x0003e2000a921848 */
[----:B------:R-:W-:Y:S02]  /*20eb0*/  IADD3 R9, R4, 0x100000, RZ ;  /* 0x0010000004097810 */ /* 0x000fe40007ffe0ff */
[----:B------:R-:W-:Y:S01]  /*20ec0*/  IADD3 R4, R6, 0x100000, RZ ;  /* 0x0010000006047810 */ /* 0x000fe20007ffe0ff */
[----:B------:R3:W-:Y:S04]  /*20ed0*/  LDGSTS.E [R16+-0x78780], [R18.64], P1 ;  /* 0x8788000012107fae */ /* 0x0007e80008921848 */
[----:B------:R4:W-:Y:S04]  /*20ee0*/  LDGSTS.E [R9+-0x78700], [R14.64], P2 ;  /* 0x879000000e097fae */ /* 0x0009e80009121848 */
[----:B------:R4:W-:Y:S01]  /*20ef0*/  LDGSTS.E [R7+-0x78680], [R12.64], P4 ;  /* 0x879800000c077fae */ /* 0x0009e2000a121848 */
[----:B-1----:R-:W-:Y:S01]  /*20f00*/  IMAD.WIDE R24, R8, 0x4, R244 ;  /* 0x0000000408187825 */ /* 0x002fe200078e02f4 */
[----:B---3--:R-:W-:-:S03]  /*20f10*/  IADD3 R18, R6, 0x100000, RZ ;  /* 0x0010000006127810 */ /* 0x008fc60007ffe0ff */
[C---:B------:R-:W-:Y:S01]  /*20f20*/  IMAD.WIDE R16, R8.reuse, 0x4, R246 ;  /* 0x0000000408107825 */ /* 0x040fe200078e02f6 */
[----:B------:R1:W-:Y:S03]  /*20f30*/  LDGSTS.E [R4+-0x7f600], [R10.64], P5 ;  /* 0x80a000000a047fae */ /* 0x0003e6000a921848 */
[----:B----4-:R-:W-:Y:S01]  /*20f40*/  IMAD.WIDE R14, R8, 0x4, R248 ;  /* 0x00000004080e7825 */ /* 0x010fe200078e02f8 */
[C---:B------:R-:W-:Y:S02]  /*20f50*/  IADD3 R13, R6.reuse, 0x100000, RZ ;  /* 0x00100000060d7810 */ /* 0x040fe40007ffe0ff */
[----:B------:R-:W-:Y:S01]  /*20f60*/  IADD3 R12, R6, 0x100000, RZ ;  /* 0x00100000060c7810 */ /* 0x000fe20007ffe0ff */
[----:B------:R-:W-:Y:S01]  /*20f70*/  IMAD.WIDE R8, R0, 0x4, R244 ;  /* 0x0000000400087825 */ /* 0x000fe200078e02f4 */
[----:B------:R-:W-:Y:S01]  /*20f80*/  IADD3 R7, R6, 0x100000, RZ ;  /* 0x0010000006077810 */ /* 0x000fe20007ffe0ff */
[----:B------:R3:W-:Y:S02]  /*20f90*/  STL.64 [R1+0x5130], R24 ;  /* 0x0051301801007387 */ /* 0x0007e40000100a00 */
[----:B-1----:R-:W-:-:S02]  /*20fa0*/  IMAD.WIDE R10, R0, 0x4, R2 ;  /* 0x00000004000a7825 */ /* 0x002fc400078e0202 */
[----:B------:R3:W-:Y:S04]  /*20fb0*/  LDGSTS.E [R18+-0x7f580], [R24.64], P1 ;  /* 0x80a8000018127fae */ /* 0x0007e80008921848 */
        /* <DEDUP_REMOVED lines=8> */
[----:B---3--:R-:W-:-:S04]  /*21040*/  IMAD.WIDE R24, R0, 0x4, R246 ;  /* 0x0000000400187825 */ /* 0x008fc800078e02f6 */
[----:B------:R-:W-:Y:S01]  /*21050*/  IMAD.WIDE R18, R0, 0x4, R248 ;  /* 0x0000000400127825 */ /* 0x000fe200078e02f8 */
[----:B-1----:R-:W3:Y:S03]  /*21060*/  LDL.LU R4, [R1+0x1770] ;  /* 0x0017700001047983 */ /* 0x002ee60000300800 */
[----:B--2---:R-:W-:Y:S02]  /*21070*/  IMAD R8, R5, c[0x0][0x190], RZ ;  /* 0x0000640005087a24 */ /* 0x004fe400078e02ff */
[----:B------:R-:W2:Y:S02]  /*21080*/  LDL.LU R5, [R1+0x1774] ;  /* 0x0017740001057983 */ /* 0x000ea40000300800 */
[C---:B------:R-:W-:Y:S02]  /*21090*/  IMAD.WIDE R16, R8.reuse, 0x4, R2 ;  /* 0x0000000408107825 */ /* 0x040fe400078e0202 */
[----:B------:R1:W-:Y:S02]  /*210a0*/  STL.64 [R1+0x5108], R24 ;  /* 0x0051081801007387 */ /* 0x0003e40000100a00 */
[----:B----4-:R-:W-:-:S02]  /*210b0*/  IMAD.WIDE R12, R8, 0x4, R244 ;  /* 0x00000004080c7825 */ /* 0x010fc400078e02f4 */
[----:B------:R4:W-:Y:S02]  /*210c0*/  STL.64 [R1+0x5100], R18 ;  /* 0x0051001201007387 */ /* 0x0009e40000100a00 */
[----:B------:R-:W-:Y:S02]  /*210d0*/  IMAD.WIDE R10, R8, 0x4, R246 ;  /* 0x00000004080a7825 */ /* 0x000fe400078e02f6 */
[----:B------:R1:W-:Y:S04]  /*210e0*/  STL.64 [R1+0x50f8], R16 ;  /* 0x0050f81001007387 */ /* 0x0003e80000100a00 */
[----:B------:R1:W-:Y:S04]  /*210f0*/  STL.64 [R1+0x50f0], R12 ;  /* 0x0050f00c01007387 */ /* 0x0003e80000100a00 */
[----:B------:R1:W-:Y:S01]  /*21100*/  STL.64 [R1+0x50e8], R10 ;  /* 0x0050e80a01007387 */ /* 0x0003e20000100a00 */
[----:B------:R-:W-:-:S03]  /*21110*/  IMAD R0, R252, c[0x0][0x190], RZ ;  /* 0x00006400fc007a24 */ /* 0x000fc600078e02ff */
[----:B------:R-:W2:Y:S01]  /*21120*/  LDL.LU R252, [R1+0x1778] ;  /* 0x0017780001fc7983 */ /* 0x000ea20000300800 */
[C---:B------:R-:W-:Y:S02]  /*21130*/  IADD3 R21, R6.reuse, 0x100000, RZ ;  /* 0x0010000006157810 */ /* 0x040fe40007ffe0ff */
[C---:B------:R-:W-:Y:S02]  /*21140*/  IADD3 R15, R6.reuse, 0x100000, RZ ;  /* 0x00100000060f7810 */ /* 0x040fe40007ffe0ff */
[C---:B------:R-:W-:Y:S01]  /*21150*/  IADD3 R14, R6.reuse, 0x100000, RZ ;  /* 0x00100000060e7810 */ /* 0x040fe20007ffe0ff */
[----:B------:R1:W-:Y:S01]  /*21160*/  LDGSTS.E [R21+-0x7e500], [R24.64], P2 ;  /* 0x81b0000018157fae */ /* 0x0003e20009121848 */
[----:B------:R-:W-:-:S03]  /*21170*/  IADD3 R9, R6, 0x100000, RZ ;  /* 0x0010000006097810 */ /* 0x000fc60007ffe0ff */
[----:B------:R4:W-:Y:S04]  /*21180*/  LDGSTS.E [R15+-0x7e480], [R18.64], P4 ;  /* 0x81b80000120f7fae */ /* 0x0009e8000a121848 */
[----:B------:R4:W-:Y:S04]  /*21190*/  LDGSTS.E [R14+-0x7d600], [R16.64], P5 ;  /* 0x82a00000100e7fae */ /* 0x0009e8000a921848 */
[----:B------:R4:W-:Y:S01]  /*211a0*/  LDGSTS.E [R9+-0x7d580], [R12.64], P1 ;  /* 0x82a800000c097fae */ /* 0x0009e20008921848 */
[----:B-1----:R-:W-:-:S03]  /*211b0*/  IMAD.WIDE R24, R8, 0x4, R248 ;  /* 0x0000000408187825 */ /* 0x002fc600078e02f8 */
[----:B------:R1:W-:Y:S01]  /*211c0*/  LDGSTS.E [R7+-0x7d500], [R10.64], P2 ;  /* 0x82b000000a077fae */ /* 0x0003e20009121848 */
[----:B----4-:R-:W-:Y:S01]  /*211d0*/  IMAD.WIDE R18, R0, 0x4, R2 ;  /* 0x0000000400127825 */ /* 0x010fe200078e0202 */
[----:B------:R-:W-:-:S03]  /*211e0*/  IADD3 R17, R6, 0x100000, RZ ;  /* 0x0010000006117810 */ /* 0x000fc60007ffe0ff */
[----:B------:R-:W-:Y:S01]  /*211f0*/  IMAD.WIDE R14, R0, 0x4, R244 ;  /* 0x00000004000e7825 */ /* 0x000fe200078e02f4 */
[----:B------:R-:W-:Y:S01]  /*21200*/  IADD3 R16, R6, 0x100000, RZ ;  /* 0x0010000006107810 */ /* 0x000fe20007ffe0ff */
[----:B------:R4:W-:Y:S02]  /*21210*/  STL.64 [R1+0x50e0], R24 ;  /* 0x0050e01801007387 */ /* 0x0009e40000100a00 */
[----:B------:R-:W-:Y:S02]  /*21220*/  IMAD.WIDE R12, R0, 0x4, R246 ;  /* 0x00000004000c7825 */ /* 0x000fe400078e02f6 */
[----:B------:R4:W-:Y:S01]  /*21230*/  LDGSTS.E [R17+-0x7d480], [R24.64], P4 ;  /* 0x82b8000018117fae */ /* 0x0009e2000a121848 */
[----:B-1----:R-:W-:Y:S01]  /*21240*/  IADD3 R11, R6, 0x100000, RZ ;  /* 0x00100000060b7810 */ /* 0x002fe20007ffe0ff */
        /* <DEDUP_REMOVED lines=10> */
[----:B---3--:R-:W-:-:S04]  /*212f0*/  IMAD R0, R4, c[0x0][0x190], RZ ;  /* 0x0000640004007a24 */ /* 0x008fc800078e02ff */
[----:B----4-:R-:W-:-:S04]  /*21300*/  IMAD.WIDE R24, R0, 0x4, R2 ;  /* 0x0000000400187825 */ /* 0x010fc800078e0202 */
[----:B-1----:R-:W-:-:S04]  /*21310*/  IMAD.WIDE R18, R0, 0x4, R244 ;  /* 0x0000000400127825 */ /* 0x002fc800078e02f4 */
[----:B--2---:R-:W-:Y:S01]  /*21320*/  IMAD R8, R5, c[0x0][0x190], RZ ;  /* 0x0000640005087a24 */ /* 0x004fe200078e02ff */
[----:B------:R-:W-:Y:S01]  /*21330*/  IADD3 R9, R6, 0x100000, RZ ;  /* 0x0010000006097810 */ /* 0x000fe20007ffe0ff */
[----:B------:R-:W2:Y:S01]  /*21340*/  LDL.LU R5, [R1+0x177c] ;  /* 0x00177c0001057983 */ /* 0x000ea20000300800 */
[----:B------:R-:W-:-:S04]  /*21350*/  IMAD.WIDE R14, R0, 0x4, R246 ;  /* 0x00000004000e7825 */ /* 0x000fc800078e02f6 */
[----:B------:R-:W-:Y:S01]  /*21360*/  IMAD.WIDE R12, R0, 0x4, R248 ;  /* 0x00000004000c7825 */ /* 0x000fe200078e02f8 */
[----:B------:R1:W-:Y:S03]  /*21370*/  STL.64 [R1+0x50b8], R24 ;  /* 0x0050b81801007387 */ /* 0x0003e60000100a00 */
[----:B------:R-:W-:Y:S01]  /*21380*/  IMAD.WIDE R10, R8, 0x4, R2 ;  /* 0x00000004080a7825 */ /* 0x000fe200078e0202 */
[----:B------:R3:W-:Y:S04]  /*21390*/  STL.64 [R1+0x50b0], R18 ;  /* 0x0050b01201007387 */ /* 0x0007e80000100a00 */
[----:B------:R4:W-:Y:S04]  /*213a0*/  STL.64 [R1+0x50a8], R14 ;  /* 0x0050a80e01007387 */ /* 0x0009e80000100a00 */
[----:B------:R1:W-:Y:S04]  /*213b0*/  STL.64 [R1+0x50a0], R12 ;  /* 0x0050a00c01007387 */ /* 0x0003e80000100a00 */
[----:B------:R1:W-:Y:S01]  /*213c0*/  STL.64 [R1+0x5098], R10 ;  /* 0x0050980a01007387 */ /* 0x0003e20000100a00 */
[----:B------:R-:W-:Y:S01]  /*213d0*/  IMAD R0, R252, c[0x0][0x190], RZ ;  /* 0x00006400fc007a24 */ /* 0x000fe200078e02ff */
[----:B------:R-:W-:-:S02]  /*213e0*/  IADD3 R4, R6, 0x100000, RZ ;  /* 0x0010000006047810 */ /* 0x000fc40007ffe0ff */
[----:B------:R-:W2:Y:S04]  /*213f0*/  LDL.LU R252, [R1+0x1780] ;  /* 0x0017800001fc7983 */ /* 0x000ea80000300800 */
[----:B------:R1:W-:Y:S04]  /*21400*/  LDGSTS.E [R17+-0x7b600], [R24.64], P5 ;  /* 0x84a0000018117fae */ /* 0x0003e8000a921848 */
        /* <DEDUP_REMOVED lines=10> */
[C---:B------:R-:W-:Y:S01]  /*214b0*/  IMAD.WIDE R8, R0.reuse, 0x4, R244 ;  /* 0x0000000400087825 */ /* 0x040fe200078e02f4 */
[----:B------:R3:W-:Y:S03]  /*214c0*/  STL.64 [R1+0x5090], R24 ;  /* 0x0050901801007387 */ /* 0x0007e60000100a00 */
[C---:B-1----:R-:W-:Y:S01]  /*214d0*/  IMAD.WIDE R10, R0.reuse, 0x4, R2 ;  /* 0x00000004000a7825 */ /* 0x042fe200078e0202 */
        /* <DEDUP_REMOVED lines=9> */
[----:B---3--:R-:W-:-:S04]  /*21570*/  IMAD.WIDE R24, R0, 0x4, R246 ;  /* 0x0000000400187825 */ /* 0x008fc800078e02f6 */
[----:B------:R-:W-:Y:S01]  /*21580*/  IMAD.WIDE R18, R0, 0x4, R248 ;  /* 0x0000000400127825 */ /* 0x000fe200078e02f8 */
[C---:B----4-:R-:W-:Y:S01]  /*21590*/  IADD3 R15, R6.reuse, 0x100000, RZ ;  /* 0x00100000060f7810 */ /* 0x050fe20007ffe0ff */
[----:B------:R3:W-:Y:S01]  /*215a0*/  LDGSTS.E [R21+-0x79500], [R24.64], P2 ;  /* 0x86b0000018157fae */ /* 0x0007e20009121848 */
[----:B------:R-:W-:-:S03]  /*215b0*/  IADD3 R14, R6, 0x100000, RZ ;  /* 0x00100000060e7810 */ /* 0x000fc60007ffe0ff */
[----:B------:R4:W-:Y:S04]  /*215c0*/  LDGSTS.E [R15+-0x79480], [R18.64], P4 ;  /* 0x86b80000120f7fae */ /* 0x0009e8000a121848 */
[----:B-1----:R-:W4:Y:S01]  /*215d0*/  LDL.LU R4, [R1+0x1784] ;  /* 0x0017840001047983 */ /* 0x002f220000300800 */
        /* <DEDUP_REMOVED lines=10> */
[----:B------:R-:W-:Y:S01]  /*21680*/  IMAD R0, R252, c[0x0][0x190], RZ ;  /* 0x00006400fc007a24 */ /* 0x000fe200078e02ff */
[----:B------:R-:W-:-:S02]  /*21690*/  IADD3 R9, R6, 0x100000, RZ ;  /* 0x0010000006097810 */ /* 0x000fc40007ffe0ff */
[----:B------:R-:W2:Y:S01]  /*216a0*/  LDL.LU R252, [R1+0x178c] ;  /* 0x00178c0001fc7983 */ /* 0x000ea20000300800 */
[----:B---3--:R-:W-:Y:S01]  /*216b0*/  LOP3.LUT R24, R23, 0x60, RZ, 0x3c, !PT ;  /* 0x0000006017187812 */ /* 0x008fe200078e3cff */
[----:B------:R-:W-:Y:S01]  /*216c0*/  IMAD.WIDE R26, R8, 0x4, R248 ;  /* 0x00000004081a7825 */ /* 0x000fe200078e02f8 */
[----:B----4-:R-:W-:Y:S01]  /*216d0*/  IADD3 R18, R6, 0x100000, RZ ;  /* 0x0010000006127810 */ /* 0x010fe20007ffe0ff */
[----:B------:R1:W-:Y:S04]  /*216e0*/  LDGSTS.E [R14+-0x78600], [R16.64], P5 ;  /* 0x87a00000100e7fae */ /* 0x0003e8000a921848 */
[----:B------:R3:W-:Y:S01]  /*216f0*/  LDGSTS.E [R9+-0x78580], [R12.64], P1 ;  /* 0x87a800000c097fae */ /* 0x0007e20008921848 */
[----:B------:R-:W-:-:S03]  /*21700*/  IADD3 R6, R24, 0x100000, RZ ;  /* 0x0010000018067810 */ /* 0x000fc60007ffe0ff */
[----:B------:R4:W-:Y:S01]  /*21710*/  LDGSTS.E [R7+-0x78500], [R10.64], P2 ;  /* 0x87b000000a077fae */ /* 0x0009e20009121848 */
[----:B-1----:R-:W-:-:S03]  /*21720*/  IMAD.WIDE R16, R0, 0x4, R2 ;  /* 0x0000000400107825 */ /* 0x002fc600078e0202 */
[----:B------:R1:W-:Y:S01]  /*21730*/  LDGSTS.E [R18+-0x78480], [R26.64], P4 ;  /* 0x87b800001a127fae */ /* 0x0003e2000a121848 */
[----:B---3--:R-:W-:Y:S01]  /*21740*/  IADD3 R13, R24, 0x100000, RZ ;  /* 0x00100000180d7810 */ /* 0x008fe20007ffe0ff */
[----:B------:R-:W-:Y:S01]  /*21750*/  IMAD.WIDE R14, R0, 0x4, R244 ;  /* 0x00000004000e7825 */ /* 0x000fe200078e02f4 */
[C---:B------:R-:W-:Y:S02]  /*21760*/  IADD3 R12, R24.reuse, 0x100000, RZ ;  /* 0x00100000180c7810 */ /* 0x040fe40007ffe0ff */
[----:B----4-:R-:W-:Y:S01]  /*21770*/  IADD3 R7, R24, 0x100000, RZ ;  /* 0x0010000018077810 */ /* 0x010fe20007ffe0ff */
[C---:B------:R-:W-:Y:S01]  /*21780*/  IMAD.WIDE R10, R0.reuse, 0x4, R246 ;  /* 0x00000004000a7825 */ /* 0x040fe200078e02f6 */
[----:B------:R1:W-:Y:S03]  /*21790*/  STL.64 [R1+0x5028], R26 ;  /* 0x0050281a01007387 */ /* 0x0003e60000100a00 */
[----:B------:R-:W-:Y:S01]  /*217a0*/  IMAD.WIDE R8, R0, 0x4, R248 ;  /* 0x0000000400087825 */ /* 0x000fe200078e02f8 */
[----:B------:R3:W-:Y:S04]  /*217b0*/  LDGSTS.E [R13+-0x7f400], [R16.64], P5 ;  /* 0x80c00000100d7fae */ /* 0x0007e8000a921848 */
[----:B------:R3:W-:Y:S04]  /*217c0*/  STL.64 [R1+0x5040], R16 ;  /* 0x0050401001007387 */ /* 0x0007e80000100a00 */
[----:B------:R4:W-:Y:S04]  /*217d0*/  LDGSTS.E [R12+-0x7f380], [R14.64], P1 ;  /* 0x80c800000e0c7fae */ /* 0x0009e80008921848 */
[----:B------:R4:W-:Y:S04]  /*217e0*/  STL.64 [R1+0x5038], R14 ;  /* 0x0050380e01007387 */ /* 0x0009e80000100a00 */
[----:B------:R1:W-:Y:S04]  /*217f0*/  LDGSTS.E [R7+-0x7f300], [R10.64], P2 ;  /* 0x80d000000a077fae */ /* 0x0003e80009121848 */
[----:B------:R1:W-:Y:S04]  /*21800*/  STL.64 [R1+0x5030], R10 ;  /* 0x0050300a01007387 */ /* 0x0003e80000100a00 */
[----:B------:R2:W-:Y:S04]  /*21810*/  LDGSTS.E [R6+-0x7f280], [R8.64], P4 ;  /* 0x80d8000008067fae */ /* 0x0005e8000a121848 */
[----:B------:R1:W-:Y:S01]  /*21820*/  STL.64 [R1+0x5020], R8 ;  /* 0x0050200801007387 */ /* 0x0003e20000100a00 */
[----:B------:R-:W-:-:S04]  /*21830*/  IMAD R0, R4, c[0x0][0x190], RZ ;  /* 0x0000640004007a24 */ /* 0x000fc800078e02ff */
[----:B-1----:R-:W-:-:S04]  /*21840*/  IMAD.WIDE R26, R0, 0x4, R2 ;  /* 0x00000004001a7825 */ /* 0x002fc800078e0202 */
[----:B---3--:R-:W-:-:S04]  /*21850*/  IMAD.WIDE R16, R0, 0x4, R244 ;  /* 0x0000000400107825 */ /* 0x008fc800078e02f4 */
[----:B----4-:R-:W-:-:S04]  /*21860*/  IMAD.WIDE R14, R0, 0x4, R246 ;  /* 0x00000004000e7825 */ /* 0x010fc800078e02f6 */
[----:B------:R-:W-:-:S04]  /*21870*/  IMAD.WIDE R10, R0, 0x4, R248 ;  /* 0x00000004000a7825 */ /* 0x000fc800078e02f8 */
[----:B--2---:R-:W-:Y:S02]  /*21880*/  IMAD R6, R5, c[0x0][0x190], RZ ;  /* 0x0000640005067a24 */ /* 0x004fe400078e02ff */
[----:B------:R-:W2:Y:S02]  /*21890*/  LDL.LU R5, [R1+0x1790] ;  /* 0x0017900001057983 */ /* 0x000ea40000300800 */
[----:B------:R-:W-:Y:S02]  /*218a0*/  IMAD.WIDE R8, R6, 0x4, R2 ;  /* 0x0000000406087825 */ /* 0x000fe400078e0202 */
[----:B------:R-:W-:Y:S04]  /*218b0*/  STL.64 [R1+0x5018], R26 ;  /* 0x0050181a01007387 */ /* 0x000fe80000100a00 */
[----:B------:R1:W-:Y:S04]  /*218c0*/  STL.64 [R1+0x5010], R16 ;  /* 0x0050101001007387 */ /* 0x0003e80000100a00 */
[----:B------:R3:W-:Y:S04]  /*218d0*/  STL.64 [R1+0x5008], R14 ;  /* 0x0050080e01007387 */ /* 0x0007e80000100a00 */
[----:B------:R4:W-:Y:S04]  /*218e0*/  STL.64 [R1+0x5000], R10 ;  /* 0x0050000a01007387 */ /* 0x0009e80000100a00 */
[----:B------:R1:W-:Y:S01]  /*218f0*/  STL.64 [R1+0x4ff8], R8 ;  /* 0x004ff80801007387 */ /* 0x0003e20000100a00 */
[----:B------:R-:W-:-:S03]  /*21900*/  IMAD R0, R252, c[0x0][0x190], RZ ;  /* 0x00006400fc007a24 */ /* 0x000fc600078e02ff */
[----:B------:R-:W2:Y:S01]  /*21910*/  LDL.LU R252, [R1+0x1794] ;  /* 0x0017940001fc7983 */ /* 0x000ea20000300800 */
[C---:B------:R-:W-:Y:S02]  /*21920*/  IADD3 R18, R24.reuse, 0x100000, RZ ;  /* 0x0010000018127810 */ /* 0x040fe40007ffe0ff */
[----:B------:R-:W-:-:S03]  /*21930*/  IADD3 R4, R24, 0x100000, RZ ;  /* 0x0010000018047810 */ /* 0x000fc60007ffe0ff */
[----:B------:R1:W-:Y:S04]  /*21940*/  LDGSTS.E [R18+-0x7e400], [R26.64], P5 ;  /* 0x81c000001a127fae */ /* 0x0003e8000a921848 */
[----:B------:R3:W-:Y:S04]  /*21950*/  LDGSTS.E [R13+-0x7e380], [R16.64], P1 ;  /* 0x81c80000100d7fae */ /* 0x0007e80008921848 */
[----:B------:R4:W-:Y:S01]  /*21960*/  LDGSTS.E [R12+-0x7e300], [R14.64], P2 ;  /* 0x81d000000e0c7fae */ /* 0x0009e20009121848 */
[----:B-1----:R-:W-:-:S03]  /*21970*/  IMAD.WIDE R18, R6, 0x4, R244 ;  /* 0x0000000406127825 */ /* 0x002fc600078e02f4 */
[----:B------:R1:W-:Y:S01]  /*21980*/  LDGSTS.E [R7+-0x7e280], [R10.64], P4 ;  /* 0x81d800000a077fae */ /* 0x0003e2000a121848 */
[----:B---3--:R-:W-:-:S03]  /*21990*/  IMAD.WIDE R16, R6, 0x4, R246 ;  /* 0x0000000406107825 */ /* 0x008fc600078e02f6 */
[----:B------:R3:W-:Y:S01]  /*219a0*/  LDGSTS.E [R4+-0x7d400], [R8.64], P5 ;  /* 0x82c0000008047fae */ /* 0x0007e2000a921848 */
[----:B----4-:R-:W-:Y:S01]  /*219b0*/  IADD3 R15, R24, 0x100000, RZ ;  /* 0x00100000180f7810 */ /* 0x010fe20007ffe0ff */
[----:B------:R-:W-:Y:S01]  /*219c0*/  IMAD.WIDE R12, R6, 0x4, R248 ;  /* 0x00000004060c7825 */ /* 0x000fe200078e02f8 */
[----:B------:R-:W-:Y:S01]  /*219d0*/  IADD3 R14, R24, 0x100000, RZ ;  /* 0x00100000180e7810 */ /* 0x000fe20007ffe0ff */
[----:B------:R4:W-:Y:S02]  /*219e0*/  STL.64 [R1+0x4ff0], R18 ;  /* 0x004ff01201007387 */ /* 0x0009e40000100a00 */
[----:B-1----:R-:W-:Y:S02]  /*219f0*/  IMAD.WIDE R10, R0, 0x4, R2 ;  /* 0x00000004000a7825 */ /* 0x002fe400078e0202 */
[----:B------:R1:W-:Y:S01]  /*21a00*/  STL.64 [R1+0x4fe8], R16 ;  /* 0x004fe81001007387 */ /* 0x0003e20000100a00 */
[----:B---3--:R-:W-:Y:S01]  /*21a10*/  IADD3 R9, R24, 0x100000, RZ ;  /* 0x0010000018097810 */ /* 0x008fe20007ffe0ff */
[----:B------:R-:W-:Y:S01]  /*21a20*/  IMAD.WIDE R6, R0, 0x4, R244 ;  /* 0x0000000400067825 */ /* 0x000fe200078e02f4 */
[----:B------:R-:W-:Y:S01]  /*21a30*/  IADD3 R8, R24, 0x100000, RZ ;  /* 0x0010000018087810 */ /* 0x000fe20007ffe0ff */
[----:B------:R4:W-:Y:S04]  /*21a40*/  LDGSTS.E [R15+-0x7d380], [R18.64], P1 ;  /* 0x82c80000120f7fae */ /* 0x0009e80008921848 */
[----:B------:R-:W-:Y:S04]  /*21a50*/  STL.64 [R1+0x4fe0], R12 ;  /* 0x004fe00c01007387 */ /* 0x000fe80000100a00 */
[----:B------:R1:W-:Y:S04]  /*21a60*/  LDGSTS.E [R14+-0x7d300], [R16.64], P2 ;  /* 0x82d00000100e7fae */ /* 0x0003e80009121848 */
[----:B------:R-:W-:Y:S04]  /*21a70*/  STL.64 [R1+0x4fd8], R10 ;  /* 0x004fd80a01007387 */ /* 0x000fe80000100a00 */
[----:B------:R3:W-:Y:S04]  /*21a80*/  LDGSTS.E [R9+-0x7d280], [R12.64], P4 ;  /* 0x82d800000c097fae */ /* 0x0007e8000a121848 */
[----:B------:R-:W-:Y:S04]  /*21a90*/  STL.64 [R1+0x4fd0], R6 ;  /* 0x004fd00601007387 */ /* 0x000fe80000100a00 */
[----:B------:R2:W-:Y:S04]  /*21aa0*/  LDGSTS.E [R8+-0x7c400], [R10.64], P5 ;  /* 0x83c000000a087fae */ /* 0x0005e8000a921848 */
[----:B------:R-:W2:Y:S01]  /*21ab0*/  LDL.LU R26, [R1+0x1798] ;  /* 0x00179800011a7983 */ /* 0x000ea20000300800 */
[----:B----4-:R-:W-:-:S03]  /*21ac0*/  IMAD.WIDE R18, R0, 0x4, R246 ;  /* 0x0000000400127825 */ /* 0x010fc600078e02f6 */
[----:B------:R2:W-:Y:S01]  /*21ad0*/  LDGSTS.E [R4+-0x7c380], [R6.64], P1 ;  /* 0x83c8000006047fae */ /* 0x0005e20008921848 */
[----:B-1----:R-:W-:-:S03]  /*21ae0*/  IMAD.WIDE R16, R0, 0x4, R248 ;  /* 0x0000000400107825 */ /* 0x002fc600078e02f8 */
[----:B------:R-:W4:Y:S04]  /*21af0*/  LDL.LU R27, [R1+0x179c] ;  /* 0x00179c00011b7983 */ /* 0x000f280000300800 */
[----:B------:R1:W-:Y:S04]  /*21b00*/  STL.64 [R1+0x4fc8], R18 ;  /* 0x004fc81201007387 */ /* 0x0003e80000100a00 */
[----:B------:R1:W-:Y:S04]  /*21b10*/  STL.64 [R1+0x4fc0], R16 ;  /* 0x004fc01001007387 */ /* 0x0003e80000100a00 */
[----:B------:R1:W-:Y:S04]  /*21b20*/  LDGSTS.E [R15+-0x7c300], [R18.64], P2 ;  /* 0x83d00000120f7fae */ /* 0x0003e80009121848 */
[----:B------:R2:W-:Y:S01]  /*21b30*/  LDGSTS.E [R14+-0x7c280], [R16.64], P4 ;  /* 0x83d80000100e7fae */ /* 0x0005e2000a121848 */
[----:B-1----:R-:W-:Y:S01]  /*21b40*/  IADD3 R18, R24, 0x100000, RZ ;  /* 0x0010000018127810 */ /* 0x002fe20007ffe0ff */
[----:B--2---:R-:W-:-:S04]  /*21b50*/  IMAD R4, R5, c[0x0][0x190], RZ ;  /* 0x0000640005047a24 */ /* 0x004fc800078e02ff */
[----:B---3--:R-:W-:-:S04]  /*21b60*/  IMAD.WIDE R12, R4, 0x4, R2 ;  /* 0x00000004040c7825 */ /* 0x008fc800078e0202 */
[----:B------:R-:W-:Y:S01]  /*21b70*/  IMAD.WIDE R10, R4, 0x4, R244 ;  /* 0x00000004040a7825 */ /* 0x000fe200078e02f4 */
[----:B------:R-:W-:-:S03]  /*21b80*/  IADD3 R5, R24, 0x100000, RZ ;  /* 0x0010000018057810 */ /* 0x000fc60007ffe0ff */
[----:B------:R-:W-:Y:S01]  /*21b90*/  IMAD.WIDE R6, R4, 0x4, R246 ;  /* 0x0000000404067825 */ /* 0x000fe200078e02f6 */
[----:B------:R-:W-:Y:S04]  /*21ba0*/  STL.64 [R1+0x4fb8], R12 ;  /* 0x004fb80c01007387 */ /* 0x000fe80000100a00 */
[----:B------:R1:W-:Y:S04]  /*21bb0*/  STL.64 [R1+0x4fb0], R10 ;  /* 0x004fb00a01007387 */ /* 0x0003e80000100a00 */
[----:B------:R-:W-:Y:S04]  /*21bc0*/  STL.64 [R1+0x4fa8], R6 ;  /* 0x004fa80601007387 */ /* 0x000fe80000100a00 */
[----:B------:R2:W-:Y:S01]  /*21bd0*/  LDGSTS.E [R9+-0x7b400], [R12.64], P5 ;  /* 0x84c000000c097fae */ /* 0x0005e2000a921848 */
[----:B------:R-:W-:-:S03]  /*21be0*/  IMAD R0, R252, c[0x0][0x190], RZ ;  /* 0x00006400fc007a24 */ /* 0x000fc600078e02ff */
[----:B------:R1:W-:Y:S04]  /*21bf0*/  LDGSTS.E [R8+-0x7b380], [R10.64], P1 ;  /* 0x84c800000a087fae */ /* 0x0003e80008921848 */
[----:B------:R-:W3:Y:S01]  /*21c00*/  LDL.LU R252, [R1+0x17a0] ;  /* 0x0017a00001fc7983 */ /* 0x000ee20000300800 */
[----:B------:R-:W-:-:S03]  /*21c10*/  IMAD.WIDE R16, R0, 0x4, R2 ;  /* 0x0000000400107825 */ /* 0x000fc600078e0202 */
[----:B------:R2:W-:Y:S01]  /*21c20*/  LDGSTS.E [R5+-0x7b300], [R6.64], P2 ;  /* 0x84d0000006057fae */ /* 0x0005e20009121848 */
[----:B------:R-:W-:-:S04]  /*21c30*/  IMAD.WIDE R14, R0, 0x4, R244 ;  /* 0x00000004000e7825 */ /* 0x000fc800078e02f4 */
[----:B-1----:R-:W-:-:S04]  /*21c40*/  IMAD.WIDE R10, R0, 0x4, R246 ;  /* 0x00000004000a7825 */ /* 0x002fc800078e02f6 */
[----:B--2---:R-:W-:-:S04]  /*21c50*/  IMAD.WIDE R4, R4, 0x4, R248 ;  /* 0x0000000404047825 */ /* 0x004fc800078e02f8 */
[----:B------:R-:W-:Y:S01]  /*21c60*/  IMAD.WIDE R8, R0, 0x4, R248 ;  /* 0x0000000400087825 */ /* 0x000fe200078e02f8 */
[----:B------:R1:W-:Y:S04]  /*21c70*/  STL.64 [R1+0x4fa0], R4 ;  /* 0x004fa00401007387 */ /* 0x0003e80000100a00 */
[----:B------:R-:W-:Y:S04]  /*21c80*/  STL.64 [R1+0x4f98], R16 ;  /* 0x004f981001007387 */ /* 0x000fe80000100a00 */
[----:B------:R1:W-:Y:S04]  /*21c90*/  LDGSTS.E [R18+-0x7b280], [R4.64], P4 ;  /* 0x84d8000004127fae */ /* 0x0003e8000a121848 */
[----:B-1----:R-:W2:Y:S04]  /*21ca0*/  LDL.LU.64 R4, [R1+0x7c70] ;  /* 0x007c700001047983 */ /* 0x002ea80000300a00 */
[----:B------:R-:W-:Y:S04]  /*21cb0*/  STL.64 [R1+0x4f90], R14 ;  /* 0x004f900e01007387 */ /* 0x000fe80000100a00 */
[----:B------:R-:W-:Y:S04]  /*21cc0*/  STL.64 [R1+0x4f88], R10 ;  /* 0x004f880a01007387 */ /* 0x000fe80000100a00 */
[----:B------:R1:W-:Y:S04]  /*21cd0*/  STL.64 [R1+0x4f80], R8 ;  /* 0x004f800801007387 */ /* 0x0003e80000100a00 */
[----:B------:R-:W2:Y:S01]  /*21ce0*/  LDL.LU R25, [R1+0x17a4] ;  /* 0x0017a40001197983 */ /* 0x000ea20000300800 */
[----:B------:R-:W-:-:S02]  /*21cf0*/  IADD3 R13, R24, 0x100000, RZ ;  /* 0x00100000180d7810 */ /* 0x000fc40007ffe0ff */
[C---:B------:R-:W-:Y:S02]  /*21d00*/  IADD3 R12, R24.reuse, 0x100000, RZ ;  /* 0x00100000180c7810 */ /* 0x040fe40007ffe0ff */
[C---:B------:R-:W-:Y:S01]  /*21d10*/  IADD3 R7, R24.reuse, 0x100000, RZ ;  /* 0x0010000018077810 */ /* 0x040fe20007ffe0ff */
[----:B------:R1:W-:Y:S01]  /*21d20*/  LDGSTS.E [R13+-0x7a400], [R16.64], P5 ;  /* 0x85c00000100d7fae */ /* 0x0003e2000a921848 */
[----:B------:R-:W-:-:S03]  /*21d30*/  IADD3 R6, R24, 0x100000, RZ ;  /* 0x0010000018067810 */ /* 0x000fc60007ffe0ff */
[----:B------:R1:W-:Y:S04]  /*21d40*/  LDGSTS.E [R12+-0x7a380], [R14.64], P1 ;  /* 0x85c800000e0c7fae */ /* 0x0003e80008921848 */
[----:B------:R1:W-:Y:S04]  /*21d50*/  LDGSTS.E [R7+-0x7a300], [R10.64], P2 ;  /* 0x85d000000a077fae */ /* 0x0003e80009121848 */
[----:B------:R1:W-:Y:S01]  /*21d60*/  LDGSTS.E [R6+-0x7a280], [R8.64], P4 ;  /* 0x85d8000008067fae */ /* 0x0003e2000a121848 */
[----:B----4-:R-:W-:Y:S02]  /*21d70*/  IMAD R0, R27, c[0x0][0x190], RZ ;  /* 0x000064001b007a24 */ /* 0x010fe400078e02ff */
[----:B-1----:R-:W-:-:S04]  /*21d80*/  IMAD R8, R26, c[0x0][0x190], RZ ;  /* 0x000064001a087a24 */ /* 0x002fc800078e02ff */
[----:B------:R-:W-:-:S04]  /*21d90*/  IMAD.WIDE R26, R8, 0x4, R2 ;  /* 0x00000004081a7825 */ /* 0x000fc800078e0202 */
[C---:B------:R-:W-:Y:S01]  /*21da0*/  IMAD.WIDE R16, R8.reuse, 0x4, R244 ;  /* 0x0000000408107825 */ /* 0x040fe200078e02f4 */
[----:B------:R1:W-:Y:S03]  /*21db0*/  STL.64 [R1+0x4f78], R26 ;  /* 0x004f781a01007387 */ /* 0x0003e60000100a00 */
[C---:B------:R-:W-:Y:S01]  /*21dc0*/  IMAD.WIDE R14, R8.reuse, 0x4, R246 ;  /* 0x00000004080e7825 */ /* 0x040fe200078e02f6 */
[----:B------:R1:W-:Y:S03]  /*21dd0*/  LDGSTS.E [R18+-0x79400], [R26.64], P5 ;  /* 0x86c000001a127fae */ /* 0x0003e6000a921848 */
[----:B------:R-:W-:Y:S01]  /*21de0*/  IMAD.WIDE R10, R8, 0x4, R248 ;  /* 0x00000004080a7825 */ /* 0x000fe200078e02f8 */
[----:B------:R-:W-:Y:S03]  /*21df0*/  STL.64 [R1+0x4f70], R16 ;  /* 0x004f701001007387 */ /* 0x000fe60000100a00 */
[C---:B------:R-:W-:Y:S01]  /*21e00*/  IMAD.WIDE R8, R0.reuse, 0x4, R2 ;  /* 0x0000000400087825 */ /* 0x040fe200078e0202 */
[----:B------:R4:W-:Y:S04]  /*21e10*/  LDGSTS.E [R13+-0x79380], [R16.64], P1 ;  /* 0x86c80000100d7fae */ /* 0x0009e80008921848 */
[----:B-1----:R-:W2:Y:S04]  /*21e20*/  LDL.LU.64 R26, [R1+0x7c68] ;  /* 0x007c6800011a7983 */ /* 0x002ea80000300a00 */
[----:B------:R1:W-:Y:S04]  /*21e30*/  LDGSTS.E [R12+-0x79300], [R14.64], P2 ;  /* 0x86d000000e0c7fae */ /* 0x0003e80009121848 */
[----:B------:R-:W-:Y:S04]  /*21e40*/  STL.64 [R1+0x4f68], R14 ;  /* 0x004f680e01007387 */ /* 0x000fe80000100a00 */
[----:B------:R1:W-:Y:S04]  /*21e50*/  LDGSTS.E [R7+-0x79280], [R10.64], P4 ;  /* 0x86d800000a077fae */ /* 0x0003e8000a121848 */
[----:B------:R1:W-:Y:S04]  /*21e60*/  STL.64 [R1+0x4f60], R10 ;  /* 0x004f600a01007387 */ /* 0x0003e80000100a00 */
[----:B------:R3:W-:Y:S01]  /*21e70*/  LDGSTS.E [R6+-0x78400], [R8.64], P5 ;  /* 0x87c0000008067fae */ /* 0x0007e2000a921848 */
[----:B------:R-:W-:-:S03]  /*21e80*/  IMAD.WIDE R18, R0, 0x4, R246 ;  /* 0x0000000400127825 */ /* 0x000fc600078e02f6 */
[----:B------:R3:W-:Y:S01]  /*21e90*/  STL.64 [R1+0x4f58], R8 ;  /* 0x004f580801007387 */ /* 0x0007e20000100a00 */
[----:B------:R-:W-:Y:S02]  /*21ea0*/  IADD3 R21, R24, 0x100000, RZ ;  /* 0x0010000018157810 */ /* 0x000fe40007ffe0ff */
[----:B-1----:R-:W-:Y:S01]  /*21eb0*/  LOP3.LUT R10, R23, 0x70, RZ, 0x3c, !PT ;  /* 0x00000070170a7812 */ /* 0x002fe200078e3cff */
[----:B------:R-:W-:Y:S01]  /*21ec0*/  IMAD.WIDE R22, R0, 0x4, R244 ;  /* 0x0000000400167825 */ /* 0x000fe200078e02f4 */
[----:B------:R-:W-:-:S03]  /*21ed0*/  IADD3 R15, R24, 0x100000, RZ ;  /* 0x00100000180f7810 */ /* 0x000fc60007ffe0ff */
[----:B----4-:R-:W-:Y:S01]  /*21ee0*/  IMAD.WIDE R16, R0, 0x4, R248 ;  /* 0x0000000400107825 */ /* 0x010fe200078e02f8 */
[----:B------:R-:W-:Y:S01]  /*21ef0*/  IADD3 R14, R24, 0x100000, RZ ;  /* 0x00100000180e7810 */ /* 0x000fe20007ffe0ff */
[----:B------:R1:W-:Y:S01]  /*21f00*/  LDGSTS.E [R21+-0x78380], [R22.64], P1 ;  /* 0x87c8000016157fae */ /* 0x0003e20008921848 */
[C---:B------:R-:W-:Y:S02]  /*21f10*/  IADD3 R11, R10.reuse, 0x100000, RZ ;  /* 0x001000000a0b7810 */ /* 0x040fe40007ffe0ff */
[----:B------:R-:W-:Y:S01]  /*21f20*/  IADD3 R7, R10, 0x100000, RZ ;  /* 0x001000000a077810 */ /* 0x000fe20007ffe0ff */
[----:B------:R4:W-:Y:S04]  /*21f30*/  LDGSTS.E [R15+-0x78300], [R18.64], P2 ;  /* 0x87d00000120f7fae */ /* 0x0009e80009121848 */
[----:B------:R1:W-:Y:S01]  /*21f40*/  LDGSTS.E [R14+-0x78280], [R16.64], P4 ;  /* 0x87d80000100e7fae */ /* 0x0003e2000a121848 */
[----:B---3--:R-:W-:-:S03]  /*21f50*/  IMAD R6, R252, c[0x0][0x190], RZ ;  /* 0x00006400fc067a24 */ /* 0x008fc600078e02ff */
[----:B------:R-:W3:Y:S01]  /*21f60*/  LDL.LU R252, [R1+0x17a8] ;  /* 0x0017a80001fc7983 */ /* 0x000ee20000300800 */
[----:B------:R-:W-:-:S03]  /*21f70*/  IMAD.WIDE R12, R6, 0x4, R2 ;  /* 0x00000004060c7825 */ /* 0x000fc600078e0202 */
[----:B------:R-:W-:Y:S01]  /*21f80*/  STL.64 [R1+0x4f50], R22 ;  /* 0x004f501601007387 */ /* 0x000fe20000100a00 */
[----:B------:R-:W-:-:S03]  /*21f90*/  IMAD.WIDE R8, R6, 0x4, R244 ;  /* 0x0000000406087825 */ /* 0x000fc600078e02f4 */
[----:B------:R-:W-:Y:S04]  /*21fa0*/  STL.64 [R1+0x4f48], R18 ;  /* 0x004f481201007387 */ /* 0x000fe80000100a00 */
[----:B------:R-:W-:Y:S04]  /*21fb0*/  STL.64 [R1+0x4f30], R16 ;  /* 0x004f301001007387 */ /* 0x000fe80000100a00 */
[----:B------:R-:W-:Y:S04]  /*21fc0*/  STL.64 [R1+0x4f40], R12 ;  /* 0x004f400c01007387 */ /* 0x000fe80000100a00 */
[----:B------:R2:W-:Y:S04]  /*21fd0*/  STL.64 [R1+0x4f38], R8 ;  /* 0x004f380801007387 */ /* 0x0005e80000100a00 */
[----:B------:R1:W-:Y:S04]  /*21fe0*/  LDGSTS.E [R11+-0x7f200], [R12.64], P5 ;  /* 0x80e000000c0b7fae */ /* 0x0003e8000a921848 */
[----:B------:R-:W3:Y:S04]  /*21ff0*/  LDL.LU R24, [R1+0x17ac] ;  /* 0x0017ac0001187983 */ /* 0x000ee80000300800 */
[----:B------:R2:W-:Y:S02]  /*22000*/  LDGSTS.E [R7+-0x7f180], [R8.64], P1 ;  /* 0x80e8000008077fae */ /* 0x0005e40008921848 */
[----:B--2---:R-:W-:-:S02]  /*22010*/  IMAD R8, R25, c[0x0][0x190], RZ ;  /* 0x0000640019087a24 */ /* 0x004fc400078e02ff */
[----:B------:R-:W2:Y:S01]  /*22020*/  LDL.LU R25, [R1+0x17b0] ;  /* 0x0017b00001197983 */ /* 0x000ea20000300800 */
[----:B-1----:R-:W-:Y:S01]  /*22030*/  IADD3 R17, R10, 0x100000, RZ ;  /* 0x001000000a117810 */ /* 0x002fe20007ffe0ff */
[----:B------:R-:W-:Y:S01]  /*22040*/  IMAD.WIDE R22, R6, 0x4, R246 ;  /* 0x0000000406167825 */ /* 0x000fe200078e02f6 */
[----:B------:R-:W-:-:S03]  /*22050*/  IADD3 R16, R10, 0x100000, RZ ;  /* 0x001000000a107810 */ /* 0x000fc60007ffe0ff */
[----:B----4-:R-:W-:Y:S01]  /*22060*/  IMAD.WIDE R18, R6, 0x4, R248 ;  /* 0x0000000406127825 */ /* 0x010fe200078e02f8 */
[----:B------:R-:W-:Y:S01]  /*22070*/  IADD3 R9, R10, 0x100000, RZ ;  /* 0x001000000a097810 */ /* 0x000fe20007ffe0ff */
[----:B------:R1:W-:Y:S02]  /*22080*/  LDGSTS.E [R17+-0x7f100], [R22.64], P2 ;  /* 0x80f0000016117fae */ /* 0x0003e40009121848 */
[----:B------:R-:W-:Y:S01]  /*22090*/  IMAD.WIDE R14, R8, 0x4, R2 ;  /* 0x00000004080e7825 */ /* 0x000fe200078e0202 */
[----:B------:R-:W-:Y:S01]  /*220a0*/  IADD3 R0, R10, 0x100000, RZ ;  /* 0x001000000a007810 */ /* 0x000fe20007ffe0ff */
[----:B------:R4:W-:Y:S02]  /*220b0*/  LDGSTS.E [R16+-0x7f080], [R18.64], P4 ;  /* 0x80f8000012107fae */ /* 0x0009e4000a121848 */
[C---:B------:R-:W-:Y:S02]  /*220c0*/  IMAD.WIDE R12, R8.reuse, 0x4, R244 ;  /* 0x00000004080c7825 */ /* 0x040fe400078e02f4 */
[----:B------:R1:W-:Y:S02]  /*220d0*/  STL.64 [R1+0x4f28], R22 ;  /* 0x004f281601007387 */ /* 0x0003e40000100a00 */
[----:B------:R-:W-:-:S02]  /*220e0*/  IMAD.WIDE R6, R8, 0x4, R246 ;  /* 0x0000000408067825 */ /* 0x000fc400078e02f6 */
[----:B------:R1:W-:Y:S04]  /*220f0*/  LDGSTS.E [R11+-0x7e200], [R14.64], P5 ;  /* 0x81e000000e0b7fae */ /* 0x0003e8000a921848 */
[----:B------:R-:W-:Y:S04]  /*22100*/  STL.64 [R1+0x4f20], R18 ;  /* 0x004f201201007387 */ /* 0x000fe80000100a00 */
[----:B------:R3:W-:Y:S04]  /*22110*/  LDGSTS.E [R9+-0x7e180], [R12.64], P1 ;  /* 0x81e800000c097fae */ /* 0x0007e80008921848 */
[----:B------:R-:W-:Y:S04]  /*22120*/  STL.64 [R1+0x4f18], R14 ;  /* 0x004f180e01007387 */ /* 0x000fe80000100a00 */
[----:B------:R4:W-:Y:S01]  /*22130*/  LDGSTS.E [R0+-0x7e100], [R6.64], P2 ;  /* 0x81f0000006007fae */ /* 0x0009e20009121848 */
[----:B-1----:R-:W-:-:S03]  /*22140*/  IMAD.WIDE R22, R8, 0x4, R248 ;  /* 0x0000000408167825 */ /* 0x002fc600078e02f8 */
[----:B------:R-:W-:Y:S04]  /*22150*/  STL.64 [R1+0x4f10], R12 ;  /* 0x004f100c01007387 */ /* 0x000fe80000100a00 */
[----:B------:R4:W-:Y:S04]  /*22160*/  STL.64 [R1+0x4f08], R6 ;  /* 0x004f080601007387 */ /* 0x0009e80000100a00 */
[----:B------:R1:W-:Y:S01]  /*22170*/  LDGSTS.E [R17+-0x7e080], [R22.64], P4 ;  /* 0x81f8000016117fae */ /* 0x0003e2000a121848 */
[C---:B----4-:R-:W-:Y:S02]  /*22180*/  IADD3 R7, R10.reuse, 0x100000, RZ ;  /* 0x001000000a077810 */ /* 0x050fe40007ffe0ff */
[----:B------:R-:W-:-:S02]  /*22190*/  IADD3 R6, R10, 0x100000, RZ ;  /* 0x001000000a067810 */ /* 0x000fc40007ffe0ff */
[----:B------:R-:W-:Y:S01]  /*221a0*/  IADD3 R21, R10, 0x100000, RZ ;  /* 0x001000000a157810 */ /* 0x000fe20007ffe0ff */
[----:B---3--:R-:W-:Y:S02]  /*221b0*/  IMAD R0, R252, c[0x0][0x190], RZ ;  /* 0x00006400fc007a24 */ /* 0x008fe400078e02ff */
[----:B------:R-:W3:Y:S02]  /*221c0*/  LDL.LU R252, [R1+0x17b4] ;  /* 0x0017b40001fc7983 */ /* 0x000ee40000300800 */
[----:B------:R-:W-:-:S04]  /*221d0*/  IMAD.WIDE R18, R0, 0x4, R2 ;  /* 0x0000000400127825 */ /* 0x000fc800078e0202 */
[C---:B------:R-:W-:Y:S01]  /*221e0*/  IMAD.WIDE R14, R0.reuse, 0x4, R244 ;  /* 0x00000004000e7825 */ /* 0x040fe200078e02f4 */
[----:B------:R-:W-:Y:S03]  /*221f0*/  STL.64 [R1+0x4f00], R22 ;  /* 0x004f001601007387 */ /* 0x000fe60000100a00 */
[C---:B------:R-:W-:Y:S01]  /*22200*/  IMAD.WIDE R12, R0.reuse, 0x4, R246 ;  /* 0x00000004000c7825 */ /* 0x040fe200078e02f6 */
[----:B------:R4:W-:Y:S03]  /*22210*/  STL.64 [R1+0x4ef8], R18 ;  /* 0x004ef81201007387 */ /* 0x0009e60000100a00 */
[----:B------:R-:W-:Y:S01]  /*22220*/  IMAD.WIDE R8, R0, 0x4, R248 ;  /* 0x0000000400087825 */ /* 0x000fe200078e02f8 */
[----:B------:R1:W-:Y:S04]  /*22230*/  STL.64 [R1+0x4ef0], R14 ;  /* 0x004ef00e01007387 */ /* 0x0003e80000100a00 */
[----:B------:R4:W-:Y:S04]  /*22240*/  LDGSTS.E [R16+-0x7d200], [R18.64], P5 ;  /* 0x82e0000012107fae */ /* 0x0009e8000a921848 */
[----:B------:R-:W-:Y:S01]  /*22250*/  STL.64 [R1+0x4ee8], R12 ;  /* 0x004ee80c01007387 */ /* 0x000fe20000100a00 */
[----:B------:R-:W-:-:S03]  /*22260*/  IMAD R0, R24, c[0x0][0x190], RZ ;  /* 0x0000640018007a24 */ /* 0x000fc600078e02ff */
[----:B------:R1:W-:Y:S04]  /*22270*/  LDGSTS.E [R11+-0x7d180], [R14.64], P1 ;  /* 0x82e800000e0b7fae */ /* 0x0003e80008921848 */
[----:B------:R1:W-:Y:S04]  /*22280*/  STL.64 [R1+0x4ee0], R8 ;  /* 0x004ee00801007387 */ /* 0x0003e80000100a00 */
[----:B------:R2:W-:Y:S01]  /*22290*/  LDGSTS.E [R7+-0x7d100], [R12.64], P2 ;  /* 0x82f000000c077fae */ /* 0x0005e20009121848 */
[----:B----4-:R-:W-:-:S03]  /*222a0*/  IMAD.WIDE R18, R0, 0x4, R244 ;  /* 0x0000000400127825 */ /* 0x010fc600078e02f4 */
[----:B------:R4:W-:Y:S04]  /*222b0*/  LDGSTS.E [R6+-0x7d080], [R8.64], P4 ;  /* 0x82f8000008067fae */ /* 0x0009e8000a121848 */
[----:B-1----:R-:W3:Y:S01]  /*222c0*/  LDL.LU R23, [R1+0x17b8] ;  /* 0x0017b80001177983 */ /* 0x002ee20000300800 */
[----:B------:R-:W-:-:S04]  /*222d0*/  IMAD.WIDE R16, R0, 0x4, R246 ;  /* 0x0000000400107825 */ /* 0x000fc800078e02f6 */
[----:B------:R-:W-:Y:S01]  /*222e0*/  IMAD.WIDE R14, R0, 0x4, R248 ;  /* 0x00000004000e7825 */ /* 0x000fe200078e02f8 */
[----:B----4-:R-:W-:-:S03]  /*222f0*/  IADD3 R9, R10, 0x100000, RZ ;  /* 0x001000000a097810 */ /* 0x010fc60007ffe0ff */
[----:B--2---:R-:W-:Y:S02]  /*22300*/  IMAD R8, R25, c[0x0][0x190], RZ ;  /* 0x0000640019087a24 */ /* 0x004fe400078e02ff */
[----:B------:R-:W-:-:S04]  /*22310*/  IMAD.WIDE R24, R0, 0x4, R2 ;  /* 0x0000000400187825 */ /* 0x000fc800078e0202 */
[C---:B------:R-:W-:Y:S01]  /*22320*/  IMAD.WIDE R12, R8.reuse, 0x4, R2 ;  /* 0x00000004080c7825 */ /* 0x040fe200078e0202 */
[----:B------:R1:W-:Y:S04]  /*22330*/  STL.64 [R1+0x4ed8], R24 ;  /* 0x004ed81801007387 */ /* 0x0003e80000100a00 */
[----:B------:R2:W-:Y:S04]  /*22340*/  STL.64 [R1+0x4ed0], R18 ;  /* 0x004ed01201007387 */ /* 0x0005e80000100a00 */
[----:B------:R1:W-:Y:S04]  /*22350*/  LDGSTS.E [R21+-0x7c200], [R24.64], P5 ;  /* 0x83e0000018157fae */ /* 0x0003e8000a921848 */
[----:B------:R-:W-:Y:S04]  /*22360*/  STL.64 [R1+0x4ec8], R16 ;  /* 0x004ec81001007387 */ /* 0x000fe80000100a00 */
[----:B------:R2:W-:Y:S04]  /*22370*/  LDGSTS.E [R11+-0x7c180], [R18.64], P1 ;  /* 0x83e80000120b7fae */ /* 0x0005e80008921848 */
[----:B------:R4:W-:Y:S04]  /*22380*/  STL.64 [R1+0x4ec0], R14 ;  /* 0x004ec00e01007387 */ /* 0x0009e80000100a00 */
[----:B------:R2:W-:Y:S04]  /*22390*/  LDGSTS.E [R9+-0x7c100], [R16.64], P2 ;  /* 0x83f0000010097fae */ /* 0x0005e80009121848 */
[----:B------:R-:W-:Y:S04]  /*223a0*/  STL.64 [R1+0x4eb8], R12 ;  /* 0x004eb80c01007387 */ /* 0x000fe80000100a00 */
[----:B------:R4:W-:Y:S01]  /*223b0*/  LDGSTS.E [R7+-0x7c080], [R14.64], P4 ;  /* 0x83f800000e077fae */ /* 0x0009e2000a121848 */
[----:B-1----:R-:W-:-:S03]  /*223c0*/  IMAD.WIDE R24, R8, 0x4, R244 ;  /* 0x0000000408187825 */ /* 0x002fc600078e02f4 */
[----:B------:R1:W-:Y:S01]  /*223d0*/  LDGSTS.E [R6+-0x7b200], [R12.64], P5 ;  /* 0x84e000000c067fae */ /* 0x0003e2000a921848 */
[----:B--2---:R-:W-:-:S03]  /*223e0*/  IMAD.WIDE R18, R8, 0x4, R246 ;  /* 0x0000000408127825 */ /* 0x004fc600078e02f6 */
[----:B------:R2:W-:Y:S04]  /*223f0*/  LDGSTS.E [R21+-0x7b180], [R24.64], P1 ;  /* 0x84e8000018157fae */ /* 0x0005e80008921848 */
[----:B----4-:R-:W4:Y:S01]  /*22400*/  LDL.LU R15, [R1+0x17bc] ;  /* 0x0017bc00010f7983 */ /* 0x010f220000300800 */
[----:B------:R-:W-:Y:S01]  /*22410*/  IADD3 R14, R10, 0x100000, RZ ;  /* 0x001000000a0e7810 */ /* 0x000fe20007ffe0ff */
[----:B------:R-:W-:-:S04]  /*22420*/  IMAD.WIDE R16, R8, 0x4, R248 ;  /* 0x0000000408107825 */ /* 0x000fc800078e02f8 */
[----:B------:R1:W-:Y:S04]  /*22430*/  LDGSTS.E [R14+-0x7b100], [R18.64], P2 ;  /* 0x84f00000120e7fae */ /* 0x0003e80009121848 */
[----:B------:R1:W-:Y:S04]  /*22440*/  LDGSTS.E [R11+-0x7b080], [R16.64], P4 ;  /* 0x84f80000100b7fae */ /* 0x0003e8000a121848 */
[----:B------:R2:W-:Y:S04]  /*22450*/  STL.64 [R1+0x4eb0], R24 ;  /* 0x004eb01801007387 */ /* 0x0005e80000100a00 */
[----:B------:R1:W-:Y:S04]  /*22460*/  STL.64 [R1+0x4ea8], R18 ;  /* 0x004ea81201007387 */ /* 0x0003e80000100a00 */
[----:B--2---:R-:W2:Y:S04]  /*22470*/  LDL.LU.64 R24, [R1+0x7c60] ;  /* 0x007c600001187983 */ /* 0x004ea80000300a00 */
[----:B------:R1:W-:Y:S01]  /*22480*/  STL.64 [R1+0x4ea0], R16 ;  /* 0x004ea01001007387 */ /* 0x0003e20000100a00 */
[----:B---3--:R-:W-:-:S04]  /*22490*/  IMAD R0, R252, c[0x0][0x190], RZ ;  /* 0x00006400fc007a24 */ /* 0x008fc800078e02ff */
[----:B-1----:R-:W-:-:S04]  /*224a0*/  IMAD.WIDE R12, R0, 0x4, R2 ;  /* 0x00000004000c7825 */ /* 0x002fc800078e0202 */
[C---:B------:R-:W-:Y:S01]  /*224b0*/  IMAD.WIDE R8, R0.reuse, 0x4, R244 ;  /* 0x0000000400087825 */ /* 0x040fe200078e02f4 */
[----:B------:R1:W-:Y:S04]  /*224c0*/  LDGSTS.E [R7+-0x7a200], [R12.64], P5 ;  /* 0x85e000000c077fae */ /* 0x0003e8000a921848 */
[----:B------:R3:W-:Y:S01]  /*224d0*/  LDGSTS.E [R6+-0x7a180], [R8.64], P1 ;  /* 0x85e8000008067fae */ /* 0x0007e20008921848 */
[----:B------:R-:W-:Y:S01]  /*224e0*/  IMAD.WIDE R18, R0, 0x4, R248 ;  /* 0x0000000400127825 */ /* 0x000fe200078e02f8 */
[----:B------:R-:W-:Y:S02]  /*224f0*/  IADD3 R252, R10, 0x100000, RZ ;  /* 0x001000000afc7810 */ /* 0x000fe40007ffe0ff */
[----:B------:R1:W-:Y:S04]  /*22500*/  STL.64 [R1+0x4e98], R12 ;  /* 0x004e980c01007387 */ /* 0x0003e80000100a00 */
[----:B------:R1:W-:Y:S01]  /*22510*/  STL.64 [R1+0x4e90], R8 ;  /* 0x004e900801007387 */ /* 0x0003e20000100a00 */
[----:B---3--:R-:W-:-:S02]  /*22520*/  IMAD R6, R23, c[0x0][0x190], RZ ;  /* 0x0000640017067a24 */ /* 0x008fc400078e02ff */
[----:B------:R-:W-:-:S04]  /*22530*/  IMAD.WIDE R22, R0, 0x4, R246 ;  /* 0x0000000400167825 */ /* 0x000fc800078e02f6 */
[C---:B------:R-:W-:Y:S01]  /*22540*/  IMAD.WIDE R16, R6.reuse, 0x4, R2 ;  /* 0x0000000406107825 */ /* 0x040fe200078e0202 */
[----:B------:R3:W-:Y:S03]  /*22550*/  STL.64 [R1+0x4e88], R22 ;  /* 0x004e881601007387 */ /* 0x0007e60000100a00 */
[C---:B-1----:R-:W-:Y:S01]  /*22560*/  IMAD.WIDE R12, R6.reuse, 0x4, R244 ;  /* 0x00000004060c7825 */ /* 0x042fe200078e02f4 */
[----:B------:R1:W-:Y:S04]  /*22570*/  STL.64 [R1+0x4e80], R18 ;  /* 0x004e801201007387 */ /* 0x0003e80000100a00 */
[----:B------:R3:W-:Y:S01]  /*22580*/  LDGSTS.E [R21+-0x7a100], [R22.64], P2 ;  /* 0x85f0000016157fae */ /* 0x0007e20009121848 */
[----:B------:R-:W-:-:S03]  /*22590*/  IMAD.WIDE R8, R6, 0x4, R246 ;  /* 0x0000000406087825 */ /* 0x000fc600078e02f6 */
[----:B------:R1:W-:Y:S04]  /*225a0*/  LDGSTS.E [R252+-0x7a080], [R18.64], P4 ;  /* 0x85f8000012fc7fae */ /* 0x0003e8000a121848 */
[----:B------:R1:W-:Y:S04]  /*225b0*/  LDGSTS.E [R14+-0x79200], [R16.64], P5 ;  /* 0x86e00000100e7fae */ /* 0x0003e8000a921848 */
[----:B---3--:R-:W3:Y:S04]  /*225c0*/  LDL.LU.64 R22, [R1+0x7c58] ;  /* 0x007c580001167983 */ /* 0x008ee80000300a00 */
[----:B------:R-:W2:Y:S04]  /*225d0*/  LDL.LU R21, [R1+0x7c50] ;  /* 0x007c500001157983 */ /* 0x000ea80000300800 */
[----:B------:R1:W-:Y:S04]  /*225e0*/  STL.64 [R1+0x4e78], R16 ;  /* 0x004e781001007387 */ /* 0x0003e80000100a00 */
[----:B-1----:R-:W2:Y:S04]  /*225f0*/  LDL.LU.64 R18, [R1+0x7c48] ;  /* 0x007c480001127983 */ /* 0x002ea80000300a00 */
[----:B------:R1:W-:Y:S04]  /*22600*/  STL.64 [R1+0x4e70], R12 ;  /* 0x004e700c01007387 */ /* 0x0003e80000100a00 */
[----:B------:R-:W2:Y:S04]  /*22610*/  LDL.LU.64 R16, [R1+0x7c40] ;  /* 0x007c400001107983 */ /* 0x000ea80000300a00 */
[----:B------:R1:W-:Y:S04]  /*22620*/  LDGSTS.E [R11+-0x79180], [R12.64], P1 ;  /* 0x86e800000c0b7fae */ /* 0x0003e80008921848 */
[----:B------:R1:W-:Y:S04]  /*22630*/  STL.64 [R1+0x4e68], R8 ;  /* 0x004e680801007387 */ /* 0x0003e80000100a00 */
[----:B------:R1:W-:Y:S01]  /*22640*/  LDGSTS.E [R7+-0x79100], [R8.64], P2 ;  /* 0x86f0000008077fae */ /* 0x0003e20009121848 */
[----:B----4-:R-:W-:-:S02]  /*22650*/  IMAD R0, R15, c[0x0][0x190], RZ ;  /* 0x000064000f007a24 */ /* 0x010fc400078e02ff */
[----:B------:R-:W-:-:S04]  /*22660*/  IMAD.WIDE R14, R6, 0x4, R248 ;  /* 0x00000004060e7825 */ /* 0x000fc800078e02f8 */
[----:B-1----:R-:W-:Y:S01]  /*22670*/  IMAD.WIDE R12, R0, 0x4, R2 ;  /* 0x00000004000c7825 */ /* 0x002fe200078e0202 */
[C---:B------:R-:W-:Y:S02]  /*22680*/  IADD3 R9, R10.reuse, 0x100000, RZ ;  /* 0x001000000a097810 */ /* 0x040fe40007ffe0ff */
[----:B------:R-:W-:Y:S01]  /*22690*/  IADD3 R8, R10, 0x100000, RZ ;  /* 0x001000000a087810 */ /* 0x000fe20007ffe0ff */
[----:B------:R-:W-:Y:S01]  /*226a0*/  IMAD.WIDE R6, R0, 0x4, R244 ;  /* 0x0000000400067825 */ /* 0x000fe200078e02f4 */
[----:B------:R-:W-:Y:S01]  /*226b0*/  IADD3 R2, R10, 0x100000, RZ ;  /* 0x001000000a027810 */ /* 0x000fe20007ffe0ff */
[----:B------:R1:W-:Y:S01]  /*226c0*/  LDGSTS.E [R9+-0x79080], [R14.64], P4 ;  /* 0x86f800000e097fae */ /* 0x0003e2000a121848 */
[----:B------:R-:W-:-:S03]  /*226d0*/  MOV R11, c[0x0][0x188] ;  /* 0x00006200000b7a02 */ /* 0x000fc60000000f00 */
[----:B------:R1:W-:Y:S04]  /*226e0*/  LDGSTS.E [R8+-0x78200], [R12.64], P5 ;  /* 0x87e000000c087fae */ /* 0x0003e8000a921848 */
[----:B------:R4:W-:Y:S04]  /*226f0*/  STL.64 [R1+0x4e60], R14 ;  /* 0x004e600e01007387 */ /* 0x0009e80000100a00 */
[----:B------:R4:W-:Y:S01]  /*22700*/  STL.64 [R1+0x4e58], R12 ;  /* 0x004e580c01007387 */ /* 0x0009e20000100a00 */
[----:B-1----:R-:W-:-:S03]  /*22710*/  IMAD.WIDE R8, R0, 0x4, R246 ;  /* 0x0000000400087825 */ /* 0x002fc600078e02f6 */
[----:B------:R1:W-:Y:S04]  /*22720*/  LDGSTS.E [R2+-0x78180], [R6.64], P1 ;  /* 0x87e8000006027fae */ /* 0x0003e80008921848 */
[----:B----4-:R-:W4:Y:S04]  /*22730*/  LDL.LU.64 R14, [R1+0x7c38] ;  /* 0x007c3800010e7983 */ /* 0x010f280000300a00 */
[----:B------:R1:W-:Y:S04]  /*22740*/  LDGSTS.E [R2+-0x78100], [R8.64], P2 ;  /* 0x87f0000008027fae */ /* 0x0003e80009121848 */
[----:B------:R-:W2:Y:S04]  /*22750*/  LDL.LU.64 R12, [R1+0x7c30] ;  /* 0x007c3000010c7983 */ /* 0x000ea80000300a00 */
[----:B------:R1:W-:Y:S02]  /*22760*/  STL.64 [R1+0x4e50], R6 ;  /* 0x004e500601007387 */ /* 0x0003e40000100a00 */
[----:B-1----:R-:W-:-:S02]  /*22770*/  IMAD.SHL.U32 R2, R11, 0x80, RZ ;  /* 0x000000800b027824 */ /* 0x002fc400078e00ff */
[----:B------:R-:W-:Y:S01]  /*22780*/  IMAD.WIDE R6, R0, 0x4, R248 ;  /* 0x0000000400067825 */ /* 0x000fe200078e02f8 */
[----:B------:R-:W-:-:S03]  /*22790*/  IADD3 R0, R10, 0x100000, RZ ;  /* 0x001000000a007810 */ /* 0x000fc60007ffe0ff */
[C---:B------:R-:W-:Y:S02]  /*227a0*/  IMAD.WIDE R10, R2.reuse, 0x4, R242 ;  /* 0x00000004020a7825 */ /* 0x040fe400078e02f2 */
[----:B------:R1:W-:Y:S02]  /*227b0*/  LDGSTS.E [R0+-0x78080], [R6.64], P4 ;  /* 0x87f8000006007fae */ /* 0x0003e4000a121848 */
[----:B------:R-:W-:Y:S02]  /*227c0*/  IMAD.WIDE R242, R2, 0x4, R236 ;  /* 0x0000000402f27825 */ /* 0x000fe400078e02ec */
[----:B------:R-:W1:Y:S02]  /*227d0*/  S2R R236, SR_TID.X ;  /* 0x0000000000ec7919 */ /* 0x000e640000002100 */
[----:B------:R-:W-:Y:S02]  /*227e0*/  IMAD.MOV.U32 R252, RZ, RZ, c[0x0][0x180] ;  /* 0x00006000fffc7624 */ /* 0x000fe400078e00ff */
[----:B------:R-:W0:Y:S03]  /*227f0*/  LDGDEPBAR ;  /* 0x00000000000079af */ /* 0x000e260000000000 */
[C---:B------:R-:W-:Y:S01]  /*22800*/  IADD3 R3, R252.reuse, -0x8d, RZ ;  /* 0xffffff73fc037810 */ /* 0x040fe20007ffe0ff */
[----:B------:R1:W-:Y:S03]  /*22810*/  STL.64 [R1+0x4e48], R8 ;  /* 0x004e480801007387 */ /* 0x0003e60000100a00 */
[----:B------:R-:W-:Y:S01]  /*22820*/  ISETP.GE.U32.AND P5, PT, R3, 0x7ffffef4, PT ;  /* 0x7ffffef40300780c */ /* 0x000fe20003fa6070 */
[----:B------:R1:W-:Y:S01]  /*22830*/  STL.64 [R1+0x4e40], R6 ;  /* 0x004e400601007387 */ /* 0x0003e20000100a00 */
[----:B------:R-:W-:Y:S01]  /*22840*/  IADD3 R3, R252, -0x91, RZ ;  /* 0xffffff6ffc037810 */ /* 0x000fe20007ffe0ff */
[----:B------:R-:W-:-:S02]  /*22850*/  IMAD.WIDE R234, R2, 0x4, R234 ;  /* 0x0000000402ea7825 */ /* 0x000fc400078e02ea */
[----:B------:R1:W-:Y:S01]  /*22860*/  STL.64 [R1+0x4718], R10 ;  /* 0x0047180a01007387 */ /* 0x0003e20000100a00 */
[----:B------:R-:W-:Y:S01]  /*22870*/  ISETP.GE.U32.AND P1, PT, R3, 0x7ffffef0, PT ;  /* 0x7ffffef00300780c */ /* 0x000fe20003f26070 */
[----:B-1----:R-:W-:Y:S01]  /*22880*/  IMAD.WIDE R8, R2, 0x4, R240 ;  /* 0x0000000402087825 */ /* 0x002fe200078e02f0 */
[----:B------:R-:W-:-:S03]  /*22890*/  IADD3 R3, R252, -0x99, RZ ;  /* 0xffffff67fc037810 */ /* 0x000fc60007ffe0ff */
[----:B------:R-:W-:Y:S01]  /*228a0*/  IMAD.WIDE R6, R2, 0x4, R238 ;  /* 0x0000000402067825 */ /* 0x000fe200078e02ee */
[----:B------:R1:W-:Y:S01]  /*228b0*/  STL.64 [R1+0x4720], R8 ;  /* 0x0047200801007387 */ /* 0x0003e20000100a00 */
[----:B------:R-:W-:Y:S02]  /*228c0*/  IADD3 R244, R252, -0x95, RZ ;  /* 0xffffff6bfcf47810 */ /* 0x000fe40007ffe0ff */
[C---:B------:R-:W-:Y:S01]  /*228d0*/  IMAD.WIDE R232, R2.reuse, 0x4, R232 ;  /* 0x0000000402e87825 */ /* 0x040fe200078e02e8 */
[----:B------:R1:W-:Y:S03]  /*228e0*/  STL.64 [R1+0x4728], R6 ;  /* 0x0047280601007387 */ /* 0x0003e60000100a00 */
[----:B------:R-:W-:Y:S01]  /*228f0*/  IMAD.WIDE R230, R2, 0x4, R230 ;  /* 0x0000000402e67825 */ /* 0x000fe200078e02e6 */
[----:B------:R1:W-:Y:S01]  /*22900*/  STL.64 [R1+0x4730], R242 ;  /* 0x004730f201007387 */ /* 0x0003e20000100a00 */
[----:B------:R-:W-:-:S02]  /*22910*/  ISETP.GE.U32.AND P4, PT, R3, 0x7ffffee8, PT ;  /* 0x7ffffee80300780c */ /* 0x000fc40003f86070 */
[----:B------:R-:W-:Y:S01]  /*22920*/  IMAD.WIDE R240, R2, 0x4, R228 ;  /* 0x0000000402f07825 */ /* 0x000fe200078e02e4 */
[----:B------:R-:W-:Y:S01]  /*22930*/  STL.64 [R1+0x4738], R234 ;  /* 0x004738ea01007387 */ /* 0x000fe20000100a00 */
[----:B------:R-:W-:Y:S02]  /*22940*/  LOP3.LUT R3, R236, 0x1f, RZ, 0xc0, !PT ;  /* 0x0000001fec037812 */ /* 0x000fe400078ec0ff */
[----:B------:R-:W-:Y:S01]  /*22950*/  IMAD.WIDE R226, R2, 0x4, R226 ;  /* 0x0000000402e27825 */ /* 0x000fe200078e02e2 */
[----:B------:R-:W-:Y:S01]  /*22960*/  STL.64 [R1+0x4740], R232 ;  /* 0x004740e801007387 */ /* 0x000fe20000100a00 */
[----:B------:R-:W-:Y:S02]  /*22970*/  ISETP.GE.U32.AND P2, PT, R244, 0x7ffffeec, PT ;  /* 0x7ffffeecf400780c */ /* 0x000fe40003f46070 */
[C---:B------:R-:W-:Y:S01]  /*22980*/  IMAD.WIDE R224, R2.reuse, 0x4, R224 ;  /* 0x0000000402e07825 */ /* 0x040fe200078e02e0 */
[----:B------:R1:W-:Y:S03]  /*22990*/  STL.64 [R1+0x4748], R230 ;  /* 0x004748e601007387 */ /* 0x0003e60000100a00 */
[C---:B------:R-:W-:Y:S01]  /*229a0*/  IMAD.WIDE R248, R2.reuse, 0x4, R222 ;  /* 0x0000000402f87825 */ /* 0x040fe200078e02de */
[----:B------:R1:W-:Y:S03]  /*229b0*/  STL.64 [R1+0x4750], R240 ;  /* 0x004750f001007387 */ /* 0x0003e60000100a00 */
[----:B------:R-:W-:Y:S01]  /*229c0*/  IMAD.WIDE R246, R2, 0x4, R220 ;  /* 0x0000000402f67825 */ /* 0x000fe200078e02dc */
[----:B------:R1:W-:Y:S01]  /*229d0*/  STL.64 [R1+0x4758], R226 ;  /* 0x004758e201007387 */ /* 0x0003e20000100a00 */
[----:B------:R-:W-:-:S03]  /*229e0*/  SHF.L.U32 R239, R3, 0x2, RZ ;  /* 0x0000000203ef7819 */ /* 0x000fc600000006ff */
[----:B------:R-:W-:Y:S01]  /*229f0*/  BAR.SYNC.DEFER_BLOCKING 0x0 ;  /* 0x0000000000007b1d */ /* 0x000fe20000010000 */
[----:B------:R-:W-:-:S04]  /*22a00*/  IMAD.WIDE R244, R2, 0x4, R218 ;  /* 0x0000000402f47825 */ /* 0x000fc800078e02da */
[C---:B------:R-:W-:Y:S01]  /*22a10*/  IMAD.WIDE R216, R2.reuse, 0x4, R216 ;  /* 0x0000000402d87825 */ /* 0x040fe200078e02d8 */
[----:B------:R1:W-:Y:S03]  /*22a20*/  STL.64 [R1+0x4768], R224 ;  /* 0x004768e001007387 */ /* 0x0003e60000100a00 */
[C---:B------:R-:W-:Y:S01]  /*22a30*/  IMAD.WIDE R214, R2.reuse, 0x4, R214 ;  /* 0x0000000402d67825 */ /* 0x040fe200078e02d6 */
[----:B------:R-:W-:Y:S03]  /*22a40*/  STL.64 [R1+0x4780], R248 ;  /* 0x004780f801007387 */ /* 0x000fe60000100a00 */
[C---:B------:R-:W-:Y:S01]  /*22a50*/  IMAD.WIDE R212, R2.reuse, 0x4, R212 ;  /* 0x0000000402d47825 */ /* 0x040fe200078e02d4 */
[----:B------:R-:W-:Y:S04]  /*22a60*/  STL.64 [R1+0x4798], R246 ;  /* 0x004798f601007387 */ /* 0x000fe80000100a00 */
[----:B------:R1:W-:Y:S04]  /*22a70*/  STL.64 [R1+0x47b0], R244 ;  /* 0x0047b0f401007387 */ /* 0x0003e80000100a00 */
[----:B------:R1:W-:Y:S04]  /*22a80*/  STL.64 [R1+0x47d8], R216 ;  /* 0x0047d8d801007387 */ /* 0x0003e80000100a00 */
[----:B------:R1:W-:Y:S04]  /*22a90*/  STL.64 [R1+0x47f0], R214 ;  /* 0x0047f0d601007387 */ /* 0x0003e80000100a00 */
[----:B------:R-:W-:Y:S01]  /*22aa0*/  @!PT LDS RZ, [RZ] ;  /* 0x00000000fffff984 */ /* 0x000fe20000000800 */
[----:B------:R-:W-:Y:S01]  /*22ab0*/  @!PT LDS RZ, [RZ] ;  /* 0x00000000fffff984 */ /* 0x000fe20000000800 */
[----:B------:R-:W-:Y:S01]  /*22ac0*/  @!PT LDS RZ, [RZ] ;  /* 0x00000000fffff984 */ /* 0x000fe20000000800 */
[----:B------:R1:W-:Y:S04]  /*22ad0*/  LDGSTS.E [R239+0x40000], [R10.64], !P3 ;  /* 0x400000000aef7fae */ /* 0x0003e8000d921848 */
[----:B------:R1:W-:Y:S04]  /*22ae0*/  LDGSTS.E [R239+0x40080], [R8.64], !P3 ;  /* 0x4008000008ef7fae */ /* 0x0003e8000d921848 */
[----:B------:R1:W-:Y:S04]  /*22af0*/  LDGSTS.E [R239+0x40100], [R6.64], !P3 ;  /* 0x4010000006ef7fae */ /* 0x0003e8000d921848 */
[----:B-1----:R-:W2:Y:S04]  /*22b00*/  LDL.LU.64 R10, [R1+0x7c28] ;  /* 0x007c2800010a7983 */ /* 0x002ea80000300a00 */
[----:B------:R1:W-:Y:S04]  /*22b10*/  STL.64 [R1+0x4808], R212 ;  /* 0x004808d401007387 */ /* 0x0003e80000100a00 */
[----:B------:R-:W2:Y:S04]  /*22b20*/  LDL.LU.64 R218, [R1+0x11a8] ;  /* 0x0011a80001da7983 */ /* 0x000ea80000300a00 */
[----:B------:R-:W3:Y:S04]  /*22b30*/  LDL.LU.64 R8, [R1+0x11a0] ;  /* 0x0011a00001087983 */ /* 0x000ee80000300a00 */
[----:B------:R-:W4:Y:S04]  /*22b40*/  LDL.LU.64 R6, [R1+0x1198] ;  /* 0x0011980001067983 */ /* 0x000f280000300a00 */
[----:B------:R-:W4:Y:S04]  /*22b50*/  LDL.LU.64 R222, [R1+0x1190] ;  /* 0x0011900001de7983 */ /* 0x000f280000300a00 */
[----:B------:R1:W-:Y:S04]  /*22b60*/  LDGSTS.E [R239+0x40180], [R242.64], !P3 ;  /* 0x40180000f2ef7fae */ /* 0x0003e8000d921848 */
[----:B------:R-:W4:Y:S04]  /*22b70*/  LDL.LU.64 R220, [R1+0x1188] ;  /* 0x0011880001dc7983 */ /* 0x000f280000300a00 */
[----:B------:R1:W-:Y:S04]  /*22b80*/  LDGSTS.E [R239+0x40200], [R234.64], !P3 ;  /* 0x40200000eaef7fae */ /* 0x0003e8000d921848 */
[----:B------:R-:W4:Y:S04]  /*22b90*/  LDL.LU.64 R228, [R1+0x1180] ;  /* 0x0011800001e47983 */ /* 0x000f280000300a00 */
[----:B------:R1:W-:Y:S04]  /*22ba0*/  LDGSTS.E [R239+0x40280], [R232.64], !P3 ;  /* 0x40280000e8ef7fae */ /* 0x0003e8000d921848 */
[----:B-1----:R-:W4:Y:S04]  /*22bb0*/  LDL.LU.64 R242, [R1+0x1178] ;  /* 0x0011780001f27983 */ /* 0x002f280000300a00 */
[----:B------:R1:W-:Y:S04]  /*22bc0*/  LDGSTS.E [R239+0x40300], [R230.64], !P3 ;  /* 0x40300000e6ef7fae */ /* 0x0003e8000d921848 */
[----:B------:R1:W-:Y:S04]  /*22bd0*/  LDGSTS.E [R239+0x40380], [R240.64], !P3 ;  /* 0x40380000f0ef7fae */ /* 0x0003e8000d921848 */
[----:B------:R1:W-:Y:S04]  /*22be0*/  LDGSTS.E [R239+0x40400], [R226.64], !P3 ;  /* 0x40400000e2ef7fae */ /* 0x0003e8000d921848 */
[----:B-1----:R-:W4:Y:S04]  /*22bf0*/  LDL.LU.64 R230, [R1+0x1170] ;  /* 0x0011700001e67983 */ /* 0x002f280000300a00 */
        /* <DEDUP_REMOVED lines=14> */
[----:B------:R1:W-:Y:S01]  /*22ce0*/  LDGSTS.E [R239+0x40780], [R212.64], !P3 ;  /* 0x40780000d4ef7fae */ /* 0x0003e2000d921848 */
[----:B--2---:R-:W-:-:S04]  /*22cf0*/  IMAD.WIDE R218, R2, 0x4, R218 ;  /* 0x0000000402da7825 */ /* 0x004fc800078e02da */
[C---:B---3--:R-:W-:Y:S01]  /*22d00*/  IMAD.WIDE R8, R2.reuse, 0x4, R8 ;  /* 0x0000000402087825 */ /* 0x048fe200078e0208 */
[----:B------:R2:W-:Y:S03]  /*22d10*/  STL.64 [R1+0x31e8], R218 ;  /* 0x0031e8da01007387 */ /* 0x0005e60000100a00 */
[C---:B----4-:R-:W-:Y:S01]  /*22d20*/  IMAD.WIDE R6, R2.reuse, 0x4, R6 ;  /* 0x0000000402067825 */ /* 0x050fe200078e0206 */
        /* <DEDUP_REMOVED lines=8> */
[----:B------:R1:W-:Y:S04]  /*22db0*/  STL.64 [R1+0x3220], R228 ;  /* 0x003220e401007387 */ /* 0x0003e80000100a00 */
[----:B------:R1:W-:Y:S04]  /*22dc0*/  STL.64 [R1+0x3228], R242 ;  /* 0x003228f201007387 */ /* 0x0003e80000100a00 */
[----:B------:R2:W-:Y:S04]  /*22dd0*/  LDGSTS.E [R239+0x42000], [R218.64], !P6 ;  /* 0x42000000daef7fae */ /* 0x0005e8000f121848 */
[----:B------:R3:W-:Y:S01]  /*22de0*/  LDGSTS.E [R239+0x42080], [R8.64], !P6 ;  /* 0x4208000008ef7fae */ /* 0x0007e2000f121848 */
[----:B------:R-:W-:-:S03]  /*22df0*/  IMAD.WIDE R230, R2, 0x4, R230 ;  /* 0x0000000402e67825 */ /* 0x000fc600078e02e6 */
[----:B------:R4:W-:Y:S01]  /*22e00*/  LDGSTS.E [R239+0x42100], [R6.64], !P6 ;  /* 0x4210000006ef7fae */ /* 0x0009e2000f121848 */
[----:B------:R-:W-:-:S03]  /*22e10*/  IMAD.WIDE R240, R2, 0x4, R240 ;  /* 0x0000000402f07825 */ /* 0x000fc600078e02f0 */
[----:B------:R1:W-:Y:S01]  /*22e20*/  STL.64 [R1+0x3238], R230 ;  /* 0x003238e601007387 */ /* 0x0003e20000100a00 */
[----:B------:R-:W-:-:S03]  /*22e30*/  IMAD.WIDE R234, R2, 0x4, R234 ;  /* 0x0000000402ea7825 */ /* 0x000fc600078e02ea */
[----:B------:R1:W-:Y:S01]  /*22e40*/  STL.64 [R1+0x3240], R240 ;  /* 0x003240f001007387 */ /* 0x0003e20000100a00 */
[----:B------:R-:W-:-:S03]  /*22e50*/  IMAD.WIDE R232, R2, 0x4, R232 ;  /* 0x0000000402e87825 */ /* 0x000fc600078e02e8 */
[----:B------:R1:W-:Y:S01]  /*22e60*/  STL.64 [R1+0x3250], R234 ;  /* 0x003250ea01007387 */ /* 0x0003e20000100a00 */
[----:B------:R-:W-:-:S03]  /*22e70*/  IMAD.WIDE R226, R2, 0x4, R226 ;  /* 0x0000000402e27825 */ /* 0x000fc600078e02e2 */
[----:B------:R1:W-:Y:S01]  /*22e80*/  STL.64 [R1+0x3258], R232 ;  /* 0x003258e801007387 */ /* 0x0003e20000100a00 */
[----:B------:R-:W-:-:S03]  /*22e90*/  IMAD.WIDE R224, R2, 0x4, R224 ;  /* 0x0000000402e07825 */ /* 0x000fc600078e02e0 */
        /* <DEDUP_REMOVED lines=8> */
[----:B-1----:R-:W-:-:S03]  /*22f20*/  IMAD.WIDE R212, R2, 0x4, R246 ;  /* 0x0000000402d47825 */ /* 0x002fc600078e02f6 */
[----:B------:R1:W-:Y:S04]  /*22f30*/  STL.64 [R1+0x3288], R214 ;  /* 0x003288d601007387 */ /* 0x0003e80000100a00 */
[----:B------:R1:W-:Y:S04]  /*22f40*/  STL.64 [R1+0x3290], R212 ;  /* 0x003290d401007387 */ /* 0x0003e80000100a00 */
[----:B--2---:R-:W2:Y:S04]  /*22f50*/  LDL.LU.64 R218, [R1+0x10a8] ;  /* 0x0010a80001da7983 */ /* 0x004ea80000300a00 */
[----:B---3--:R-:W3:Y:S04]  /*22f60*/  LDL.LU.64 R8, [R1+0x10a0] ;  /* 0x0010a00001087983 */ /* 0x008ee80000300a00 */
[----:B----4-:R-:W4:Y:S04]  /*22f70*/  LDL.LU.64 R6, [R1+0x1098] ;  /* 0x0010980001067983 */ /* 0x010f280000300a00 */
[----:B------:R-:W4:Y:S04]  /*22f80*/  LDL.LU.64 R244, [R1+0x1090] ;  /* 0x0010900001f47983 */ /* 0x000f280000300a00 */
[----:B------:R-:W4:Y:S04]  /*22f90*/  LDL.LU.64 R222, [R1+0x1088] ;  /* 0x0010880001de7983 */ /* 0x000f280000300a00 */
[----:B------:R-:W4:Y:S04]  /*22fa0*/  LDL.LU.64 R220, [R1+0x1080] ;  /* 0x0010800001dc7983 */ /* 0x000f280000300a00 */
[----:B------:R-:W4:Y:S04]  /*22fb0*/  LDL.LU.64 R228, [R1+0x1078] ;  /* 0x0010780001e47983 */ /* 0x000f280000300a00 */
[----:B------:R1:W-:Y:S04]  /*22fc0*/  LDGSTS.E [R239+0x42300], [R242.64], !P6 ;  /* 0x42300000f2ef7fae */ /* 0x0003e8000f121848 */
[----:B------:R1:W-:Y:S04]  /*22fd0*/  LDGSTS.E [R239+0x42380], [R230.64], !P6 ;  /* 0x42380000e6ef7fae */ /* 0x0003e8000f121848 */
[----:B------:R1:W-:Y:S04]  /*22fe0*/  LDGSTS.E [R239+0x42400], [R240.64], !P6 ;  /* 0x42400000f0ef7fae */ /* 0x0003e8000f121848 */
[----:B-1----:R-:W4:Y:S04]  /*22ff0*/  LDL.LU.64 R242, [R1+0x1070] ;  /* 0x0010700001f27983 */ /* 0x002f280000300a00 */
        /* <DEDUP_REMOVED lines=329> */
[----:B------:R-:W-:-:S03]  /*24490*/  IADD3 R0, R252, -0x9d, RZ ;  /* 0xffffff63fc007810 */ /* 0x000fc60007ffe0ff */
[----:B------:R2:W-:Y:S04]  /*244a0*/  LDGSTS.E [R239+0x4c680], [R216.64], !P4 ;  /* 0x4c680000d8ef7fae */ /* 0x0005e8000e121848 */
[----:B-1----:R-:W4:Y:S04]  /*244b0*/  LDL.LU.64 R230, [R1+0xcc0] ;  /* 0x000cc00001e67983 */ /* 0x002f280000300a00 */
[----:B------:R-:W4:Y:S04]  /*244c0*/  LDL.LU.64 R248, [R1+0xcb8] ;  /* 0x000cb80001f87983 */ /* 0x000f280000300a00 */
[----:B------:R-:W4:Y:S01]  /*244d0*/  LDL.LU.64 R246, [R1+0xcb0] ;  /* 0x000cb00001f67983 */ /* 0x000f220000300a00 */
[----:B------:R-:W-:-:S03]  /*244e0*/  ISETP.GE.U32.AND P3, PT, R0, 0x7ffffee4, PT ;  /* 0x7ffffee40000780c */ /* 0x000fc60003f66070 */
[----:B------:R1:W-:Y:S04]  /*244f0*/  LDGSTS.E [R239+0x4c700], [R214.64], !P4 ;  /* 0x4c700000d6ef7fae */ /* 0x0003e8000e121848 */
        /* <DEDUP_REMOVED lines=34> */
[----:B-1----:R-:W-:-:S03]  /*24720*/  IMAD.WIDE R214, R2, 0x4, R248 ;  /* 0x0000000402d67825 */ /* 0x002fc600078e02f8 */
[----:B------:R1:W-:Y:S01]  /*24730*/  STL.64 [R1+0x4380], R216 ;  /* 0x004380d801007387 */ /* 0x0003e20000100a00 */
[----:B------:R-:W-:-:S03]  /*24740*/  IMAD.WIDE R212, R2, 0x4, R246 ;  /* 0x0000000402d47825 */ /* 0x000fc600078e02f6 */
        /* <DEDUP_REMOVED lines=368> */
[----:B------:R-:W-:Y:S03]  /*25e50*/  STL.64 [R1+0x4930], R244 ;  /* 0x004930f401007387 */ /* 0x000fe60000100a00 */
        /* <DEDUP_REMOVED lines=29> */
[----:B------:R-:W4:Y:S04]  /*26030*/  LDL.LU.64 R224, [R1+0x940] ;  /* 0x0009400001e07983 */ /* 0x000f280000300a00 */
[----:B--2---:R-:W2:Y:S04]  /*26040*/  LDL.LU.64 R218, [R1+0x958] ;  /* 0x0009580001da7983 */ /* 0x004ea80000300a00 */
[----:B---3--:R-:W3:Y:S04]  /*26050*/  LDL.LU.64 R8, [R1+0x950] ;  /* 0x0009500001087983 */ /* 0x008ee80000300a00 */
[----:B------:R-:W3:Y:S04]  /*26060*/  LDL.LU.64 R6, [R1+0x948] ;  /* 0x0009480001067983 */ /* 0x000ee80000300a00 */
[----:B------:R-:W3:Y:S04]  /*26070*/  LDL.LU.64 R222, [R1+0x960] ;  /* 0x0009600001de7983 */ /* 0x000ee80000300a00 */
[----:B------:R-:W3:Y:S04]  /*26080*/  LDL.LU.64 R220, [R1+0x938] ;  /* 0x0009380001dc7983 */ /* 0x000ee80000300a00 */
[----:B------:R1:W-:Y:S04]  /*26090*/  LDGSTS.E [R239+0x5a300], [R228.64], !P4 ;  /* 0x5a300000e4ef7fae */ /* 0x0003e8000e121848 */
[----:B------:R1:W-:Y:S04]  /*260a0*/  LDGSTS.E [R239+0x5a380], [R242.64], !P4 ;  /* 0x5a380000f2ef7fae */ /* 0x0003e8000e121848 */
[----:B------:R1:W-:Y:S04]  /*260b0*/  LDGSTS.E [R239+0x5a400], [R230.64], !P4 ;  /* 0x5a400000e6ef7fae */ /* 0x0003e8000e121848 */
[----:B-1----:R-:W3:Y:S04]  /*260c0*/  LDL.LU.64 R228, [R1+0x930] ;  /* 0x0009300001e47983 */ /* 0x002ee80000300a00 */
        /* <DEDUP_REMOVED lines=9> */
[----:B------:R1:W-:Y:S01]  /*26160*/  LDGSTS.E [R239+0x5a600], [R226.64], !P4 ;  /* 0x5a600000e2ef7fae */ /* 0x0003e2000e121848 */
[----:B------:R-:W-:-:S03]  /*26170*/  IADD3 R0, R252, -0xb9, RZ ;  /* 0xffffff47fc007810 */ /* 0x000fc60007ffe0ff */
[----:B------:R2:W-:Y:S04]  /*26180*/  LDGSTS.E [R239+0x5a680], [R216.64], !P4 ;  /* 0x5a680000d8ef7fae */ /* 0x0005e8000e121848 */
[----:B-1----:R-:W3:Y:S04]  /*26190*/  LDL.LU.64 R226, [R1+0x8f8] ;  /* 0x0008f80001e27983 */ /* 0x002ee80000300a00 */
[----:B------:R-:W3:Y:S04]  /*261a0*/  LDL.LU.64 R248, [R1+0x8f0] ;  /* 0x0008f00001f87983 */ /* 0x000ee80000300a00 */
[----:B------:R-:W3:Y:S01]  /*261b0*/  LDL.LU.64 R246, [R1+0x8e8] ;  /* 0x0008e80001f67983 */ /* 0x000ee20000300a00 */
[----:B------:R-:W-:-:S03]  /*261c0*/  ISETP.GE.U32.AND P3, PT, R0, 0x7ffffec8, PT ;  /* 0x7ffffec80000780c */ /* 0x000fc60003f66070 */
[----:B------:R1:W-:Y:S04]  /*261d0*/  LDGSTS.E [R239+0x5a700], [R214.64], !P4 ;  /* 0x5a700000d6ef7fae */ /* 0x0003e8000e121848 */
[----:B------:R1:W-:Y:S01]  /*261e0*/  LDGSTS.E [R239+0x5a780], [R212.64], !P4 ;  /* 0x5a780000d4ef7fae */ /* 0x0003e2000e121848 */
[----:B----4-:R-:W-:-:S04]  /*261f0*/  IMAD.WIDE R224, R2, 0x4, R224 ;  /* 0x0000000402e07825 */ /* 0x010fc800078e02e0 */
[C---:B--2---:R-:W-:Y:S01]  /*26200*/  IMAD.WIDE R218, R2.reuse, 0x4, R218 ;  /* 0x0000000402da7825 */ /* 0x044fe200078e02da */
[----:B------:R-:W-:Y:S03]  /*26210*/  STL.64 [R1+0x49b0], R224 ;  /* 0x0049b0e001007387 */ /* 0x000fe60000100a00 */
[C---:B---3--:R-:W-:Y:S01]  /*26220*/  IMAD.WIDE R8, R2.reuse, 0x4, R8 ;  /* 0x0000000402087825 */ /* 0x048fe200078e0208 */
        /* <DEDUP_REMOVED lines=477> */
[----:B------:R-:W-:Y:S04]  /*28000*/  STL.64 [R1+0x76a8], R226 ;  /* 0x0076a8e201007387 */ /* 0x000fe80000100a00 */
[----:B------:R2:W-:Y:S04]  /*28010*/  LDGSTS.E [R239+0x6a000], [R218.64], !P3 ;  /* 0x6a000000daef7fae */ /* 0x0005e8000d921848 */
[----:B------:R3:W-:Y:S01]  /*28020*/  LDGSTS.E [R239+0x6a080], [R8.64], !P3 ;  /* 0x6a08000008ef7fae */ /* 0x0007e2000d921848 */
[----:B------:R-:W-:-:S03]  /*28030*/  IMAD.WIDE R224, R2, 0x4, R224 ;  /* 0x0000000402e07825 */ /* 0x000fc600078e02e0 */
[----:B------:R4:W-:Y:S01]  /*28040*/  LDGSTS.E [R239+0x6a100], [R6.64], !P3 ;  /* 0x6a10000006ef7fae */ /* 0x0009e2000d921848 */
[----:B------:R-:W-:-:S03]  /*28050*/  IMAD.WIDE R222, R2, 0x4, R222 ;  /* 0x0000000402de7825 */ /* 0x000fc600078e02de */
[----:B------:R-:W-:Y:S01]  /*28060*/  STL.64 [R1+0x76a0], R224 ;  /* 0x0076a0e001007387 */ /* 0x000fe20000100a00 */
[----:B------:R-:W-:-:S03]  /*28070*/  IMAD.WIDE R216, R2, 0x4, R220 ;  /* 0x0000000402d87825 */ /* 0x000fc600078e02dc */
[----:B------:R-:W-:Y:S04]  /*28080*/  STL.64 [R1+0x7698], R222 ;  /* 0x007698de01007387 */ /* 0x000fe80000100a00 */
[----:B------:R-:W-:Y:S04]  /*28090*/  STL.64 [R1+0x7690], R216 ;  /* 0x007690d801007387 */ /* 0x000fe80000100a00 */
[----:B------:R2:W-:Y:S04]  /*280a0*/  LDGSTS.E [R239+0x6a180], [R244.64], !P3 ;  /* 0x6a180000f4ef7fae */ /* 0x0005e8000d921848 */
[----:B------:R2:W-:Y:S01]  /*280b0*/  LDGSTS.E [R239+0x6a200], [R242.64], !P3 ;  /* 0x6a200000f2ef7fae */ /* 0x0005e2000d921848 */
[----:B-1----:R-:W-:-:S03]  /*280c0*/  IMAD.WIDE R214, R2, 0x4, R228 ;  /* 0x0000000402d67825 */ /* 0x002fc600078e02e4 */
[----:B------:R1:W-:Y:S01]  /*280d0*/  LDGSTS.E [R239+0x6a280], [R230.64], !P3 ;  /* 0x6a280000e6ef7fae */ /* 0x0003e2000d921848 */
[----:B------:R-:W-:-:S04]  /*280e0*/  IMAD.WIDE R212, R2, 0x4, R248 ;  /* 0x0000000402d47825 */ /* 0x000fc800078e02f8 */
[----:B------:R-:W-:Y:S01]  /*280f0*/  IMAD.WIDE R228, R2, 0x4, R246 ;  /* 0x0000000402e47825 */ /* 0x000fe200078e02f6 */
[----:B------:R-:W-:Y:S04]  /*28100*/  STL.64 [R1+0x7688], R214 ;  /* 0x007688d601007387 */ /* 0x000fe80000100a00 */
        /* <DEDUP_REMOVED lines=27> */
[----:B------:R-:W-:-:S02]  /*282c0*/  ISETP.GE.U32.AND P6, PT, R0, 0x7ffffe84, PT ;  /* 0x7ffffe840000780c */ /* 0x000fc40003fc6070 */
[----:B------:R-:W-:Y:S01]  /*282d0*/  IADD3 R0, R252, -0xf9, RZ ;  /* 0xffffff07fc007810 */ /* 0x000fe20007ffe0ff */
[----:B------:R1:W-:Y:S03]  /*282e0*/  LDGSTS.E [R239+0x6a700], [R214.64], !P3 ;  /* 0x6a700000d6ef7fae */ /* 0x0003e6000d921848 */
[----:B------:R-:W-:Y:S01]  /*282f0*/  ISETP.GE.U32.AND P0, PT, R0, 0x7ffffe88, PT ;  /* 0x7ffffe880000780c */ /* 0x000fe20003f06070 */
[----:B------:R1:W-:Y:S01]  /*28300*/  LDGSTS.E [R239+0x6a780], [R212.64], !P3 ;  /* 0x6a780000d4ef7fae */ /* 0x0003e2000d921848 */
[----:B------:R-:W-:-:S04]  /*28310*/  IADD3 R0, R252, -0xf5, RZ ;  /* 0xffffff0bfc007810 */ /* 0x000fc80007ffe0ff */
[----:B------:R-:W-:Y:S02]  /*28320*/  ISETP.GE.U32.AND P5, PT, R0, 0x7ffffe8c, PT ;  /* 0x7ffffe8c0000780c */ /* 0x000fe40003fa6070 */
[----:B------:R-:W-:-:S04]  /*28330*/  IADD3 R0, R252, -0xf1, RZ ;  /* 0xffffff0ffc007810 */ /* 0x000fc80007ffe0ff */
[----:B------:R-:W-:Y:S02]  /*28340*/  ISETP.GE.U32.AND P1, PT, R0, 0x7ffffe90, PT ;  /* 0x7ffffe900000780c */ /* 0x000fe40003f26070 */
[----:B------:R-:W-:-:S04]  /*28350*/  IADD3 R0, R252, -0xed, RZ ;  /* 0xffffff13fc007810 */ /* 0x000fc80007ffe0ff */
[----:B------:R-:W-:Y:S02]  /*28360*/  ISETP.GE.U32.AND P2, PT, R0, 0x7ffffe94, PT ;  /* 0x7ffffe940000780c */ /* 0x000fe40003f46070 */
[----:B------:R-:W-:-:S04]  /*28370*/  IADD3 R0, R252, -0xe9, RZ ;  /* 0xffffff17fc007810 */ /* 0x000fc80007ffe0ff */
[----:B------:R-:W-:Y:S02]  /*28380*/  ISETP.GE.U32.AND P4, PT, R0, 0x7ffffe98, PT ;  /* 0x7ffffe980000780c */ /* 0x000fe40003f86070 */
[----:B------:R-:W-:-:S04]  /*28390*/  IADD3 R0, R252, -0xd9, RZ ;  /* 0xffffff27fc007810 */ /* 0x000fc80007ffe0ff */
[----:B------:R-:W-:Y:S01]  /*283a0*/  ISETP.GE.U32.AND P3, PT, R0, 0x7ffffea8, PT ;  /* 0x7ffffea80000780c */ /* 0x000fe20003f66070 */
        /* <DEDUP_REMOVED lines=60> */
[----:B------:R2:W-:Y:S04]  /*28770*/  LDGSTS.E [R239+0x6c700], [R214.64], !P3 ;  /* 0x6c700000d6ef7fae */ /* 0x0005e8000d921848 */
[----:B-1----:R-:W4:Y:S04]  /*28780*/  LDL.LU.64 R224, [R1+0x4a0] ;  /* 0x0004a00001e07983 */ /* 0x002f280000300a00 */
[----:B------:R-:W4:Y:S04]  /*28790*/  LDL.LU.64 R248, [R1+0x498] ;  /* 0x0004980001f87983 */ /* 0x000f280000300a00 */
[----:B------:R-:W4:Y:S04]  /*287a0*/  LDL.LU.64 R246, [R1+0x490] ;  /* 0x0004900001f67983 */ /* 0x000f280000300a00 */
[----:B------:R1:W-:Y:S01]  /*287b0*/  LDGSTS.E [R239+0x6c780], [R212.64], !P3 ;  /* 0x6c780000d4ef7fae */ /* 0x0003e2000d921848 */
        /* <DEDUP_REMOVED lines=391> */
[----:B------:R-:W-:Y:S03]  /*2a030*/  STL.64 [R1+0x7258], R218 ;  /* 0x007258da01007387 */ /* 0x000fe60000100a00 */
        /* <DEDUP_REMOVED lines=61> */
[----:B----4-:R-:W-:-:S04]  /*2a410*/  IMAD.WIDE R230, R2, 0x4, R230 ;  /* 0x0000000402e67825 */ /* 0x010fc800078e02e6 */
[C---:B--2---:R-:W-:Y:S01]  /*2a420*/  IMAD.WIDE R8, R2.reuse, 0x4, R8 ;  /* 0x0000000402087825 */ /* 0x044fe200078e0208 */
[----:B------:R2:W-:Y:S03]  /*2a430*/  STL.64 [R1+0x71d8], R230 ;  /* 0x0071d8e601007387 */ /* 0x0005e60000100a00 */
[C---:B---3--:R-:W-:Y:S01]  /*2a440*/  IMAD.WIDE R6, R2.reuse, 0x4, R6 ;  /* 0x0000000402067825 */ /* 0x048fe200078e0206 */
        /* <DEDUP_REMOVED lines=33> */
[----:B------:R-:W-:Y:S01]  /*2a660*/  STL.64 [R1+0x7170], R216 ;  /* 0x007170d801007387 */ /* 0x000fe20000100a00 */
[----:B-1----:R-:W-:-:S03]  /*2a670*/  IMAD.WIDE R212, R2, 0x4, R246 ;  /* 0x0000000402d47825 */ /* 0x002fc600078e02f6 */
[----:B------:R-:W-:Y:S04]  /*2a680*/  STL.64 [R1+0x7168], R214 ;  /* 0x007168d601007387 */ /* 0x000fe80000100a00 */
[----:B------:R1:W-:Y:S04]  /*2a690*/  STL.64 [R1+0x7160], R212 ;  /* 0x007160d401007387 */ /* 0x0003e80000100a00 */
[----:B--2---:R-:W4:Y:S04]  /*2a6a0*/  LDL.LU.64 R230, [R1+0x128] ;  /* 0x0001280001e67983 */ /* 0x004f280000300a00 */
[----:B---3--:R-:W4:Y:S04]  /*2a6b0*/  LDL.LU.64 R8, [R1+0x120] ;  /* 0x0001200001087983 */ /* 0x008f280000300a00 */
[----:B----4-:R-:W4:Y:S04]  /*2a6c0*/  LDL.LU.64 R6, [R1+0x118] ;  /* 0x0001180001067983 */ /* 0x010f280000300a00 */
[----:B------:R-:W4:Y:S04]  /*2a6d0*/  LDL.LU.64 R242, [R1+0x110] ;  /* 0x0001100001f27983 */ /* 0x000f280000300a00 */
[----:B------:R-:W1:Y:S04]  /*2a6e0*/  LDL.LU.64 R218, [R1+0xb0] ;  /* 0x0000b00001da7983 */ /* 0x000e680000300a00 */
[----:B------:R-:W4:Y:S04]  /*2a6f0*/  LDL.LU.64 R240, [R1+0x108] ;  /* 0x0001080001f07983 */ /* 0x000f280000300a00 */
[----:B------:R-:W4:Y:S04]  /*2a700*/  LDL.LU.64 R234, [R1+0x100] ;  /* 0x0001000001ea7983 */ /* 0x000f280000300a00 */
[----:B------:R-:W4:Y:S04]  /*2a710*/  LDL.LU.64 R232, [R1+0xf8] ;  /* 0x0000f80001e87983 */ /* 0x000f280000300a00 */
[----:B------:R-:W4:Y:S04]  /*2a720*/  LDL.LU.64 R228, [R1+0xf0] ;  /* 0x0000f00001e47983 */ /* 0x000f280000300a00 */
[----:B------:R2:W-:Y:S04]  /*2a730*/  LDGSTS.E [R239+0x7c480], [R224.64], !P0 ;  /* 0x7c480000e0ef7fae */ /* 0x0005e8000c121848 */
[----:B------:R-:W4:Y:S04]  /*2a740*/  LDL.LU.64 R226, [R1+0xe8] ;  /* 0x0000e80001e27983 */ /* 0x000f280000300a00 */
[----:B------:R2:W-:Y:S04]  /*2a750*/  LDGSTS.E [R239+0x7c500], [R222.64], !P0 ;  /* 0x7c500000deef7fae */ /* 0x0005e8000c121848 */
[----:B--2---:R-:W2:Y:S04]  /*2a760*/  LDL.LU.64 R224, [R1+0xe0] ;  /* 0x0000e00001e07983 */ /* 0x004ea80000300a00 */
[----:B------:R3:W-:Y:S04]  /*2a770*/  LDGSTS.E [R239+0x7c580], [R220.64], !P0 ;  /* 0x7c580000dcef7fae */ /* 0x0007e8000c121848 */
[----:B------:R-:W2:Y:S04]  /*2a780*/  LDL.LU.64 R222, [R1+0xd8] ;  /* 0x0000d80001de7983 */ /* 0x000ea80000300a00 */
[----:B------:R3:W-:Y:S04]  /*2a790*/  LDGSTS.E [R239+0x7c600], [R244.64], !P0 ;  /* 0x7c600000f4ef7fae */ /* 0x0007e8000c121848 */
[----:B---3--:R-:W3:Y:S04]  /*2a7a0*/  LDL.LU.64 R220, [R1+0xd0] ;  /* 0x0000d00001dc7983 */ /* 0x008ee80000300a00 */
[----:B------:R1:W-:Y:S04]  /*2a7b0*/  LDGSTS.E [R239+0x7c680], [R216.64], !P0 ;  /* 0x7c680000d8ef7fae */ /* 0x0003e8000c121848 */
[----:B------:R-:W3:Y:S04]  /*2a7c0*/  LDL.LU.64 R244, [R1+0xc8] ;  /* 0x0000c80001f47983 */ /* 0x000ee80000300a00 */
[----:B------:R-:W3:Y:S04]  /*2a7d0*/  LDL.LU.64 R248, [R1+0xc0] ;  /* 0x0000c00001f87983 */ /* 0x000ee80000300a00 */
[----:B------:R-:W3:Y:S04]  /*2a7e0*/  LDL.LU.64 R246, [R1+0xb8] ;  /* 0x0000b80001f67983 */ /* 0x000ee80000300a00 */
[----:B------:R1:W-:Y:S04]  /*2a7f0*/  LDGSTS.E [R239+0x7c700], [R214.64], !P0 ;  /* 0x7c700000d6ef7fae */ /* 0x0003e8000c121848 */
[----:B------:R1:W-:Y:S01]  /*2a800*/  LDGSTS.E [R239+0x7c780], [R212.64], !P0 ;  /* 0x7c780000d4ef7fae */ /* 0x0003e2000c121848 */
[----:B----4-:R-:W-:-:S04]  /*2a810*/  IMAD.WIDE R230, R2, 0x4, R230 ;  /* 0x0000000402e67825 */ /* 0x010fc800078e02e6 */
[C---:B------:R-:W-:Y:S01]  /*2a820*/  IMAD.WIDE R8, R2.reuse, 0x4, R8 ;  /* 0x0000000402087825 */ /* 0x040fe200078e0208 */
[----:B------:R4:W-:Y:S03]  /*2a830*/  STL.64 [R1+0x7158], R230 ;  /* 0x007158e601007387 */ /* 0x0009e60000100a00 */
[C---:B------:R-:W-:Y:S01]  /*2a840*/  IMAD.WIDE R6, R2.reuse, 0x4, R6 ;  /* 0x0000000402067825 */ /* 0x040fe200078e0206 */
[----:B------:R2:W-:Y:S03]  /*2a850*/  STL.64 [R1+0x7150], R8 ;  /* 0x0071500801007387 */ /* 0x0005e60000100a00 */
[C---:B------:R-:W-:Y:S01]  /*2a860*/  IMAD.WIDE R242, R2.reuse, 0x4, R242 ;  /* 0x0000000402f27825 */ /* 0x040fe200078e02f2 */
[----:B------:R2:W-:Y:S03]  /*2a870*/  STL.64 [R1+0x7148], R6 ;  /* 0x0071480601007387 */ /* 0x0005e60000100a00 */
[C---:B-1----:R-:W-:Y:S01]  /*2a880*/  IMAD.WIDE R212, R2.reuse, 0x4, R218 ;  /* 0x0000000402d47825 */ /* 0x042fe200078e02da */
        /* <DEDUP_REMOVED lines=11> */
[C---:B--2---:R-:W-:Y:S01]  /*2a940*/  IMAD.WIDE R224, R2.reuse, 0x4, R224 ;  /* 0x0000000402e07825 */ /* 0x044fe200078e02e0 */
[----:B------:R2:W-:Y:S03]  /*2a950*/  STL.64 [R1+0x7118], R226 ;  /* 0x007118e201007387 */ /* 0x0005e60000100a00 */
[C---:B------:R-:W-:Y:S01]  /*2a960*/  IMAD.WIDE R222, R2.reuse, 0x4, R222 ;  /* 0x0000000402de7825 */ /* 0x040fe200078e02de */
[----:B------:R1:W-:Y:S03]  /*2a970*/  STL.64 [R1+0x7110], R224 ;  /* 0x007110e001007387 */ /* 0x0003e60000100a00 */
[C---:B---3--:R-:W-:Y:S01]  /*2a980*/  IMAD.WIDE R220, R2.reuse, 0x4, R220 ;  /* 0x0000000402dc7825 */ /* 0x048fe200078e02dc */
[----:B------:R3:W-:Y:S04]  /*2a990*/  STL.64 [R1+0x7108], R222 ;  /* 0x007108de01007387 */ /* 0x0007e80000100a00 */
        /* <DEDUP_REMOVED lines=9> */
[----:B----4-:R-:W4:Y:S04]  /*2aa30*/  LDL.LU.64 R230, [R1+0x1228] ;  /* 0x0012280001e67983 */ /* 0x010f280000300a00 */
[----:B------:R2:W-:Y:S04]  /*2aa40*/  LDGSTS.E [R239+0x7e100], [R6.64], !P6 ;  /* 0x7e10000006ef7fae */ /* 0x0005e8000f121848 */
[----:B-1----:R-:W4:Y:S04]  /*2aa50*/  LDL.LU.64 R8, [R1+0x1220] ;  /* 0x0012200001087983 */ /* 0x002f280000300a00 */
[----:B------:R1:W-:Y:S04]  /*2aa60*/  LDGSTS.E [R239+0x7e180], [R242.64], !P6 ;  /* 0x7e180000f2ef7fae */ /* 0x0003e8000f121848 */
[----:B--2---:R-:W2:Y:S04]  /*2aa70*/  LDL.LU.64 R6, [R1+0x1218] ;  /* 0x0012180001067983 */ /* 0x004ea80000300a00 */
[----:B------:R-:W2:Y:S04]  /*2aa80*/  LDL.LU.64 R246, [R1+0x1210] ;  /* 0x0012100001f67983 */ /* 0x000ea80000300a00 */
[----:B-1----:R-:W2:Y:S04]  /*2aa90*/  LDL.LU.64 R242, [R1+0x1208] ;  /* 0x0012080001f27983 */ /* 0x002ea80000300a00 */
[----:B------:R1:W-:Y:S04]  /*2aaa0*/  LDGSTS.E [R239+0x7e200], [R240.64], !P6 ;  /* 0x7e200000f0ef7fae */ /* 0x0003e8000f121848 */
[----:B------:R3:W-:Y:S04]  /*2aab0*/  LDGSTS.E [R239+0x7e280], [R234.64], !P6 ;  /* 0x7e280000eaef7fae */ /* 0x0007e8000f121848 */
[----:B------:R3:W-:Y:S04]  /*2aac0*/  LDGSTS.E [R239+0x7e300], [R232.64], !P6 ;  /* 0x7e300000e8ef7fae */ /* 0x0007e8000f121848 */
[----:B-1----:R-:W2:Y:S04]  /*2aad0*/  LDL.LU.64 R240, [R1+0x1200] ;  /* 0x0012000001f07983 */ /* 0x002ea80000300a00 */
[----:B---3--:R-:W3:Y:S04]  /*2aae0*/  LDL.LU.64 R234, [R1+0x11f8] ;  /* 0x0011f80001ea7983 */ /* 0x008ee80000300a00 */
[----:B------:R-:W3:Y:S04]  /*2aaf0*/  LDL.LU.64 R232, [R1+0x11f0] ;  /* 0x0011f00001e87983 */ /* 0x000ee80000300a00 */
[----:B------:R-:W3:Y:S04]  /*2ab00*/  LDL.LU.64 R244, [R1+0x11e8] ;  /* 0x0011e80001f47983 */ /* 0x000ee80000300a00 */
[----:B------:R1:W-:Y:S04]  /*2ab10*/  LDGSTS.E [R239+0x7e380], [R228.64], !P6 ;  /* 0x7e380000e4ef7fae */ /* 0x0003e8000f121848 */
[----:B------:R1:W-:Y:S04]  /*2ab20*/  LDGSTS.E [R239+0x7e400], [R226.64], !P6 ;  /* 0x7e400000e2ef7fae */ /* 0x0003e8000f121848 */
[----:B------:R1:W-:Y:S04]  /*2ab30*/  LDGSTS.E [R239+0x7e480], [R224.64], !P6 ;  /* 0x7e480000e0ef7fae */ /* 0x0003e8000f121848 */
[----:B-1----:R-:W3:Y:S04]  /*2ab40*/  LDL.LU.64 R228, [R1+0x11e0] ;  /* 0x0011e00001e47983 */ /* 0x002ee80000300a00 */
[----:B------:R-:W3:Y:S04]  /*2ab50*/  LDL.LU.64 R226, [R1+0x11d8] ;  /* 0x0011d80001e27983 */ /* 0x000ee80000300a00 */
[----:B------:R1:W-:Y:S04]  /*2ab60*/  LDGSTS.E [R239+0x7e500], [R222.64], !P6 ;  /* 0x7e500000deef7fae */ /* 0x0003e8000f121848 */
[----:B------:R-:W3:Y:S04]  /*2ab70*/  LDL.LU.64 R224, [R1+0x11d0] ;  /* 0x0011d00001e07983 */ /* 0x000ee80000300a00 */
[----:B------:R1:W-:Y:S04]  /*2ab80*/  LDGSTS.E [R239+0x7e580], [R220.64], !P6 ;  /* 0x7e580000dcef7fae */ /* 0x0003e8000f121848 */
[----:B-1----:R-:W3:Y:S04]  /*2ab90*/  LDL.LU.64 R222, [R1+0x11c8] ;  /* 0x0011c80001de7983 */ /* 0x002ee80000300a00 */
[----:B------:R1:W-:Y:S04]  /*2aba0*/  LDGSTS.E [R239+0x7e600], [R218.64], !P6 ;  /* 0x7e600000daef7fae */ /* 0x0003e8000f121848 */
[----:B------:R-:W3:Y:S04]  /*2abb0*/  LDL.LU.64 R220, [R1+0x11c0] ;  /* 0x0011c00001dc7983 */ /* 0x000ee80000300a00 */
[----:B------:R4:W-:Y:S04]  /*2abc0*/  LDGSTS.E [R239+0x7e680], [R216.64], !P6 ;  /* 0x7e680000d8ef7fae */ /* 0x0009e8000f121848 */
[----:B-1----:R-:W3:Y:S04]  /*2abd0*/  LDL.LU.64 R218, [R1+0x11b8] ;  /* 0x0011b80001da7983 */ /* 0x002ee80000300a00 */
[----:B------:R-:W3:Y:S01]  /*2abe0*/  LDL.LU.64 R248, [R1+0x11b0] ;  /* 0x0011b00001f87983 */ /* 0x000ee20000300a00 */
[----:B------:R-:W-:-:S03]  /*2abf0*/  IADD3 R0, R252, -0x82, RZ ;  /* 0xffffff7efc007810 */ /* 0x000fc60007ffe0ff */
[----:B------:R1:W-:Y:S01]  /*2ac00*/  LDGSTS.E [R239+0x7e700], [R214.64], !P6 ;  /* 0x7e700000d6ef7fae */ /* 0x0003e2000f121848 */
[----:B------:R-:W-:-:S03]  /*2ac10*/  ISETP.GE.U32.AND P3, PT, R0, 0x7ffffeff, PT ;  /* 0x7ffffeff0000780c */ /* 0x000fc60003f66070 */
[----:B------:R1:W-:Y:S01]  /*2ac20*/  LDGSTS.E [R239+0x7e780], [R212.64], !P6 ;  /* 0x7e780000d4ef7fae */ /* 0x0003e2000f121848 */
[----:B----4-:R-:W-:-:S04]  /*2ac30*/  IMAD.WIDE R216, R2, 0x4, R230 ;  /* 0x0000000402d87825 */ /* 0x010fc800078e02e6 */
[C---:B------:R-:W-:Y:S01]  /*2ac40*/  IMAD.WIDE R8, R2.reuse, 0x4, R8 ;  /* 0x0000000402087825 */ /* 0x040fe200078e0208 */
[----:B------:R4:W-:Y:S03]  /*2ac50*/  STL.64 [R1+0x17c0], R216 ;  /* 0x0017c0d801007387 */ /* 0x0009e60000100a00 */
[C---:B--2---:R-:W-:Y:S01]  /*2ac60*/  IMAD.WIDE R6, R2.reuse, 0x4, R6 ;  /* 0x0000000402067825 */ /* 0x044fe200078e0206 */
[----:B------:R2:W-:Y:S03]  /*2ac70*/  STL.64 [R1+0x17b8], R8 ;  /* 0x0017b80801007387 */ /* 0x0005e60000100a00 */
[C---:B------:R-:W-:Y:S01]  /*2ac80*/  IMAD.WIDE R246, R2.reuse, 0x4, R246 ;  /* 0x0000000402f67825 */ /* 0x040fe200078e02f6 */
[----:B------:R1:W-:Y:S03]  /*2ac90*/  STL.64 [R1+0x17b0], R6 ;  /* 0x0017b00601007387 */ /* 0x0003e60000100a00 */
[----:B------:R-:W-:-:S04]  /*2aca0*/  IMAD.WIDE R242, R2, 0x4, R242 ;  /* 0x0000000402f27825 */ /* 0x000fc800078e02f2 */
[C---:B---3--:R-:W-:Y:S02]  /*2acb0*/  IMAD.WIDE R230, R2.reuse, 0x4, R244 ;  /* 0x0000000402e67825 */ /* 0x048fe400078e02f4 */
[----:B------:R-:W3:Y:S02]  /*2acc0*/  S2R R245, SR_TID.X ;  /* 0x0000000000f57919 */ /* 0x000ee40000002100 */
[C---:B------:R-:W-:Y:S02]  /*2acd0*/  IMAD.WIDE R240, R2.reuse, 0x4, R240 ;  /* 0x0000000402f07825 */ /* 0x040fe400078e02f0 */
[----:B------:R1:W-:Y:S02]  /*2ace0*/  STL.64 [R1+0x17a8], R246 ;  /* 0x0017a8f601007387 */ /* 0x0003e40000100a00 */
[C---:B------:R-:W-:Y:S02]  /*2acf0*/  IMAD.WIDE R234, R2.reuse, 0x4, R234 ;  /* 0x0000000402ea7825 */ /* 0x040fe400078e02ea */
[----:B------:R1:W-:Y:S02]  /*2ad00*/  STL.64 [R1+0x17a0], R242 ;  /* 0x0017a0f201007387 */ /* 0x0003e40000100a00 */
[----:B------:R-:W-:-:S02]  /*2ad10*/  IMAD.WIDE R232, R2, 0x4, R232 ;  /* 0x0000000402e87825 */ /* 0x000fc400078e02e8 */
[----:B------:R1:W-:Y:S02]  /*2ad20*/  STL.64 [R1+0x1798], R240 ;  /* 0x001798f001007387 */ /* 0x0003e40000100a00 */
[C---:B------:R-:W-:Y:S02]  /*2ad30*/  IMAD.WIDE R228, R2.reuse, 0x4, R228 ;  /* 0x0000000402e47825 */ /* 0x040fe400078e02e4 */
[----:B------:R1:W-:Y:S02]  /*2ad40*/  STL.64 [R1+0x1790], R234 ;  /* 0x001790ea01007387 */ /* 0x0003e40000100a00 */
[C---:B------:R-:W-:Y:S01]  /*2ad50*/  IMAD.WIDE R226, R2.reuse, 0x4, R226 ;  /* 0x0000000402e27825 */ /* 0x040fe200078e02e2 */
[----:B---3--:R-:W-:Y:S01]  /*2ad60*/  LOP3.LUT R245, R245, 0x1f, RZ, 0xc0, !PT ;  /* 0x0000001ff5f57812 */ /* 0x008fe200078ec0ff */
[----:B------:R3:W-:Y:S02]  /*2ad70*/  STL.64 [R1+0x1788], R232 ;  /* 0x001788e801007387 */ /* 0x0007e40000100a00 */
[----:B------:R-:W-:-:S04]  /*2ad80*/  IMAD.WIDE R224, R2, 0x4, R224 ;  /* 0x0000000402e07825 */ /* 0x000fc800078e02e0 */
[----:B------:R-:W-:Y:S01]  /*2ad90*/  IMAD.SHL.U32 R245, R245, 0x4, RZ ;  /* 0x00000004f5f57824 */ /* 0x000fe200078e00ff */
[----:B------:R1:W-:Y:S01]  /*2ada0*/  STL.64 [R1+0x1780], R230 ;  /* 0x001780e601007387 */ /* 0x0003e20000100a00 */
[----:B------:R-:W-:-:S03]  /*2adb0*/  IMAD.WIDE R222, R2, 0x4, R222 ;  /* 0x0000000402de7825 */ /* 0x000fc600078e02de */
[----:B------:R1:W-:Y:S01]  /*2adc0*/  STL.64 [R1+0x1778], R228 ;  /* 0x001778e401007387 */ /* 0x0003e20000100a00 */
[----:B------:R-:W-:-:S03]  /*2add0*/  LOP3.LUT R245, R245, 0x20, RZ, 0x3c, !PT ;  /* 0x00000020f5f57812 */ /* 0x000fc600078e3cff */
[----:B------:R2:W-:Y:S01]  /*2ade0*/  STL.64 [R1+0x1770], R226 ;  /* 0x001770e201007387 */ /* 0x0005e20000100a00 */
[----:B------:R-:W-:-:S03]  /*2adf0*/  IMAD.WIDE R220, R2, 0x4, R220 ;  /* 0x0000000402dc7825 */ /* 0x000fc600078e02dc */
[----:B------:R2:W-:Y:S04]  /*2ae00*/  STL.64 [R1+0x1768], R224 ;  /* 0x001768e001007387 */ /* 0x0005e80000100a00 */
[----:B------:R2:W-:Y:S01]  /*2ae10*/  STL.64 [R1+0x1760], R222 ;  /* 0x001760de01007387 */ /* 0x0005e20000100a00 */
[----:B-1----:R-:W-:-:S03]  /*2ae20*/  IMAD.WIDE R214, R2, 0x4, R218 ;  /* 0x0000000402d67825 */ /* 0x002fc600078e02da */
[----:B------:R1:W-:Y:S01]  /*2ae30*/  STL.64 [R1+0x1758], R220 ;  /* 0x001758dc01007387 */ /* 0x0003e20000100a00 */
[----:B------:R-:W-:-:S03]  /*2ae40*/  IMAD.WIDE R212, R2, 0x4, R248 ;  /* 0x0000000402d47825 */ /* 0x000fc600078e02f8 */
[----:B------:R1:W-:Y:S04]  /*2ae50*/  STL.64 [R1+0x1750], R214 ;  /* 0x001750d601007387 */ /* 0x0003e80000100a00 */
[----:B------:R4:W-:Y:S04]  /*2ae60*/  LDGSTS.E [R245+0x40800], [R216.64], !P3 ;  /* 0x40800000d8f57fae */ /* 0x0009e8000d921848 */
[----:B------:R1:W-:Y:S04]  /*2ae70*/  STL.64 [R1+0x1748], R212 ;  /* 0x001748d401007387 */ /* 0x0003e80000100a00 */
[----:B------:R2:W-:Y:S04]  /*2ae80*/  LDGSTS.E [R245+0x40880], [R8.64], !P3 ;  /* 0x4088000008f57fae */ /* 0x0005e8000d921848 */
[----:B----4-:R-:W4:Y:S04]  /*2ae90*/  LDL.LU.64 R216, [R1+0x1128] ;  /* 0x0011280001d87983 */ /* 0x010f280000300a00 */
[----:B------:R1:W-:Y:S04]  /*2aea0*/  LDGSTS.E [R245+0x40900], [R6.64], !P3 ;  /* 0x4090000006f57fae */ /* 0x0003e8000d921848 */
[----:B--2---:R-:W2:Y:S04]  /*2aeb0*/  LDL.LU.64 R8, [R1+0x1120] ;  /* 0x0011200001087983 */ /* 0x004ea80000300a00 */
[----:B------:R3:W-:Y:S04]  /*2aec0*/  LDGSTS.E [R245+0x40980], [R246.64], !P3 ;  /* 0x40980000f6f57fae */ /* 0x0007e8000d921848 */
[----:B-1----:R-:W2:Y:S04]  /*2aed0*/  LDL.LU.64 R6, [R1+0x1118] ;  /* 0x0011180001067983 */ /* 0x002ea80000300a00 */
[----:B------:R-:W2:Y:S04]  /*2aee0*/  LDL.LU.64 R218, [R1+0x1110] ;  /* 0x0011100001da7983 */ /* 0x000ea80000300a00 */
[----:B---3--:R-:W3:Y:S04]  /*2aef0*/  LDL.LU.64 R246, [R1+0x1108] ;  /* 0x0011080001f67983 */ /* 0x008ee80000300a00 */
        /* <DEDUP_REMOVED lines=22> */
[----:B------:R-:W3:Y:S01]  /*2b060*/  LDL.LU.64 R248, [R1+0x10b0] ;  /* 0x0010b00001f87983 */ /* 0x000ee20000300a00 */
[----:B------:R-:W-:-:S03]  /*2b070*/  ISETP.GE.U32.AND P4, PT, R0, 0x7ffffefb, PT ;  /* 0x7ffffefb0000780c */ /* 0x000fc60003f86070 */
[----:B------:R1:W-:Y:S01]  /*2b080*/  LDGSTS.E [R245+0x40f80], [R212.64], !P3 ;  /* 0x40f80000d4f57fae */ /* 0x0003e2000d921848 */
[----:B----4-:R-:W-:-:S04]  /*2b090*/  IMAD.WIDE R216, R2, 0x4, R216 ;  /* 0x0000000402d87825 */ /* 0x010fc800078e02d8 */
[C---:B--2---:R-:W-:Y:S01]  /*2b0a0*/  IMAD.WIDE R8, R2.reuse, 0x4, R8 ;  /* 0x0000000402087825 */ /* 0x044fe200078e0208 */
[----:B------:R2:W-:Y:S03]  /*2b0b0*/  STL.64 [R1+0x1740], R216 ;  /* 0x001740d801007387 */ /* 0x0005e60000100a00 */
[C---:B------:R-:W-:Y:S01]  /*2b0c0*/  IMAD.WIDE R6, R2.reuse, 0x4, R6 ;  /* 0x0000000402067825 */ /* 0x040fe200078e0206 */
[----:B------:R4:W-:Y:S03]  /*2b0d0*/  STL.64 [R1+0x1738], R8 ;  /* 0x0017380801007387 */ /* 0x0009e60000100a00 */
[C---:B------:R-:W-:Y:S01]  /*2b0e0*/  IMAD.WIDE R218, R2.reuse, 0x4, R218 ;  /* 0x0000000402da7825 */ /* 0x040fe200078e02da */
[----:B------:R1:W-:Y:S03]  /*2b0f0*/  STL.64 [R1+0x1730], R6 ;  /* 0x0017300601007387 */ /* 0x0003e60000100a00 */
[C---:B---3--:R-:W-:Y:S01]  /*2b100*/  IMAD.WIDE R246, R2.reuse, 0x4, R246 ;  /* 0x0000000402f67825 */ /* 0x048fe200078e02f6 */
        /* <DEDUP_REMOVED lines=34> */
[----:B------:R1:W-:Y:S04]  /*2b330*/  STL.64 [R1+0x16d0], R214 ;  /* 0x0016d0d601007387 */ /* 0x0003e80000100a00 */
[----:B------:R1:W-:Y:S04]  /*2b340*/  STL.64 [R1+0x16c8], R212 ;  /* 0x0016c8d401007387 */ /* 0x0003e80000100a00 */
[----:B--2---:R-:W2:Y:S04]  /*2b350*/  LDL.LU.64 R216, [R1+0x1028] ;  /* 0x0010280001d87983 */ /* 0x004ea80000300a00 */
[----:B----4-:R-:W4:Y:S04]  /*2b360*/  LDL.LU.64 R8, [R1+0x1020] ;  /* 0x0010200001087983 */ /* 0x010f280000300a00 */
[----:B------:R-:W4:Y:S04]  /*2b370*/  LDL.LU.64 R6, [R1+0x1018] ;  /* 0x0010180001067983 */ /* 0x000f280000300a00 */
[----:B------:R-:W4:Y:S04]  /*2b380*/  LDL.LU.64 R220, [R1+0x1010] ;  /* 0x0010100001dc7983 */ /* 0x000f280000300a00 */
[----:B---3--:R-:W3:Y:S04]  /*2b390*/  LDL.LU.64 R218, [R1+0x1008] ;  /* 0x0010080001da7983 */ /* 0x008ee80000300a00 */
[----:B------:R-:W3:Y:S04]  /*2b3a0*/  LDL.LU.64 R246, [R1+0x1000] ;  /* 0x0010000001f67983 */ /* 0x000ee80000300a00 */
[----:B------:R-:W3:Y:S04]  /*2b3b0*/  LDL.LU.64 R242, [R1+0xff8] ;  /* 0x000ff80001f27983 */ /* 0x000ee80000300a00 */
[----:B------:R-:W3:Y:S04]  /*2b3c0*/  LDL.LU.64 R240, [R1+0xff0] ;  /* 0x000ff00001f07983 */ /* 0x000ee80000300a00 */
[----:B------:R-:W3:Y:S04]  /*2b3d0*/  LDL.LU.64 R234, [R1+0xfe8] ;  /* 0x000fe80001ea7983 */ /* 0x000ee80000300a00 */
[----:B------:R-:W3:Y:S04]  /*2b3e0*/  LDL.LU.64 R232, [R1+0xfe0] ;  /* 0x000fe00001e87983 */ /* 0x000ee80000300a00 */
[----:B------:R-:W3:Y:S04]  /*2b3f0*/  LDL.LU.64 R230, [R1+0xfd8] ;  /* 0x000fd80001e67983 */ /* 0x000ee80000300a00 */
[----:B------:R-:W3:Y:S04]  /*2b400*/  LDL.LU.64 R228, [R1+0xfd0] ;  /* 0x000fd00001e47983 */ /* 0x000ee80000300a00 */
[----:B------:R-:W3:Y:S04]  /*2b410*/  LDL.LU.64 R226, [R1+0xfc8] ;  /* 0x000fc80001e27983 */ /* 0x000ee80000300a00 */
[----:B------:R1:W-:Y:S04]  /*2b420*/  LDGSTS.E [R245+0x42e00], [R224.64], !P4 ;  /* 0x42e00000e0f57fae */ /* 0x0003e8000e121848 */
[----:B------:R1:W-:Y:S01]  /*2b430*/  LDGSTS.E [R245+0x42e80], [R222.64], !P4 ;  /* 0x42e80000def57fae */ /* 0x0003e2000e121848 */
[----:B------:R-:W-:-:S03]  /*2b440*/  IADD3 R0, R252, -0x8a, RZ ;  /* 0xffffff76fc007810 */ /* 0x000fc60007ffe0ff */
[----:B------:R2:W-:Y:S04]  /*2b450*/  LDGSTS.E [R245+0x42f00], [R214.64], !P4 ;  /* 0x42f00000d6f57fae */ /* 0x0005e8000e121848 */
[----:B-1----:R-:W3:Y:S04]  /*2b460*/  LDL.LU.64 R224, [R1+0xfc0] ;  /* 0x000fc00001e07983 */ /* 0x002ee80000300a00 */
[----:B------:R-:W3:Y:S04]  /*2b470*/  LDL.LU.64 R222, [R1+0xfb8] ;  /* 0x000fb80001de7983 */ /* 0x000ee80000300a00 */
[----:B------:R-:W3:Y:S01]  /*2b480*/  LDL.LU.64 R248, [R1+0xfb0] ;  /* 0x000fb00001f87983 */ /* 0x000ee20000300a00 */
[----:B------:R-:W-:-:S03]  /*2b490*/  ISETP.GE.U32.AND P2, PT, R0, 0x7ffffef7, PT ;  /* 0x7ffffef70000780c */ /* 0x000fc60003f46070 */
[----:B------:R1:W-:Y:S01]  /*2b4a0*/  LDGSTS.E [R245+0x42f80], [R212.64], !P4 ;  /* 0x42f80000d4f57fae */ /* 0x0003e2000e121848 */
[----:B--2---:R-:W-:-:S04]  /*2b4b0*/  IMAD.WIDE R216, R2, 0x4, R216 ;  /* 0x0000000402d87825 */ /* 0x004fc800078e02d8 */
[C---:B----4-:R-:W-:Y:S01]  /*2b4c0*/  IMAD.WIDE R8, R2.reuse, 0x4, R8 ;  /* 0x0000000402087825 */ /* 0x050fe200078e0208 */
[----:B------:R2:W-:Y:S03]  /*2b4d0*/  STL.64 [R1+0x16c0], R216 ;  /* 0x0016c0d801007387 */ /* 0x0005e60000100a00 */
[C---:B------:R-:W-:Y:S01]  /*2b4e0*/  IMAD.WIDE R6, R2.reuse, 0x4, R6 ;  /* 0x0000000402067825 */ /* 0x040fe200078e0206 */
[----:B------:R4:W-:Y:S03]  /*2b4f0*/  STL.64 [R1+0x16b8], R8 ;  /* 0x0016b80801007387 */ /* 0x0009e60000100a00 */
[C---:B------:R-:W-:Y:S01]  /*2b500*/  IMAD.WIDE R220, R2.reuse, 0x4, R220 ;  /* 0x0000000402dc7825 */ /* 0x040fe200078e02dc */
        /* <DEDUP_REMOVED lines=30> */
[----:B----4-:R-:W4:Y:S04]  /*2b6f0*/  LDL.LU.64 R8, [R1+0xf20] ;  /* 0x000f200001087983 */ /* 0x010f280000300a00 */
[----:B------:R-:W4:Y:S04]  /*2b700*/  LDL.LU.64 R6, [R1+0xf18] ;  /* 0x000f180001067983 */ /* 0x000f280000300a00 */
[----:B------:R-:W4:Y:S04]  /*2b710*/  LDL.LU.64 R222, [R1+0xf10] ;  /* 0x000f100001de7983 */ /* 0x000f280000300a00 */
[----:B------:R3:W-:Y:S04]  /*2b720*/  LDGSTS.E [R245+0x44980], [R220.64], !P2 ;  /* 0x44980000dcf57fae */ /* 0x0007e8000d121848 */
[----:B------:R1:W-:Y:S04]  /*2b730*/  LDGSTS.E [R245+0x44a00], [R218.64], !P2 ;  /* 0x44a00000daf57fae */ /* 0x0003e8000d121848 */
[----:B------:R1:W-:Y:S04]  /*2b740*/  LDGSTS.E [R245+0x44a80], [R246.64], !P2 ;  /* 0x44a80000f6f57fae */ /* 0x0003e8000d121848 */
[----:B---3--:R-:W3:Y:S04]  /*2b750*/  LDL.LU.64 R220, [R1+0xf08] ;  /* 0x000f080001dc7983 */ /* 0x008ee80000300a00 */
[----:B-1----:R-:W3:Y:S04]  /*2b760*/  LDL.LU.64 R218, [R1+0xf00] ;  /* 0x000f000001da7983 */ /* 0x002ee80000300a00 */
        /* <DEDUP_REMOVED lines=32> */
[----:B---3--:R-:W-:-:S03]  /*2b970*/  IMAD.WIDE R220, R2, 0x4, R220 ;  /* 0x0000000402dc7825 */ /* 0x008fc600078e02dc */
        /* <DEDUP_REMOVED lines=113> */
[----:B------:R1:W-:Y:S01]  /*2c090*/  LDGSTS.E [R245+0x48e80], [R228.64], !P5 ;  /* 0x48e80000e4f57fae */ /* 0x0003e2000e921848 */
[----:B------:R-:W-:-:S03]  /*2c0a0*/  IADD3 R0, R252, -0x96, RZ ;  /* 0xffffff6afc007810 */ /* 0x000fc60007ffe0ff */
[----:B------:R2:W-:Y:S04]  /*2c0b0*/  LDGSTS.E [R245+0x48f00], [R214.64], !P5 ;  /* 0x48f00000d6f57fae */ /* 0x0005e8000e921848 */
[----:B-1----:R-:W4:Y:S04]  /*2c0c0*/  LDL.LU.64 R230, [R1+0x1c60] ;  /* 0x001c600001e67983 */ /* 0x002f280000300a00 */
[----:B------:R-:W4:Y:S04]  /*2c0d0*/  LDL.LU.64 R228, [R1+0x1c58] ;  /* 0x001c580001e47983 */ /* 0x000f280000300a00 */
[----:B------:R-:W4:Y:S01]  /*2c0e0*/  LDL.LU.64 R248, [R1+0x1c50] ;  /* 0x001c500001f87983 */ /* 0x000f220000300a00 */
[----:B------:R-:W-:-:S03]  /*2c0f0*/  ISETP.GE.U32.AND P0, PT, R0, 0x7ffffeeb, PT ;  /* 0x7ffffeeb0000780c */ /* 0x000fc60003f06070 */
[----:B------:R1:W-:Y:S01]  /*2c100*/  LDGSTS.E [R245+0x48f80], [R212.64], !P5 ;  /* 0x48f80000d4f57fae */ /* 0x0003e2000e921848 */
[----:B--2---:R-:W-:-:S04]  /*2c110*/  IMAD.WIDE R216, R2, 0x4, R216 ;  /* 0x0000000402d87825 */ /* 0x004fc800078e02d8 */
[C---:B---3--:R-:W-:Y:S01]  /*2c120*/  IMAD.WIDE R8, R2.reuse, 0x4, R8 ;  /* 0x0000000402087825 */ /* 0x048fe200078e0208 */
[----:B------:R2:W-:Y:S03]  /*2c130*/  STL.64 [R1+0x1cc8], R216 ;  /* 0x001cc8d801007387 */ /* 0x0005e60000100a00 */
[C---:B----4-:R-:W-:Y:S01]  /*2c140*/  IMAD.WIDE R6, R2.reuse, 0x4, R6 ;  /* 0x0000000402067825 */ /* 0x050fe200078e0206 */
        /* <DEDUP_REMOVED lines=524> */
[----:B----4-:R-:W-:-:S04]  /*2e210*/  IMAD.WIDE R218, R2, 0x4, R218 ;  /* 0x0000000402da7825 */ /* 0x010fc800078e02da */
[C---:B--2---:R-:W-:Y:S01]  /*2e220*/  IMAD.WIDE R8, R2.reuse, 0x4, R8 ;  /* 0x0000000402087825 */ /* 0x044fe200078e0208 */
[----:B------:R-:W-:Y:S03]  /*2e230*/  STL.64 [R1+0x4498], R218 ;  /* 0x004498da01007387 */ /* 0x000fe60000100a00 */
[C---:B---3--:R-:W-:Y:S01]  /*2e240*/  IMAD.WIDE R6, R2.reuse, 0x4, R6 ;  /* 0x0000000402067825 */ /* 0x048fe200078e0206 */
        /* <DEDUP_REMOVED lines=702> */
[----:B------:R-:W3:Y:S04]  /*30e30*/  LDL.LU.64 R246, [R1+0x78] ;  /* 0x0000780001f67983 */ /* 0x000ee80000300a00 */
[----:B------:R-:W3:Y:S04]  /*30e40*/  LDL.LU.64 R240, [R1+0x70] ;  /* 0x0000700001f07983 */ /* 0x000ee80000300a00 */
[----:B----4-:R-:W4:Y:S04]  /*30e50*/  LDL.LU.64 R242, [R1+0x68] ;  /* 0x0000680001f27983 */ /* 0x010f280000300a00 */
[----:B------:R-:W4:Y:S04]  /*30e60*/  LDL.LU.64 R248, [R1+0x60] ;  /* 0x0000600001f87983 */ /* 0x000f280000300a00 */
[----:B------:R-:W4:Y:S04]  /*30e70*/  LDL.LU.64 R230, [R1+0x58] ;  /* 0x0000580001e67983 */ /* 0x000f280000300a00 */
[----:B------:R-:W4:Y:S04]  /*30e80*/  LDL.LU.64 R228, [R1+0x50] ;  /* 0x0000500001e47983 */ /* 0x000f280000300a00 */
[----:B------:R-:W4:Y:S04]  /*30e90*/  LDL.LU.64 R226, [R1+0x48] ;  /* 0x0000480001e27983 */ /* 0x000f280000300a00 */
[----:B------:R-:W4:Y:S04]  /*30ea0*/  LDL.LU.64 R224, [R1+0x40] ;  /* 0x0000400001e07983 */ /* 0x000f280000300a00 */
[----:B------:R-:W4:Y:S04]  /*30eb0*/  LDL.LU.64 R222, [R1+0x38] ;  /* 0x0000380001de7983 */ /* 0x000f280000300a00 */
[----:B------:R1:W-:Y:S04]  /*30ec0*/  LDGSTS.E [R245+0x6ee00], [R218.64], !P2 ;  /* 0x6ee00000daf57fae */ /* 0x0003e8000d121848 */
[----:B------:R-:W4:Y:S04]  /*30ed0*/  LDL.LU.64 R220, [R1+0x30] ;  /* 0x0000300001dc7983 */ /* 0x000f280000300a00 */
[----:B------:R1:W-:Y:S04]  /*30ee0*/  LDGSTS.E [R245+0x6ee80], [R216.64], !P2 ;  /* 0x6ee80000d8f57fae */ /* 0x0003e8000d121848 */
[----:B-1----:R-:W4:Y:S04]  /*30ef0*/  LDL.LU.64 R218, [R1+0x28] ;  /* 0x0000280001da7983 */ /* 0x002f280000300a00 */
[----:B------:R1:W-:Y:S04]  /*30f00*/  LDGSTS.E [R245+0x6ef00], [R214.64], !P2 ;  /* 0x6ef00000d6f57fae */ /* 0x0003e8000d121848 */
[----:B------:R-:W4:Y:S04]  /*30f10*/  LDL.LU.64 R216, [R1+0x20] ;  /* 0x0000200001d87983 */ /* 0x000f280000300a00 */
[----:B------:R1:W-:Y:S04]  /*30f20*/  LDGSTS.E [R245+0x6ef80], [R212.64], !P2 ;  /* 0x6ef80000d4f57fae */ /* 0x0003e8000d121848 */
[----:B-1----:R-:W4:Y:S04]  /*30f30*/  LDL.LU.64 R214, [R1+0x18] ;  /* 0x0000180001d67983 */ /* 0x002f280000300a00 */
[----:B------:R-:W4:Y:S01]  /*30f40*/  LDL.LU.64 R212, [R1+0x10] ;  /* 0x0000100001d47983 */ /* 0x000f220000300a00 */
[----:B------:R-:W-:-:S04]  /*30f50*/  IADD3 R0, R252, -0xe2, RZ ;  /* 0xffffff1efc007810 */ /* 0x000fc80007ffe0ff */
[----:B------:R-:W-:Y:S01]  /*30f60*/  ISETP.GE.U32.AND P1, PT, R0, 0x7ffffe9f, PT ;  /* 0x7ffffe9f0000780c */ /* 0x000fe20003f26070 */
[----:B--2---:R-:W-:-:S04]  /*30f70*/  IMAD.WIDE R8, R2, 0x4, R8 ;  /* 0x0000000402087825 */ /* 0x004fc800078e0208 */
[C---:B---3--:R-:W-:Y:S01]  /*30f80*/  IMAD.WIDE R6, R2.reuse, 0x4, R6 ;  /* 0x0000000402067825 */ /* 0x048fe200078e0206 */
[----:B------:R1:W-:Y:S03]  /*30f90*/  STL.64 [R1+0x6f50], R8 ;  /* 0x006f500801007387 */ /* 0x0003e60000100a00 */
[C---:B------:R-:W-:Y:S01]  /*30fa0*/  IMAD.WIDE R246, R2.reuse, 0x4, R246 ;  /* 0x0000000402f67825 */ /* 0x040fe200078e02f6 */
[----:B------:R2:W-:Y:S03]  /*30fb0*/  STL.64 [R1+0x6f48], R6 ;  /* 0x006f480601007387 */ /* 0x0005e60000100a00 */
[C---:B------:R-:W-:Y:S01]  /*30fc0*/  IMAD.WIDE R240, R2.reuse, 0x4, R240 ;  /* 0x0000000402f07825 */ /* 0x040fe200078e02f0 */
[----:B------:R3:W-:Y:S03]  /*30fd0*/  STL.64 [R1+0x6f40], R246 ;  /* 0x006f40f601007387 */ /* 0x0007e60000100a00 */
[C---:B----4-:R-:W-:Y:S01]  /*30fe0*/  IMAD.WIDE R234, R2.reuse, 0x4, R242 ;  /* 0x0000000402ea7825 */ /* 0x050fe200078e02f2 */
[----:B------:R1:W-:Y:S03]  /*30ff0*/  LDGSTS.E [R245+0x70800], [R8.64], !P1 ;  /* 0x7080000008f57fae */ /* 0x0003e6000c921848 */
[C---:B------:R-:W-:Y:S01]  /*31000*/  IMAD.WIDE R232, R2.reuse, 0x4, R248 ;  /* 0x0000000402e87825 */ /* 0x040fe200078e02f8 */
[----:B------:R-:W4:Y:S03]  /*31010*/  LDL.LU.64 R242, [R1+0x8] ;  /* 0x0000080001f27983 */ /* 0x000f260000300a00 */
[C---:B------:R-:W-:Y:S01]  /*31020*/  IMAD.WIDE R230, R2.reuse, 0x4, R230 ;  /* 0x0000000402e67825 */ /* 0x040fe200078e02e6 */
[----:B------:R-:W-:Y:S03]  /*31030*/  STL.64 [R1+0x6f38], R240 ;  /* 0x006f38f001007387 */ /* 0x000fe60000100a00 */
[C---:B------:R-:W-:Y:S01]  /*31040*/  IMAD.WIDE R228, R2.reuse, 0x4, R228 ;  /* 0x0000000402e47825 */ /* 0x040fe200078e02e4 */
[----:B------:R-:W4:Y:S03]  /*31050*/  LDL.LU.64 R248, [R1] ;  /* 0x0000000001f87983 */ /* 0x000f260000300a00 */
[C---:B------:R-:W-:Y:S01]  /*31060*/  IMAD.WIDE R226, R2.reuse, 0x4, R226 ;  /* 0x0000000402e27825 */ /* 0x040fe200078e02e2 */
[----:B------:R-:W-:Y:S03]  /*31070*/  STL.64 [R1+0x6f30], R234 ;  /* 0x006f30ea01007387 */ /* 0x000fe60000100a00 */
[C---:B------:R-:W-:Y:S01]  /*31080*/  IMAD.WIDE R224, R2.reuse, 0x4, R224 ;  /* 0x0000000402e07825 */ /* 0x040fe200078e02e0 */
[----:B------:R-:W-:Y:S03]  /*31090*/  STL.64 [R1+0x6f28], R232 ;  /* 0x006f28e801007387 */ /* 0x000fe60000100a00 */
[C---:B------:R-:W-:Y:S01]  /*310a0*/  IMAD.WIDE R222, R2.reuse, 0x4, R222 ;  /* 0x0000000402de7825 */ /* 0x040fe200078e02de */
[----:B------:R-:W-:Y:S04]  /*310b0*/  STL.64 [R1+0x6f20], R230 ;  /* 0x006f20e601007387 */ /* 0x000fe80000100a00 */
[----:B------:R-:W-:Y:S01]  /*310c0*/  STL.64 [R1+0x6f18], R228 ;  /* 0x006f18e401007387 */ /* 0x000fe20000100a00 */
[----:B------:R-:W-:-:S03]  /*310d0*/  IMAD.WIDE R220, R2, 0x4, R220 ;  /* 0x0000000402dc7825 */ /* 0x000fc600078e02dc */
[----:B------:R-:W-:Y:S04]  /*310e0*/  STL.64 [R1+0x6f10], R226 ;  /* 0x006f10e201007387 */ /* 0x000fe80000100a00 */
[----:B------:R-:W-:Y:S01]  /*310f0*/  STL.64 [R1+0x6f08], R224 ;  /* 0x006f08e001007387 */ /* 0x000fe20000100a00 */
[----:B------:R-:W-:-:S03]  /*31100*/  IMAD.WIDE R218, R2, 0x4, R218 ;  /* 0x0000000402da7825 */ /* 0x000fc600078e02da */
[----:B------:R-:W-:Y:S04]  /*31110*/  STL.64 [R1+0x6f00], R222 ;  /* 0x006f00de01007387 */ /* 0x000fe80000100a00 */
[----:B------:R-:W-:Y:S01]  /*31120*/  STL.64 [R1+0x6ef8], R220 ;  /* 0x006ef8dc01007387 */ /* 0x000fe20000100a00 */
[----:B------:R-:W-:-:S03]  /*31130*/  IMAD.WIDE R216, R2, 0x4, R216 ;  /* 0x0000000402d87825 */ /* 0x000fc600078e02d8 */
[----:B------:R-:W-:Y:S04]  /*31140*/  STL.64 [R1+0x6ef0], R218 ;  /* 0x006ef0da01007387 */ /* 0x000fe80000100a00 */
[----:B-1----:R-:W4:Y:S01]  /*31150*/  LDL.LU.64 R8, [R1+0x7c20] ;  /* 0x007c200001087983 */ /* 0x002f220000300a00 */
[----:B------:R-:W-:-:S03]  /*31160*/  IMAD.WIDE R214, R2, 0x4, R214 ;  /* 0x0000000402d67825 */ /* 0x000fc600078e02d6 */
[----:B------:R-:W-:Y:S04]  /*31170*/  STL.64 [R1+0x6ee8], R216 ;  /* 0x006ee8d801007387 */ /* 0x000fe80000100a00 */
[----:B------:R2:W-:Y:S01]  /*31180*/  LDGSTS.E [R245+0x70880], [R6.64], !P1 ;  /* 0x7088000006f57fae */ /* 0x0005e2000c921848 */
[----:B------:R-:W-:-:S03]  /*31190*/  IMAD.WIDE R212, R2, 0x4, R212 ;  /* 0x0000000402d47825 */ /* 0x000fc600078e02d4 */
[----:B------:R3:W-:Y:S04]  /*311a0*/  LDGSTS.E [R245+0x70900], [R246.64], !P1 ;  /* 0x70900000f6f57fae */ /* 0x0007e8000c921848 */
[----:B------:R1:W-:Y:S04]  /*311b0*/  LDGSTS.E [R245+0x70980], [R240.64], !P1 ;  /* 0x70980000f0f57fae */ /* 0x0003e8000c921848 */
[----:B--2---:R-:W2:Y:S04]  /*311c0*/  LDL.LU.64 R6, [R1+0x7c18] ;  /* 0x007c180001067983 */ /* 0x004ea80000300a00 */
[----:B------:R1:W-:Y:S04]  /*311d0*/  STL.64 [R1+0x6ee0], R214 ;  /* 0x006ee0d601007387 */ /* 0x0003e80000100a00 */
[----:B------:R1:W-:Y:S04]  /*311e0*/  STL.64 [R1+0x6ed8], R212 ;  /* 0x006ed8d401007387 */ /* 0x0003e80000100a00 */
[----:B---3--:R-:W3:Y:S04]  /*311f0*/  LDL.LU.64 R246, [R1+0x1828] ;  /* 0x0018280001f67983 */ /* 0x008ee80000300a00 */
        /* <DEDUP_REMOVED lines=9> */
[----:B------:R-:W-:-:S03]  /*31290*/  IMAD.WIDE R210, R2, 0x4, R210 ;  /* 0x0000000402d27825 */ /* 0x000fc600078e02d2 */
[----:B------:R1:W-:Y:S01]  /*312a0*/  LDGSTS.E [R245+0x70e80], [R216.64], !P1 ;  /* 0x70e80000d8f57fae */ /* 0x0003e2000c921848 */
[----:B------:R-:W-:-:S03]  /*312b0*/  IMAD.WIDE R208, R2, 0x4, R208 ;  /* 0x0000000402d07825 */ /* 0x000fc600078e02d0 */
[----:B------:R1:W-:Y:S01]  /*312c0*/  LDGSTS.E [R245+0x70f00], [R214.64], !P1 ;  /* 0x70f00000d6f57fae */ /* 0x0003e2000c921848 */
[----:B------:R-:W-:-:S03]  /*312d0*/  IMAD.WIDE R206, R2, 0x4, R206 ;  /* 0x0000000402ce7825 */ /* 0x000fc600078e02ce */
[----:B------:R3:W-:Y:S01]  /*312e0*/  LDGSTS.E [R245+0x70f80], [R212.64], !P1 ;  /* 0x70f80000d4f57fae */ /* 0x0007e2000c921848 */
[----:B------:R-:W-:-:S04]  /*312f0*/  IMAD.WIDE R204, R2, 0x4, R204 ;  /* 0x0000000402cc7825 */ /* 0x000fc800078e02cc */
[----:B-1----:R-:W-:-:S04]  /*31300*/  IMAD.WIDE R214, R2, 0x4, R250 ;  /* 0x0000000402d67825 */ /* 0x002fc800078e02fa */
[----:B------:R-:W-:-:S04]  /*31310*/  IMAD.WIDE R202, R2, 0x4, R202 ;  /* 0x0000000402ca7825 */ /* 0x000fc800078e02ca */
[----:B------:R-:W-:-:S04]  /*31320*/  IMAD.WIDE R200, R2, 0x4, R200 ;  /* 0x0000000402c87825 */ /* 0x000fc800078e02c8 */
[----:B------:R-:W-:-:S04]  /*31330*/  IMAD.WIDE R198, R2, 0x4, R198 ;  /* 0x0000000402c67825 */ /* 0x000fc800078e02c6 */
[----:B------:R-:W-:-:S04]  /*31340*/  IMAD.WIDE R196, R2, 0x4, R196 ;  /* 0x0000000402c47825 */ /* 0x000fc800078e02c4 */
[----:B------:R-:W-:-:S04]  /*31350*/  IMAD.WIDE R194, R2, 0x4, R194 ;  /* 0x0000000402c27825 */ /* 0x000fc800078e02c2 */
[----:B------:R-:W-:-:S04]  /*31360*/  IMAD.WIDE R192, R2, 0x4, R192 ;  /* 0x0000000402c07825 */ /* 0x000fc800078e02c0 */
[----:B------:R-:W-:-:S04]  /*31370*/  IMAD.WIDE R190, R2, 0x4, R190 ;  /* 0x0000000402be7825 */ /* 0x000fc800078e02be */
[----:B------:R-:W-:-:S04]  /*31380*/  IMAD.WIDE R188, R2, 0x4, R188 ;  /* 0x0000000402bc7825 */ /* 0x000fc800078e02bc */
[----:B----4-:R-:W-:-:S04]  /*31390*/  IMAD.WIDE R218, R2, 0x4, R242 ;  /* 0x0000000402da7825 */ /* 0x010fc800078e02f2 */
[C---:B------:R-:W-:Y:S01]  /*313a0*/  IMAD.WIDE R216, R2.reuse, 0x4, R248 ;  /* 0x0000000402d87825 */ /* 0x040fe200078e02f8 */
[----:B------:R-:W-:Y:S04]  /*313b0*/  STL.64 [R1+0x6ed0], R218 ;  /* 0x006ed0da01007387 */ /* 0x000fe80000100a00 */
        /* <DEDUP_REMOVED lines=13> */
[----:B------:R1:W-:Y:S01]  /*31490*/  STL.64 [R1+0x6e60], R188 ;  /* 0x006e60bc01007387 */ /* 0x0003e20000100a00 */
[----:B---3--:R-:W-:-:S05]  /*314a0*/  IMAD.WIDE R212, R2, 0x4, R246 ;  /* 0x0000000402d47825 */ /* 0x008fca00078e02f6 */
[----:B------:R-:W-:Y:S04]  /*314b0*/  STL.64 [R1+0x6e58], R212 ;  /* 0x006e58d401007387 */ /* 0x000fe80000100a00 */
[----:B------:R-:W1:Y:S01]  /*314c0*/  LDL.LU.64 R246, [R1+0x1830] ;  /* 0x0018300001f67983 */ /* 0x000e620000300a00 */
[----:B------:R-:W-:-:S04]  /*314d0*/  IADD3 R0, R252, -0xe6, RZ ;  /* 0xffffff1afc007810 */ /* 0x000fc80007ffe0ff */
[----:B------:R-:W-:Y:S01]  /*314e0*/  ISETP.GE.U32.AND P5, PT, R0, 0x7ffffe9b, PT ;  /* 0x7ffffe9b0000780c */ /* 0x000fe20003fa6070 */
[----:B------:R-:W-:-:S04]  /*314f0*/  IMAD.WIDE R186, R2, 0x4, R186 ;  /* 0x0000000402ba7825 */ /* 0x000fc800078e02ba */
[C---:B------:R-:W-:Y:S01]  /*31500*/  IMAD.WIDE R184, R2.reuse, 0x4, R184 ;  /* 0x0000000402b87825 */ /* 0x040fe200078e02b8 */
[----:B------:R-:W-:Y:S03]  /*31510*/  STL.64 [R1+0x6e50], R186 ;  /* 0x006e50ba01007387 */ /* 0x000fe60000100a00 */
[----:B------:R-:W-:-:S04]  /*31520*/  IMAD.WIDE R182, R2, 0x4, R182 ;  /* 0x0000000402b67825 */ /* 0x000fc800078e02b6 */
        /* <DEDUP_REMOVED lines=14> */
[----:B------:R-:W-:Y:S01]  /*31610*/  STL.64 [R1+0x6e48], R184 ;  /* 0x006e48b801007387 */ /* 0x000fe20000100a00 */
[----:B------:R-:W-:-:S03]  /*31620*/  IMAD.WIDE R166, R2, 0x4, R166 ;  /* 0x0000000402a67825 */ /* 0x000fc600078e02a6 */
[----:B------:R1:W-:Y:S04]  /*31630*/  LDGSTS.E [R245+0x72b80], [R202.64], !P5 ;  /* 0x72b80000caf57fae */ /* 0x0003e8000e921848 */
        /* <DEDUP_REMOVED lines=12> */
[----:B------:R-:W-:Y:S04]  /*31700*/  STL.64 [R1+0x6e20], R174 ;  /* 0x006e20ae01007387 */ /* 0x000fe80000100a00 */
        /* <DEDUP_REMOVED lines=26> */
[----:B------:R-:W-:Y:S01]  /*318b0*/  IMAD.WIDE R126, R2, 0x4, R126 ;  /* 0x00000004027e7825 */ /* 0x000fe200078e027e */
[----:B------:R-:W-:Y:S01]  /*318c0*/  IADD3 R0, R252, -0xea, RZ ;  /* 0xffffff16fc007810 */ /* 0x000fe20007ffe0ff */
[----:B------:R1:W-:Y:S02]  /*318d0*/  LDGSTS.E [R245+0x72f80], [R212.64], !P5 ;  /* 0x72f80000d4f57fae */ /* 0x0003e4000e921848 */
[----:B-1----:R-:W-:-:S05]  /*318e0*/  IMAD.WIDE R188, R2, 0x4, R246 ;  /* 0x0000000402bc7825 */ /* 0x002fca00078e02f6 */
        /* <DEDUP_REMOVED lines=16> */
[----:B------:R1:W-:Y:S04]  /*319f0*/  STL.64 [R1+0x6d58], R126 ;  /* 0x006d587e01007387 */ /* 0x0003e80000100a00 */
[----:B------:R-:W1:Y:S01]  /*31a00*/  LDL.LU.64 R246, [R1+0x1838] ;  /* 0x0018380001f67983 */ /* 0x000e620000300a00 */
[----:B------:R-:W-:-:S02]  /*31a10*/  ISETP.GE.U32.AND P0, PT, R0, 0x7ffffe97, PT ;  /* 0x7ffffe970000780c */ /* 0x000fc40003f06070 */
[----:B------:R-:W-:-:S04]  /*31a20*/  IADD3 R0, R252, -0xee, RZ ;  /* 0xffffff12fc007810 */ /* 0x000fc80007ffe0ff */
[----:B------:R-:W-:-:S07]  /*31a30*/  ISETP.GE.U32.AND P6, PT, R0, 0x7ffffe93, PT ;  /* 0x7ffffe930000780c */ /* 0x000fce0003fc6070 */
        /* <DEDUP_REMOVED lines=53> */
[----:B------:R-:W-:Y:S04]  /*31d90*/  STL.64 [R1+0x6d18], R110 ;  /* 0x006d186e01007387 */ /* 0x000fe80000100a00 */
[----:B------:R1:W-:Y:S04]  /*31da0*/  LDGSTS.E [R245+0x76f80], [R126.64], !P6 ;  /* 0x76f800007ef57fae */ /* 0x0003e8000f121848 */
[----:B------:R-:W-:Y:S04]  /*31db0*/  STL.64 [R1+0x6d10], R108 ;  /* 0x006d106c01007387 */ /* 0x000fe80000100a00 */
[----:B------:R-:W-:Y:S04]  /*31dc0*/  STL.64 [R1+0x6d08], R106 ;  /* 0x006d086a01007387 */ /* 0x000fe80000100a00 */
[----:B------:R-:W-:Y:S04]  /*31dd0*/  STL.64 [R1+0x6d00], R104 ;  /* 0x006d006801007387 */ /* 0x000fe80000100a00 */
[----:B------:R-:W-:Y:S04]  /*31de0*/  STL.64 [R1+0x6cf8], R102 ;  /* 0x006cf86601007387 */ /* 0x000fe80000100a00 */
[----:B------:R-:W-:Y:S04]  /*31df0*/  STL.64 [R1+0x6cf0], R100 ;  /* 0x006cf06401007387 */ /* 0x000fe80000100a00 */
[----:B------:R-:W-:Y:S01]  /*31e00*/  STL.64 [R1+0x6ce8], R98 ;  /* 0x006ce86201007387 */ /* 0x000fe20000100a00 */
[----:B-1----:R-:W-:-:S05]  /*31e10*/  IMAD.WIDE R126, R2, 0x4, R246 ;  /* 0x00000004027e7825 */ /* 0x002fca00078e02f6 */
[----:B------:R-:W-:Y:S04]  /*31e20*/  STL.64 [R1+0x6ce0], R126 ;  /* 0x006ce07e01007387 */ /* 0x000fe80000100a00 */
[----:B------:R1:W-:Y:S04]  /*31e30*/  STL.64 [R1+0x6cd8], R96 ;  /* 0x006cd86001007387 */ /* 0x0003e80000100a00 */
[----:B------:R-:W1:Y:S01]  /*31e40*/  LDL.LU.64 R246, [R1+0x1840] ;  /* 0x0018400001f67983 */ /* 0x000e620000300a00 */
[----:B------:R-:W-:-:S04]  /*31e50*/  IADD3 R0, R252, -0xf2, RZ ;  /* 0xffffff0efc007810 */ /* 0x000fc80007ffe0ff */
[----:B------:R-:W-:Y:S01]  /*31e60*/  ISETP.GE.U32.AND P3, PT, R0, 0x7ffffe8f, PT ;  /* 0x7ffffe8f0000780c */ /* 0x000fe20003f66070 */
[----:B------:R-:W-:-:S04]  /*31e70*/  IMAD.WIDE R94, R2, 0x4, R94 ;  /* 0x00000004025e7825 */ /* 0x000fc800078e025e */
[C---:B------:R-:W-:Y:S01]  /*31e80*/  IMAD.WIDE R92, R2.reuse, 0x4, R92 ;  /* 0x00000004025c7825 */ /* 0x040fe200078e025c */
[----:B------:R-:W-:Y:S03]  /*31e90*/  STL.64 [R1+0x6cd0], R94 ;  /* 0x006cd05e01007387 */ /* 0x000fe60000100a00 */
[----:B------:R-:W-:-:S04]  /*31ea0*/  IMAD.WIDE R90, R2, 0x4, R90 ;  /* 0x00000004025a7825 */ /* 0x000fc800078e025a */
        /* <DEDUP_REMOVED lines=47> */
[----:B------:R-:W-:Y:S01]  /*321a0*/  IMAD.WIDE R64, R2, 0x4, R64 ;  /* 0x0000000402407825 */ /* 0x000fe200078e0240 */
[----:B------:R-:W-:-:S03]  /*321b0*/  IADD3 R0, R252, -0xfa, RZ ;  /* 0xffffff06fc007810 */ /* 0x000fc60007ffe0ff */
        /* <DEDUP_REMOVED lines=10> */
[----:B------:R-:W-:-:S03]  /*32260*/  ISETP.GE.U32.AND P2, PT, R0, 0x7ffffe87, PT ;  /* 0x7ffffe870000780c */ /* 0x000fc60003f46070 */
        /* <DEDUP_REMOVED lines=32> */
[----:B------:R-:W-:-:S03]  /*32470*/  IADD3 R0, R252, -0xfe, RZ ;  /* 0xffffff02fc007810 */ /* 0x000fc60007ffe0ff */
        /* <DEDUP_REMOVED lines=8> */
[----:B------:R1:W-:Y:S01]  /*32500*/  LDGSTS.E [R245+0x7c800], [R64.64], !P2 ;  /* 0x7c80000040f57fae */ /* 0x0003e2000d121848 */
[----:B------:R-:W-:-:S03]  /*32510*/  ISETP.GE.U32.AND P1, PT, R0, 0x7ffffe83, PT ;  /* 0x7ffffe830000780c */ /* 0x000fc60003f26070 */
[----:B------:R-:W-:Y:S01]  /*32520*/  STL.64 [R1+0x6be0], R36 ;  /* 0x006be02401007387 */ /* 0x000fe20000100a00 */
        /* <DEDUP_REMOVED lines=18> */
[----:B--2---:R-:W-:-:S03]  /*32650*/  IMAD.WIDE R6, R2, 0x4, R6 ;  /* 0x0000000402067825 */ /* 0x004fc600078e0206 */
[----:B------:R2:W-:Y:S04]  /*32660*/  LDGSTS.E [R245+0x7cd00], [R44.64], !P2 ;  /* 0x7cd000002cf57fae */ /* 0x0005e8000d121848 */
[----:B------:R2:W-:Y:S04]  /*32670*/  LDGSTS.E [R245+0x7cd80], [R42.64], !P2 ;  /* 0x7cd800002af57fae */ /* 0x0005e8000d121848 */
[----:B------:R2:W-:Y:S04]  /*32680*/  LDGSTS.E [R245+0x7ce00], [R40.64], !P2 ;  /* 0x7ce0000028f57fae */ /* 0x0005e8000d121848 */
[----:B------:R2:W-:Y:S04]  /*32690*/  LDGSTS.E [R245+0x7ce80], [R38.64], !P2 ;  /* 0x7ce8000026f57fae */ /* 0x0005e8000d121848 */
[----:B------:R2:W-:Y:S01]  /*326a0*/  LDGSTS.E [R245+0x7cf00], [R36.64], !P2 ;  /* 0x7cf0000024f57fae */ /* 0x0005e2000d121848 */
[----:B-1----:R-:W-:-:S05]  /*326b0*/  IMAD.WIDE R66, R2, 0x4, R246 ;  /* 0x0000000402427825 */ /* 0x002fca00078e02f6 */
[----:B------:R-:W-:Y:S04]  /*326c0*/  STL.64 [R1+0x6bd8], R66 ;  /* 0x006bd84201007387 */ /* 0x000fe80000100a00 */
[----:B------:R1:W-:Y:S04]  /*326d0*/  STL.64 [R1+0x6bd0], R34 ;  /* 0x006bd02201007387 */ /* 0x0003e80000100a00 */
[----:B------:R1:W-:Y:S04]  /*326e0*/  STL.64 [R1+0x6bc8], R32 ;  /* 0x006bc82001007387 */ /* 0x0003e80000100a00 */
[----:B------:R1:W-:Y:S04]  /*326f0*/  STL.64 [R1+0x6bc0], R30 ;  /* 0x006bc01e01007387 */ /* 0x0003e80000100a00 */
[----:B------:R1:W-:Y:S04]  /*32700*/  STL.64 [R1+0x6bb8], R28 ;  /* 0x006bb81c01007387 */ /* 0x0003e80000100a00 */
[----:B------:R-:W-:Y:S04]  /*32710*/  STL.64 [R1+0x6ad8], R4 ;  /* 0x006ad80401007387 */ /* 0x000fe80000100a00 */
[----:B------:R1:W-:Y:S04]  /*32720*/  STL.64 [R1+0x6bb0], R26 ;  /* 0x006bb01a01007387 */ /* 0x0003e80000100a00 */
[----:B------:R1:W-:Y:S04]  /*32730*/  STL.64 [R1+0x6ba8], R24 ;  /* 0x006ba81801007387 */ /* 0x0003e80000100a00 */
[----:B------:R1:W-:Y:S04]  /*32740*/  STL.64 [R1+0x6ba0], R22 ;  /* 0x006ba01601007387 */ /* 0x0003e80000100a00 */
[----:B------:R1:W-:Y:S04]  /*32750*/  STL.64 [R1+0x6b98], R20 ;  /* 0x006b981401007387 */ /* 0x0003e80000100a00 */
[----:B------:R1:W-:Y:S04]  /*32760*/  STL.64 [R1+0x6b90], R18 ;  /* 0x006b901201007387 */ /* 0x0003e80000100a00 */
[----:B------:R1:W-:Y:S04]  /*32770*/  STL.64 [R1+0x6b88], R16 ;  /* 0x006b881001007387 */ /* 0x0003e80000100a00 */
[----:B------:R1:W-:Y:S04]  /*32780*/  STL.64 [R1+0x6b80], R14 ;  /* 0x006b800e01007387 */ /* 0x0003e80000100a00 */
[----:B------:R1:W-:Y:S04]  /*32790*/  STL.64 [R1+0x6b78], R12 ;  /* 0x006b780c01007387 */ /* 0x0003e80000100a00 */
[----:B------:R2:W-:Y:S04]  /*327a0*/  LDGSTS.E [R245+0x7cf80], [R66.64], !P2 ;  /* 0x7cf8000042f57fae */ /* 0x0005e8000d121848 */
[----:B------:R1:W-:Y:S04]  /*327b0*/  STL.64 [R1+0x6b70], R10 ;  /* 0x006b700a01007387 */ /* 0x0003e80000100a00 */
[----:B------:R2:W-:Y:S04]  /*327c0*/  LDGSTS.E [R245+0x7e800], [R34.64], !P1 ;  /* 0x7e80000022f57fae */ /* 0x0005e8000c921848 */
[----:B------:R1:W-:Y:S04]  /*327d0*/  STL.64 [R1+0x6b68], R8 ;  /* 0x006b680801007387 */ /* 0x0003e80000100a00 */
[----:B------:R2:W-:Y:S04]  /*327e0*/  LDGSTS.E [R245+0x7e880], [R32.64], !P1 ;  /* 0x7e88000020f57fae */ /* 0x0005e8000c921848 */
[----:B------:R1:W-:Y:S04]  /*327f0*/  STL.64 [R1+0x6b60], R6 ;  /* 0x006b600601007387 */ /* 0x0003e80000100a00 */
[----:B------:R2:W-:Y:S04]  /*32800*/  LDGSTS.E [R245+0x7e900], [R30.64], !P1 ;  /* 0x7e9000001ef57fae */ /* 0x0005e8000c921848 */
[----:B------:R-:W1:Y:S04]  /*32810*/  LDL.LU.64 R214, [R1+0x1d50] ;  /* 0x001d500001d67983 */ /* 0x000e680000300a00 */
[----:B----4-:R-:W4:Y:S04]  /*32820*/  LDL.LU.64 R216, [R1+0x1d58] ;  /* 0x001d580001d87983 */ /* 0x010f280000300a00 */
[----:B------:R2:W-:Y:S04]  /*32830*/  LDGSTS.E [R245+0x7e980], [R28.64], !P1 ;  /* 0x7e9800001cf57fae */ /* 0x0005e8000c921848 */
[----:B---3--:R-:W3:Y:S04]  /*32840*/  LDL.LU.64 R218, [R1+0x1d60] ;  /* 0x001d600001da7983 */ /* 0x008ee80000300a00 */
[----:B------:R2:W-:Y:S04]  /*32850*/  LDGSTS.E [R245+0x7ea00], [R26.64], !P1 ;  /* 0x7ea000001af57fae */ /* 0x0005e8000c921848 */
[----:B------:R-:W3:Y:S04]  /*32860*/  LDL.LU.64 R220, [R1+0x1d68] ;  /* 0x001d680001dc7983 */ /* 0x000ee80000300a00 */
        /* <DEDUP_REMOVED lines=21> */
[----:B--2---:R-:W2:Y:S04]  /*329c0*/  LDL.LU.64 R244, [R1+0x1dc0] ;  /* 0x001dc00001f47983 */ /* 0x004ea80000300a00 */
[----:B------:R-:W2:Y:S01]  /*329d0*/  LDL.LU.64 R246, [R1+0x1dc8] ;  /* 0x001dc80001f67983 */ /* 0x000ea20000300a00 */
[----:B-1----:R-:W-:-:S04]  /*329e0*/  IMAD.WIDE R34, R2, 0x4, R214 ;  /* 0x0000000402227825 */ /* 0x002fc800078e02d6 */
        /* <DEDUP_REMOVED lines=26> */
[----:B------:R3:W-:Y:S01]  /*32b90*/  STL.64 [R1+0xe50], R8 ;  /* 0x000e500801007387 */ /* 0x0007e20000100a00 */
[----:B--2---:R-:W-:-:S04]  /*32ba0*/  IMAD.WIDE R6, R2, 0x4, R244 ;  /* 0x0000000402067825 */ /* 0x004fc800078e02f4 */
[----:B------:R-:W-:Y:S01]  /*32bb0*/  IMAD.WIDE R4, R2, 0x4, R246 ;  /* 0x0000000402047825 */ /* 0x000fe200078e02f6 */
[----:B------:R2:W-:Y:S04]  /*32bc0*/  STL.64 [R1+0xe48], R6 ;  /* 0x000e480601007387 */ /* 0x0005e80000100a00 */
[----:B------:R3:W-:Y:S04]  /*32bd0*/  STL.64 [R1+0xe40], R4 ;  /* 0x000e400401007387 */ /* 0x0007e80000100a00 */
[----:B------:R-:W3:Y:S04]  /*32be0*/  LDL.LU.64 R212, [R1+0x1dd0] ;  /* 0x001dd00001d47983 */ /* 0x000ee80000300a00 */
[----:B------:R-:W3:Y:S04]  /*32bf0*/  LDL.LU.64 R214, [R1+0x1dd8] ;  /* 0x001dd80001d67983 */ /* 0x000ee80000300a00 */
[----:B------:R-:W4:Y:S04]  /*32c00*/  LDL.LU.64 R216, [R1+0x1de0] ;  /* 0x001de00001d87983 */ /* 0x000f280000300a00 */
[----:B------:R-:W2:Y:S04]  /*32c10*/  LDL.LU.64 R218, [R1+0x1de8] ;  /* 0x001de80001da7983 */ /* 0x000ea80000300a00 */
        /* <DEDUP_REMOVED lines=12> */
[----:B------:R-:W1:Y:S01]  /*32ce0*/  S2R R249, SR_TID.X ;  /* 0x0000000000f97919 */ /* 0x000e620000002100 */
[----:B------:R-:W-:-:S04]  /*32cf0*/  IADD3 R0, R252, -0x83, RZ ;  /* 0xffffff7dfc007810 */ /* 0x000fc80007ffe0ff */
[----:B------:R-:W-:Y:S02]  /*32d00*/  ISETP.GE.U32.AND P5, PT, R0, 0x7ffffefe, PT ;  /* 0x7ffffefe0000780c */ /* 0x000fe40003fa6070 */
[----:B-1----:R-:W-:-:S04]  /*32d10*/  LOP3.LUT R249, R249, 0x1f, RZ, 0xc0, !PT ;  /* 0x0000001ff9f97812 */ /* 0x002fc800078ec0ff */
[----:B------:R-:W-:-:S04]  /*32d20*/  SHF.L.U32 R249, R249, 0x2, RZ ;  /* 0x00000002f9f97819 */ /* 0x000fc800000006ff */
[----:B------:R-:W-:-:S05]  /*32d30*/  LOP3.LUT R249, R249, 0x40, RZ, 0x3c, !PT ;  /* 0x00000040f9f97812 */ /* 0x000fca00078e3cff */
        /* <DEDUP_REMOVED lines=16> */
[----:B---3--:R-:W-:-:S04]  /*32e40*/  IMAD.WIDE R34, R2, 0x4, R212 ;  /* 0x0000000402227825 */ /* 0x008fc800078e02d4 */
[C---:B-1----:R-:W-:Y:S01]  /*32e50*/  IMAD.WIDE R32, R2.reuse, 0x4, R214 ;  /* 0x0000000402207825 */ /* 0x042fe200078e02d6 */
[----:B------:R1:W-:Y:S03]  /*32e60*/  STL.64 [R1+0xdb8], R34 ;  /* 0x000db82201007387 */ /* 0x0003e60000100a00 */
[C---:B----4-:R-:W-:Y:S01]  /*32e70*/  IMAD.WIDE R30, R2.reuse, 0x4, R216 ;  /* 0x00000004021e7825 */ /* 0x050fe200078e02d8 */
[----:B------:R3:W-:Y:S03]  /*32e80*/  STL.64 [R1+0xdb0], R32 ;  /* 0x000db02001007387 */ /* 0x0007e60000100a00 */
[C---:B--2---:R-:W-:Y:S01]  /*32e90*/  IMAD.WIDE R28, R2.reuse, 0x4, R218 ;  /* 0x00000004021c7825 */ /* 0x044fe200078e02da */
        /* <DEDUP_REMOVED lines=26> */
[----:B------:R-:W1:Y:S04]  /*33040*/  LDL.LU.64 R212, [R1+0x1e50] ;  /* 0x001e500001d47983 */ /* 0x000e680000300a00 */
[----:B------:R-:W3:Y:S04]  /*33050*/  LDL.LU.64 R214, [R1+0x1e58] ;  /* 0x001e580001d67983 */ /* 0x000ee80000300a00 */
[----:B------:R-:W2:Y:S04]  /*33060*/  LDL.LU.64 R216, [R1+0x1e60] ;  /* 0x001e600001d87983 */ /* 0x000ea80000300a00 */
        /* <DEDUP_REMOVED lines=12> */
[----:B------:R-:W4:Y:S01]  /*33130*/  LDL.LU.64 R246, [R1+0x1ec8] ;  /* 0x001ec80001f67983 */ /* 0x000f220000300a00 */
[----:B------:R-:W-:-:S04]  /*33140*/  IADD3 R0, R252, -0x87, RZ ;  /* 0xffffff79fc007810 */ /* 0x000fc80007ffe0ff */
[----:B------:R-:W-:-:S13]  /*33150*/  ISETP.GE.U32.AND P0, PT, R0, 0x7ffffefa, PT ;  /* 0x7ffffefa0000780c */ /* 0x000fda0003f06070 */
        /* <DEDUP_REMOVED lines=15> */
[----:B------:R1:W-:Y:S02]  /*33250*/  LDGSTS.E [R249+0x43780], [R4.64], !P0 ;  /* 0x4378000004f97fae */ /* 0x0003e4000c121848 */
[----:B-1----:R-:W-:-:S04]  /*33260*/  IMAD.WIDE R34, R2, 0x4, R212 ;  /* 0x0000000402227825 */ /* 0x002fc800078e02d4 */
[C---:B---3--:R-:W-:Y:S01]  /*33270*/  IMAD.WIDE R32, R2.reuse, 0x4, R214 ;  /* 0x0000000402207825 */ /* 0x048fe200078e02d6 */
[----:B------:R1:W-:Y:S03]  /*33280*/  STL.64 [R1+0xc08], R34 ;  /* 0x000c082201007387 */ /* 0x0003e60000100a00 */
[C---:B--2---:R-:W-:Y:S01]  /*33290*/  IMAD.WIDE R30, R2.reuse, 0x4, R216 ;  /* 0x00000004021e7825 */ /* 0x044fe200078e02d8 */
        /* <DEDUP_REMOVED lines=29> */
[----:B------:R-:W2:Y:S04]  /*33470*/  LDL.LU.64 R214, [R1+0x1ed8] ;  /* 0x001ed80001d67983 */ /* 0x000ea80000300a00 */
[----:B------:R-:W3:Y:S04]  /*33480*/  LDL.LU.64 R216, [R1+0x1ee0] ;  /* 0x001ee00001d87983 */ /* 0x000ee80000300a00 */
        /* <DEDUP_REMOVED lines=32> */
[C---:B--2---:R-:W-:Y:S01]  /*33690*/  IMAD.WIDE R32, R2.reuse, 0x4, R214 ;  /* 0x0000000402207825 */ /* 0x044fe200078e02d6 */
[----:B------:R1:W-:Y:S03]  /*336a0*/  STL.64 [R1+0x9d8], R34 ;  /* 0x0009d82201007387 */ /* 0x0003e60000100a00 */
        /* <DEDUP_REMOVED lines=193> */
[----:B--2---:R-:W-:-:S04]  /*342c0*/  IMAD.WIDE R246, R2, 0x4, R246 ;  /* 0x0000000402f67825 */ /* 0x004fc800078e02f6 */
[C---:B---3--:R-:W-:Y:S01]  /*342d0*/  IMAD.WIDE R244, R2.reuse, 0x4, R244 ;  /* 0x0000000402f47825 */ /* 0x048fe200078e02f4 */
[----:B------:R-:W-:Y:S03]  /*342e0*/  STL.64 [R1+0x7b20], R246 ;  /* 0x007b20f601007387 */ /* 0x000fe60000100a00 */
[C---:B----4-:R-:W-:Y:S01]  /*342f0*/  IMAD.WIDE R242, R2.reuse, 0x4, R242 ;  /* 0x0000000402f27825 */ /* 0x050fe200078e02f2 */
[----:B------:R-:W-:Y:S03]  /*34300*/  STL.64 [R1+0x7b28], R244 ;  /* 0x007b28f401007387 */ /* 0x000fe60000100a00 */
[C---:B------:R-:W-:Y:S01]  /*34310*/  IMAD.WIDE R240, R2.reuse, 0x4, R240 ;  /* 0x0000000402f07825 */ /* 0x040fe200078e02f0 */
        /* <DEDUP_REMOVED lines=28> */
[----:B------:R-:W1:Y:S03]  /*344e0*/  LDL.LU.64 R182, [R1+0x2d48] ;  /* 0x002d480001b67983 */ /* 0x000e660000300a00 */
[C---:B------:R-:W-:Y:S01]  /*344f0*/  IMAD.WIDE R170, R2.reuse, 0x4, R186 ;  /* 0x0000000402aa7825 */ /* 0x040fe200078e02ba */
[----:B------:R-:W2:Y:S03]  /*34500*/  LDL.LU.64 R184, [R1+0x2d40] ;  /* 0x002d400001b87983 */ /* 0x000ea60000300a00 */
[C---:B------:R-:W-:Y:S01]  /*34510*/  IMAD.WIDE R168, R2.reuse, 0x4, R188 ;  /* 0x0000000402a87825 */ /* 0x040fe200078e02bc */
[----:B------:R-:W3:Y:S03]  /*34520*/  LDL.LU.64 R186, [R1+0x2d38] ;  /* 0x002d380001ba7983 */ /* 0x000ee60000300a00 */
[C---:B------:R-:W-:Y:S01]  /*34530*/  IMAD.WIDE R166, R2.reuse, 0x4, R190 ;  /* 0x0000000402a67825 */ /* 0x040fe200078e02be */
[----:B------:R-:W4:Y:S03]  /*34540*/  LDL.LU.64 R188, [R1+0x2d30] ;  /* 0x002d300001bc7983 */ /* 0x000f260000300a00 */
        /* <DEDUP_REMOVED lines=20> */
[----:B------:R-:W-:Y:S01]  /*34690*/  IMAD.WIDE R144, R2, 0x4, R250 ;  /* 0x0000000402907825 */ /* 0x000fe200078e02fa */
[----:B------:R-:W4:Y:S04]  /*346a0*/  LDL.LU.64 R210, [R1+0x2cd8] ;  /* 0x002cd80001d27983 */ /* 0x000f280000300a00 */
[----:B------:R-:W4:Y:S01]  /*346b0*/  LDL.LU.64 R250, [R1+0x2cd0] ;  /* 0x002cd00001fa7983 */ /* 0x000f220000300a00 */
[----:B------:R-:W-:-:S04]  /*346c0*/  IADD3 R0, R252, -0x97, RZ ;  /* 0xffffff69fc007810 */ /* 0x000fc80007ffe0ff */
[----:B------:R-:W-:Y:S01]  /*346d0*/  ISETP.GE.U32.AND P2, PT, R0, 0x7ffffeea, PT ;  /* 0x7ffffeea0000780c */ /* 0x000fe20003f46070 */
        /* <DEDUP_REMOVED lines=80> */
[----:B------:R-:W-:Y:S02]  /*34be0*/  ISETP.GE.U32.AND P1, PT, R0, 0x7ffffee6, PT ;  /* 0x7ffffee60000780c */ /* 0x000fe40003f26070 */
        /* <DEDUP_REMOVED lines=14> */
[----:B------:R-:W-:-:S03]  /*34cd0*/  IADD3 R0, R252, -0xa3, RZ ;  /* 0xffffff5dfc007810 */ /* 0x000fc60007ffe0ff */
[----:B------:R1:W-:Y:S04]  /*34ce0*/  LDGSTS.E [R249+0x4d600], [R218.64], !P1 ;  /* 0x4d600000daf97fae */ /* 0x0003e8000c921848 */
[----:B------:R1:W-:Y:S04]  /*34cf0*/  LDGSTS.E [R249+0x4d680], [R216.64], !P1 ;  /* 0x4d680000d8f97fae */ /* 0x0003e8000c921848 */
[----:B------:R1:W-:Y:S04]  /*34d00*/  LDGSTS.E [R249+0x4d700], [R214.64], !P1 ;  /* 0x4d700000d6f97fae */ /* 0x0003e8000c921848 */
[----:B------:R1:W-:Y:S01]  /*34d10*/  LDGSTS.E [R249+0x4d780], [R212.64], !P1 ;  /* 0x4d780000d4f97fae */ /* 0x0003e2000c921848 */
[----:B------:R-:W-:-:S03]  /*34d20*/  ISETP.GE.U32.AND P0, PT, R0, 0x7ffffede, PT ;  /* 0x7ffffede0000780c */ /* 0x000fc60003f06070 */
        /* <DEDUP_REMOVED lines=1447> */
[----:B------:R-:W-:Y:S01]  /*3a7a0*/  IMAD.WIDE R4, R2, 0x4, R250 ;  /* 0x0000000402047825 */ /* 0x000fe200078e02fa */
[----:B------:R-:W-:Y:S04]  /*3a7b0*/  STL.64 [R1+0x6860], R6 ;  /* 0x0068600601007387 */ /* 0x000fe80000100a00 */
        /* <DEDUP_REMOVED lines=36> */
[----:B------:R-:W-:Y:S01]  /*3aa00*/  ISETP.GE.U32.AND P3, PT, R0, 0x7ffffe82, PT ;  /* 0x7ffffe820000780c */ /* 0x000fe20003f66070 */
        /* <DEDUP_REMOVED lines=31> */
[----:B------:R1:W-:Y:S04]  /*3ac00*/  LDGSTS.E [R249+0x7f000], [R34.64], !P3 ;  /* 0x7f00000022f97fae */ /* 0x0003e8000d921848 */
[----:B------:R1:W-:Y:S04]  /*3ac10*/  STL.64 [R1+0x67e0], R6 ;  /* 0x0067e00601007387 */ /* 0x0003e80000100a00 */
[----:B------:R1:W-:Y:S04]  /*3ac20*/  LDGSTS.E [R249+0x7f080], [R32.64], !P3 ;  /* 0x7f08000020f97fae */ /* 0x0003e8000d921848 */
[----:B------:R-:W2:Y:S04]  /*3ac30*/  LDL.LU.64 R184, [R1+0x2d50] ;  /* 0x002d500001b87983 */ /* 0x000ea80000300a00 */
[----:B------:R1:W-:Y:S04]  /*3ac40*/  LDGSTS.E [R249+0x7f100], [R30.64], !P3 ;  /* 0x7f1000001ef97fae */ /* 0x0003e8000d921848 */
[----:B------:R-:W3:Y:S04]  /*3ac50*/  LDL.LU.64 R186, [R1+0x2d58] ;  /* 0x002d580001ba7983 */ /* 0x000ee80000300a00 */
[----:B------:R-:W4:Y:S04]  /*3ac60*/  LDL.LU.64 R188, [R1+0x2d60] ;  /* 0x002d600001bc7983 */ /* 0x000f280000300a00 */
[----:B------:R1:W-:Y:S04]  /*3ac70*/  LDGSTS.E [R249+0x7f180], [R28.64], !P3 ;  /* 0x7f1800001cf97fae */ /* 0x0003e8000d921848 */
        /* <DEDUP_REMOVED lines=20> */
[----:B------:R1:W-:Y:S04]  /*3adc0*/  LDGSTS.E [R249+0x7f700], [R6.64], !P3 ;  /* 0x7f70000006f97fae */ /* 0x0003e8000d921848 */
[----:B------:R-:W4:Y:S04]  /*3add0*/  LDL.LU.64 R210, [R1+0x2db8] ;  /* 0x002db80001d27983 */ /* 0x000f280000300a00 */
[----:B------:R1:W-:Y:S04]  /*3ade0*/  LDGSTS.E [R249+0x7f780], [R4.64], !P3 ;  /* 0x7f78000004f97fae */ /* 0x0003e8000d921848 */
[----:B------:R-:W4:Y:S04]  /*3adf0*/  LDL.LU.64 R250, [R1+0x2dc0] ;  /* 0x002dc00001fa7983 */ /* 0x000f280000300a00 */
[----:B-1----:R-:W4:Y:S01]  /*3ae00*/  LDL.LU.64 R248, [R1+0x2dc8] ;  /* 0x002dc80001f87983 */ /* 0x002f220000300a00 */
        /* <DEDUP_REMOVED lines=26> */
[----:B------:R-:W-:-:S04]  /*3afb0*/  IMAD.WIDE R8, R2, 0x4, R210 ;  /* 0x0000000402087825 */ /* 0x000fc800078e02d2 */
        /* <DEDUP_REMOVED lines=23> */
[----:B------:R-:W-:-:S11]  /*3b130*/  LOP3.LUT R238, R239, 0x60, RZ, 0x3c, !PT ;  /* 0x00000060efee7812 */ /* 0x000fd600078e3cff */
        /* <DEDUP_REMOVED lines=216> */
[----:B------:R-:W-:Y:S03]  /*3bec0*/  STL.64 [R1+0x268], R34 ;  /* 0x0002682201007387 */ /* 0x000fe60000100a00 */
        /* <DEDUP_REMOVED lines=43> */
[----:B------:R-:W-:-:S03]  /*3c180*/  IADD3 R0, R252, -0x94, RZ ;  /* 0xffffff6cfc007810 */ /* 0x000fc60007ffe0ff */
[----:B------:R-:W4:Y:S01]  /*3c190*/  LDL.LU.64 R250, [R1+0x3040] ;  /* 0x0030400001fa7983 */ /* 0x000f220000300a00 */
[----:B------:R-:W-:-:S03]  /*3c1a0*/  ISETP.GE.U32.AND P0, PT, R0, 0x7ffffeed, PT ;  /* 0x7ffffeed0000780c */ /* 0x000fc60003f06070 */
[----:B------:R-:W4:Y:S10]  /*3c1b0*/  LDL.LU.64 R248, [R1+0x3048] ;  /* 0x0030480001f87983 */ /* 0x000f340000300a00 */
        /* <DEDUP_REMOVED lines=42> */
[----:B------:R-:W-:Y:S04]  /*3c460*/  STL.64 [R1+0x8], R6 ;  /* 0x0000080601007387 */ /* 0x000fe80000100a00 */
[----:B------:R1:W-:Y:S04]  /*3c470*/  STL.64 [R1], R4 ;  /* 0x0000000401007387 */ /* 0x0003e80000100a00 */
        /* <DEDUP_REMOVED lines=30> */
[----:B--2---:R-:W-:-:S03]  /*3c660*/  IMAD.WIDE R178, R2, 0x4, R192 ;  /* 0x0000000402b27825 */ /* 0x004fc600078e02c0 */
[----:B------:R-:W2:Y:S01]  /*3c670*/  LDL.LU.64 R192, [R1+0x3140] ;  /* 0x0031400001c07983 */ /* 0x000ea20000300a00 */
[----:B---3--:R-:W-:-:S03]  /*3c680*/  IMAD.WIDE R176, R2, 0x4, R194 ;  /* 0x0000000402b07825 */ /* 0x008fc600078e02c2 */
        /* <DEDUP_REMOVED lines=12> */
[----:B------:R-:W3:Y:S01]  /*3c750*/  LDL.LU.64 R90, [R1+0x31a8] ;  /* 0x0031a800015a7983 */ /* 0x000ee20000300a00 */
[----:B----4-:R-:W-:-:S03]  /*3c760*/  IMAD.WIDE R114, R2, 0x4, R124 ;  /* 0x0000000402727825 */ /* 0x010fc600078e027c */
[----:B------:R-:W4:Y:S01]  /*3c770*/  LDL.LU.64 R124, [R1+0x31b0] ;  /* 0x0031b000017c7983 */ /* 0x000f220000300a00 */
[----:B------:R-:W-:-:S03]  /*3c780*/  IMAD.WIDE R112, R2, 0x4, R126 ;  /* 0x0000000402707825 */ /* 0x000fc600078e027e */
        /* <DEDUP_REMOVED lines=15> */
[----:B------:R-:W-:-:S03]  /*3c880*/  IMAD.WIDE R82, R2, 0x4, R88 ;  /* 0x0000000402527825 */ /* 0x000fc600078e0258 */
[----:B------:R-:W3:Y:S01]  /*3c890*/  LDL.LU.64 R88, [R1+0x32a0] ;  /* 0x0032a00001587983 */ /* 0x000ee20000300a00 */
[----:B------:R-:W-:-:S03]  /*3c8a0*/  IMAD.WIDE R80, R2, 0x4, R90 ;  /* 0x0000000402507825 */ /* 0x000fc600078e025a */
        /* <DEDUP_REMOVED lines=8> */
[----:B------:R-:W3:Y:S01]  /*3c930*/  LDL.LU.64 R194, [R1+0x32c8] ;  /* 0x0032c80001c27983 */ /* 0x000ee20000300a00 */
[----:B------:R-:W-:-:S03]  /*3c940*/  IADD3 R0, R252, -0x98, RZ ;  /* 0xffffff68fc007810 */ /* 0x000fc60007ffe0ff */
[----:B------:R-:W3:Y:S01]  /*3c950*/  LDL.LU.64 R34, [R1+0x32d0] ;  /* 0x0032d00001227983 */ /* 0x000ee20000300a00 */
[----:B------:R-:W-:-:S03]  /*3c960*/  ISETP.GE.U32.AND P6, PT, R0, 0x7ffffee9, PT ;  /* 0x7ffffee90000780c */ /* 0x000fc60003fc6070 */
[----:B------:R-:W3:Y:S10]  /*3c970*/  LDL.LU.64 R32, [R1+0x32d8] ;  /* 0x0032d80001207983 */ /* 0x000ef40000300a00 */
        /* <DEDUP_REMOVED lines=10> */
[----:B-1----:R-:W3:Y:S04]  /*3ca20*/  LDL.LU.64 R30, [R1+0x32e0] ;  /* 0x0032e000011e7983 */ /* 0x002ee80000300a00 */
[----:B------:R1:W-:Y:S04]  /*3ca30*/  LDGSTS.E [R238+0x4bd00], [R10.64], !P6 ;  /* 0x4bd000000aee7fae */ /* 0x0003e8000f121848 */
[----:B------:R-:W3:Y:S01]  /*3ca40*/  LDL.LU.64 R28, [R1+0x32e8] ;  /* 0x0032e800011c7983 */ /* 0x000ee20000300a00 */
[----:B------:R-:W-:-:S03]  /*3ca50*/  IMAD.WIDE R50, R2, 0x4, R76 ;  /* 0x0000000402327825 */ /* 0x000fc600078e024c */
[----:B------:R1:W-:Y:S04]  /*3ca60*/  LDGSTS.E [R238+0x4bd80], [R8.64], !P6 ;  /* 0x4bd8000008ee7fae */ /* 0x0003e8000f121848 */
[----:B------:R-:W3:Y:S01]  /*3ca70*/  LDL.LU.64 R26, [R1+0x32f0] ;  /* 0x0032f000011a7983 */ /* 0x000ee20000300a00 */
[----:B------:R-:W-:-:S03]  /*3ca80*/  IMAD.WIDE R48, R2, 0x4, R78 ;  /* 0x0000000402307825 */ /* 0x000fc600078e024e */
[----:B------:R1:W-:Y:S04]  /*3ca90*/  LDGSTS.E [R238+0x4be00], [R6.64], !P6 ;  /* 0x4be0000006ee7fae */ /* 0x0003e8000f121848 */
[----:B------:R-:W3:Y:S01]  /*3caa0*/  LDL.LU.64 R24, [R1+0x32f8] ;  /* 0x0032f80001187983 */ /* 0x000ee20000300a00 */
[----:B------:R-:W-:-:S03]  /*3cab0*/  IMAD.WIDE R46, R2, 0x4, R88 ;  /* 0x00000004022e7825 */ /* 0x000fc600078e0258 */
[----:B------:R1:W-:Y:S04]  /*3cac0*/  LDGSTS.E [R238+0x4be80], [R4.64], !P6 ;  /* 0x4be8000004ee7fae */ /* 0x0003e8000f121848 */
[----:B------:R-:W3:Y:S04]  /*3cad0*/  LDL.LU.64 R22, [R1+0x3300] ;  /* 0x0033000001167983 */ /* 0x000ee80000300a00 */
[----:B-1----:R-:W3:Y:S04]  /*3cae0*/  LDL.LU.64 R4, [R1+0x3308] ;  /* 0x0033080001047983 */ /* 0x002ee80000300a00 */
[----:B------:R-:W3:Y:S04]  /*3caf0*/  LDL.LU.64 R76, [R1+0x3310] ;  /* 0x00331000014c7983 */ /* 0x000ee80000300a00 */
[----:B------:R-:W3:Y:S04]  /*3cb00*/  LDL.LU.64 R78, [R1+0x3318] ;  /* 0x00331800014e7983 */ /* 0x000ee80000300a00 */
        /* <DEDUP_REMOVED lines=10> */
[----:B------:R-:W2:Y:S01]  /*3cbb0*/  LDL.LU.64 R194, [R1+0x3348] ;  /* 0x0033480001c27983 */ /* 0x000ea20000300a00 */
[----:B------:R-:W-:-:S04]  /*3cbc0*/  IMAD.WIDE R18, R2, 0x4, R76 ;  /* 0x0000000402127825 */ /* 0x000fc800078e024c */
[----:B------:R-:W-:-:S04]  /*3cbd0*/  IMAD.WIDE R16, R2, 0x4, R78 ;  /* 0x0000000402107825 */ /* 0x000fc800078e024e */
[C---:B------:R-:W-:Y:S02]  /*3cbe0*/  IMAD.WIDE R14, R2.reuse, 0x4, R88 ;  /* 0x00000004020e7825 */ /* 0x040fe400078e0258 */
        /* <DEDUP_REMOVED lines=8> */
[----:B------:R-:W3:Y:S04]  /*3cc70*/  LDL.LU.64 R232, [R1+0x3378] ;  /* 0x0033780001e87983 */ /* 0x000ee80000300a00 */
[----:B------:R-:W3:Y:S04]  /*3cc80*/  LDL.LU.64 R234, [R1+0x3380] ;  /* 0x0033800001ea7983 */ /* 0x000ee80000300a00 */
[----:B------:R-:W3:Y:S04]  /*3cc90*/  LDL.LU.64 R90, [R1+0x3388] ;  /* 0x00338800015a7983 */ /* 0x000ee80000300a00 */
[----:B------:R-:W3:Y:S04]  /*3cca0*/  LDL.LU.64 R126, [R1+0x3390] ;  /* 0x00339000017e7983 */ /* 0x000ee80000300a00 */
[----:B------:R-:W3:Y:S01]  /*3ccb0*/  LDL.LU.64 R124, [R1+0x3398] ;  /* 0x00339800017c7983 */ /* 0x000ee20000300a00 */
[----:B------:R-:W-:-:S03]  /*3ccc0*/  IMAD.WIDE R20, R2, 0x4, R4 ;  /* 0x0000000402147825 */ /* 0x000fc600078e0204 */
[----:B------:R-:W3:Y:S04]  /*3ccd0*/  LDL.LU.64 R240, [R1+0x33a0] ;  /* 0x0033a00001f07983 */ /* 0x000ee80000300a00 */
[----:B------:R-:W3:Y:S04]  /*3cce0*/  LDL.LU.64 R242, [R1+0x33a8] ;  /* 0x0033a80001f27983 */ /* 0x000ee80000300a00 */
[----:B------:R-:W3:Y:S04]  /*3ccf0*/  LDL.LU.64 R244, [R1+0x33b0] ;  /* 0x0033b00001f47983 */ /* 0x000ee80000300a00 */
[----:B------:R-:W3:Y:S01]  /*3cd00*/  LDL.LU.64 R246, [R1+0x33b8] ;  /* 0x0033b80001f67983 */ /* 0x000ee20000300a00 */
[----:B--2---:R-:W-:-:S03]  /*3cd10*/  IMAD.WIDE R6, R2, 0x4, R192 ;  /* 0x0000000402067825 */ /* 0x004fc600078e02c0 */
[----:B------:R-:W2:Y:S01]  /*3cd20*/  LDL.LU.64 R192, [R1+0x33c0] ;  /* 0x0033c00001c07983 */ /* 0x000ea20000300a00 */
[----:B------:R-:W-:-:S03]  /*3cd30*/  IMAD.WIDE R4, R2, 0x4, R194 ;  /* 0x0000000402047825 */ /* 0x000fc600078e02c2 */
[----:B------:R-:W2:Y:S01]  /*3cd40*/  LDL.LU.64 R194, [R1+0x33c8] ;  /* 0x0033c80001c27983 */ /* 0x000ea20000300a00 */
[----:B------:R-:W-:-:S04]  /*3cd50*/  IADD3 R0, R252, -0x9c, RZ ;  /* 0xffffff64fc007810 */ /* 0x000fc80007ffe0ff */
[----:B------:R-:W-:Y:S01]  /*3cd60*/  ISETP.GE.U32.AND P3, PT, R0, 0x7ffffee5, PT ;  /* 0x7ffffee50000780c */ /* 0x000fe20003f66070 */
[----:B------:R-:W-:-:S04]  /*3cd70*/  IMAD.WIDE R250, R2, 0x4, R250 ;  /* 0x0000000402fa7825 */ /* 0x000fc800078e02fa */
[C---:B------:R-:W-:Y:S01]  /*3cd80*/  IMAD.WIDE R248, R2.reuse, 0x4, R248 ;  /* 0x0000000402f87825 */ /* 0x040fe200078e02f8 */
[----:B------:R1:W-:Y:S03]  /*3cd90*/  LDGSTS.E [R238+0x4bf00], [R250.64], !P6 ;  /* 0x4bf00000faee7fae */ /* 0x0003e6000f121848 */
[----:B------:R-:W-:Y:S01]  /*3cda0*/  IMAD.WIDE R210, R2, 0x4, R210 ;  /* 0x0000000402d27825 */ /* 0x000fe200078e02d2 */
[----:B------:R-:W-:Y:S01]  /*3cdb0*/  IADD3 R0, R252, -0xa0, RZ ;  /* 0xffffff60fc007810 */ /* 0x000fe20007ffe0ff */
[----:B------:R1:W-:Y:S02]  /*3cdc0*/  LDGSTS.E [R238+0x4bf80], [R248.64], !P6 ;  /* 0x4bf80000f8ee7fae */ /* 0x0003e4000f121848 */
[C---:B------:R-:W-:Y:S02]  /*3cdd0*/  IMAD.WIDE R208, R2.reuse, 0x4, R208 ;  /* 0x0000000402d07825 */ /* 0x040fe400078e02d0 */
[----:B------:R1:W-:Y:S02]  /*3cde0*/  LDGSTS.E [R238+0x4d800], [R210.64], !P3 ;  /* 0x4d800000d2ee7fae */ /* 0x0003e4000d921848 */
[----:B------:R-:W-:-:S02]  /*3cdf0*/  IMAD.WIDE R206, R2, 0x4, R206 ;  /* 0x0000000402ce7825 */ /* 0x000fc400078e02ce */
[----:B------:R1:W-:Y:S02]  /*3ce00*/  LDGSTS.E [R238+0x4d880], [R208.64], !P3 ;  /* 0x4d880000d0ee7fae */ /* 0x0003e4000d921848 */
[----:B------:R-:W-:-:S04]  /*3ce10*/  IMAD.WIDE R204, R2, 0x4, R204 ;  /* 0x0000000402cc7825 */ /* 0x000fc800078e02cc */
[C---:B------:R-:W-:Y:S01]  /*3ce20*/  IMAD.WIDE R202, R2.reuse, 0x4, R202 ;  /* 0x0000000402ca7825 */ /* 0x040fe200078e02ca */
[----:B------:R1:W-:Y:S03]  /*3ce30*/  LDGSTS.E [R238+0x4d900], [R206.64], !P3 ;  /* 0x4d900000ceee7fae */ /* 0x0003e6000d921848 */
[----:B------:R-:W-:Y:S01]  /*3ce40*/  IMAD.WIDE R200, R2, 0x4, R200 ;  /* 0x0000000402c87825 */ /* 0x000fe200078e02c8 */
[----:B------:R-:W-:Y:S01]  /*3ce50*/  ISETP.GE.U32.AND P4, PT, R0, 0x7ffffee1, PT ;  /* 0x7ffffee10000780c */ /* 0x000fe20003f86070 */
[----:B------:R1:W-:Y:S02]  /*3ce60*/  LDGSTS.E [R238+0x4d980], [R204.64], !P3 ;  /* 0x4d980000ccee7fae */ /* 0x0003e4000d921848 */
[C---:B------:R-:W-:Y:S02]  /*3ce70*/  IMAD.WIDE R198, R2.reuse, 0x4, R198 ;  /* 0x0000000402c67825 */ /* 0x040fe400078e02c6 */
[----:B------:R1:W-:Y:S02]  /*3ce80*/  LDGSTS.E [R238+0x4da00], [R202.64], !P3 ;  /* 0x4da00000caee7fae */ /* 0x0003e4000d921848 */
[----:B------:R-:W-:-:S02]  /*3ce90*/  IMAD.WIDE R196, R2, 0x4, R196 ;  /* 0x0000000402c47825 */ /* 0x000fc400078e02c4 */
[----:B------:R1:W-:Y:S02]  /*3cea0*/  LDGSTS.E [R238+0x4da80], [R200.64], !P3 ;  /* 0x4da80000c8ee7fae */ /* 0x0003e4000d921848 */
[C---:B------:R-:W-:Y:S02]  /*3ceb0*/  IMAD.WIDE R190, R2.reuse, 0x4, R190 ;  /* 0x0000000402be7825 */ /* 0x040fe400078e02be */
        /* <DEDUP_REMOVED lines=15> */
[----:B------:R-:W-:Y:S01]  /*3cfb0*/  IMAD.WIDE R138, R2, 0x4, R138 ;  /* 0x00000004028a7825 */ /* 0x000fe200078e028a */
[----:B------:R-:W-:Y:S01]  /*3cfc0*/  IADD3 R0, R252, -0xa4, RZ ;  /* 0xffffff5cfc007810 */ /* 0x000fe20007ffe0ff */
        /* <DEDUP_REMOVED lines=8> */
[----:B------:R-:W-:Y:S01]  /*3d050*/  ISETP.GE.U32.AND P2, PT, R0, 0x7ffffedd, PT ;  /* 0x7ffffedd0000780c */ /* 0x000fe20003f46070 */
        /* <DEDUP_REMOVED lines=20> */
[----:B------:R-:W-:Y:S01]  /*3d1a0*/  IADD3 R0, R252, -0xa8, RZ ;  /* 0xffffff58fc007810 */ /* 0x000fe20007ffe0ff */
[C---:B------:R-:W-:Y:S02]  /*3d1b0*/  IMAD.WIDE R98, R2.reuse, 0x4, R98 ;  /* 0x0000000402627825 */ /* 0x040fe400078e0262 */
[----:B------:R1:W-:Y:S02]  /*3d1c0*/  LDGSTS.E [R238+0x4fe80], [R112.64], !P4 ;  /* 0x4fe8000070ee7fae */ /* 0x0003e4000e121848 */
[C---:B------:R-:W-:Y:S02]  /*3d1d0*/  IMAD.WIDE R96, R2.reuse, 0x4, R96 ;  /* 0x0000000402607825 */ /* 0x040fe400078e0260 */
[----:B------:R1:W-:Y:S02]  /*3d1e0*/  LDGSTS.E [R238+0x4ff00], [R110.64], !P4 ;  /* 0x4ff000006eee7fae */ /* 0x0003e4000e121848 */
[----:B------:R-:W-:-:S02]  /*3d1f0*/  IMAD.WIDE R94, R2, 0x4, R94 ;  /* 0x00000004025e7825 */ /* 0x000fc400078e025e */
[----:B------:R1:W-:Y:S01]  /*3d200*/  LDGSTS.E [R238+0x4ff80], [R108.64], !P4 ;  /* 0x4ff800006cee7fae */ /* 0x0003e2000e121848 */
[----:B------:R-:W-:Y:S01]  /*3d210*/  ISETP.GE.U32.AND P1, PT, R0, 0x7ffffed9, PT ;  /* 0x7ffffed90000780c */ /* 0x000fe20003f26070 */
[C---:B------:R-:W-:Y:S02]  /*3d220*/  IMAD.WIDE R92, R2.reuse, 0x4, R92 ;  /* 0x00000004025c7825 */ /* 0x040fe400078e025c */
[----:B------:R1:W-:Y:S02]  /*3d230*/  LDGSTS.E [R238+0x51800], [R106.64], !P2 ;  /* 0x518000006aee7fae */ /* 0x0003e4000d121848 */
[C---:B------:R-:W-:Y:S02]  /*3d240*/  IMAD.WIDE R86, R2.reuse, 0x4, R86 ;  /* 0x0000000402567825 */ /* 0x040fe400078e0256 */
[----:B------:R1:W-:Y:S02]  /*3d250*/  LDGSTS.E [R238+0x51880], [R104.64], !P2 ;  /* 0x5188000068ee7fae */ /* 0x0003e4000d121848 */
[----:B------:R-:W-:-:S02]  /*3d260*/  IMAD.WIDE R84, R2, 0x4, R84 ;  /* 0x0000000402547825 */ /* 0x000fc400078e0254 */
        /* <DEDUP_REMOVED lines=14> */
[----:B------:R-:W-:-:S03]  /*3d350*/  IADD3 R0, R252, -0xac, RZ ;  /* 0xffffff54fc007810 */ /* 0x000fc60007ffe0ff */
        /* <DEDUP_REMOVED lines=21> */
[----:B---3--:R-:W-:-:S03]  /*3d4b0*/  IMAD.WIDE R88, R2, 0x4, R88 ;  /* 0x0000000402587825 */ /* 0x008fc600078e0258 */
[----:B------:R1:W-:Y:S01]  /*3d4c0*/  LDGSTS.E [R238+0x53d00], [R46.64], !P1 ;  /* 0x53d000002eee7fae */ /* 0x0003e2000c921848 */
[----:B------:R-:W-:-:S03]  /*3d4d0*/  IMAD.WIDE R30, R2, 0x4, R30 ;  /* 0x00000004021e7825 */ /* 0x000fc600078e021e */
[----:B------:R3:W-:Y:S01]  /*3d4e0*/  LDGSTS.E [R238+0x53d80], [R44.64], !P1 ;  /* 0x53d800002cee7fae */ /* 0x0007e2000c921848 */
[----:B------:R-:W-:-:S03]  /*3d4f0*/  IMAD.WIDE R78, R2, 0x4, R78 ;  /* 0x00000004024e7825 */ /* 0x000fc600078e024e */
[----:B------:R1:W-:Y:S01]  /*3d500*/  LDGSTS.E [R238+0x53e00], [R42.64], !P1 ;  /* 0x53e000002aee7fae */ /* 0x0003e2000c921848 */
[----:B------:R-:W-:Y:S01]  /*3d510*/  IMAD.WIDE R28, R2, 0x4, R28 ;  /* 0x00000004021c7825 */ /* 0x000fe200078e021c */
[----:B------:R-:W-:Y:S02]  /*3d520*/  IADD3 R0, R252, -0xb0, RZ ;  /* 0xffffff50fc007810 */ /* 0x000fe40007ffe0ff */
[----:B------:R1:W-:Y:S01]  /*3d530*/  LDGSTS.E [R238+0x53e80], [R40.64], !P1 ;  /* 0x53e8000028ee7fae */ /* 0x0003e2000c921848 */
[----:B------:R-:W-:-:S03]  /*3d540*/  IMAD.WIDE R76, R2, 0x4, R76 ;  /* 0x00000004024c7825 */ /* 0x000fc600078e024c */
[----:B------:R1:W-:Y:S01]  /*3d550*/  LDGSTS.E [R238+0x53f00], [R38.64], !P1 ;  /* 0x53f0000026ee7fae */ /* 0x0003e2000c921848 */
[----:B------:R-:W-:-:S03]  /*3d560*/  IMAD.WIDE R26, R2, 0x4, R26 ;  /* 0x00000004021a7825 */ /* 0x000fc600078e021a */
[----:B------:R1:W-:Y:S01]  /*3d570*/  LDGSTS.E [R238+0x53f80], [R36.64], !P1 ;  /* 0x53f8000024ee7fae */ /* 0x0003e2000c921848 */
[----:B------:R-:W-:-:S03]  /*3d580*/  IMAD.WIDE R164, R2, 0x4, R228 ;  /* 0x0000000402a47825 */ /* 0x000fc600078e02e4 */
[----:B------:R1:W-:Y:S01]  /*3d590*/  LDGSTS.E [R238+0x55800], [R34.64], !P5 ;  /* 0x5580000022ee7fae */ /* 0x0003e2000e921848 */
[----:B------:R-:W-:Y:S01]  /*3d5a0*/  IMAD.WIDE R24, R2, 0x4, R24 ;  /* 0x0000000402187825 */ /* 0x000fe200078e0218 */
[----:B------:R-:W-:Y:S02]  /*3d5b0*/  ISETP.GE.U32.AND P0, PT, R0, 0x7ffffed1, PT ;  /* 0x7ffffed10000780c */ /* 0x000fe40003f06070 */
[----:B------:R1:W-:Y:S01]  /*3d5c0*/  LDGSTS.E [R238+0x55880], [R32.64], !P5 ;  /* 0x5588000020ee7fae */ /* 0x0003e2000e921848 */
[----:B----4-:R-:W-:-:S03]  /*3d5d0*/  IMAD.WIDE R162, R2, 0x4, R230 ;  /* 0x0000000402a27825 */ /* 0x010fc600078e02e6 */
[----:B------:R4:W-:Y:S01]  /*3d5e0*/  STL.64 [R1+0x17c8], R88 ;  /* 0x0017c85801007387 */ /* 0x0009e20000100a00 */
        /* <DEDUP_REMOVED lines=20> */
[----:B--2---:R-:W-:-:S03]  /*3d730*/  IMAD.WIDE R148, R2, 0x4, R192 ;  /* 0x0000000402947825 */ /* 0x004fc600078e02c0 */
[----:B------:R2:W-:Y:S04]  /*3d740*/  LDGSTS.E [R238+0x55b80], [R20.64], !P5 ;  /* 0x55b8000014ee7fae */ /* 0x0005e8000e921848 */
[----:B------:R-:W-:Y:S01]  /*3d750*/  STL.64 [R1+0x1828], R158 ;  /* 0x0018289e01007387 */ /* 0x000fe20000100a00 */
[----:B------:R-:W-:-:S03]  /*3d760*/  IMAD.WIDE R146, R2, 0x4, R194 ;  /* 0x0000000402927825 */ /* 0x000fc600078e02c2 */
[----:B------:R1:W-:Y:S04]  /*3d770*/  LDGSTS.E [R238+0x55c00], [R18.64], !P5 ;  /* 0x55c0000012ee7fae */ /* 0x0003e8000e921848 */
        /* <DEDUP_REMOVED lines=18> */
[----:B----4-:R-:W3:Y:S04]  /*3d8a0*/  LDL.LU.64 R88, [R1+0x33d0] ;  /* 0x0033d00001587983 */ /* 0x010ee80000300a00 */
[----:B------:R2:W-:Y:S04]  /*3d8b0*/  LDGSTS.E [R238+0x57900], [R76.64], !P0 ;  /* 0x579000004cee7fae */ /* 0x0005e8000c121848 */
[----:B-1----:R-:W3:Y:S04]  /*3d8c0*/  LDL.LU.64 R78, [R1+0x33d8] ;  /* 0x0033d800014e7983 */ /* 0x002ee80000300a00 */
[----:B------:R1:W-:Y:S04]  /*3d8d0*/  LDGSTS.E [R238+0x57980], [R164.64], !P0 ;  /* 0x57980000a4ee7fae */ /* 0x0003e8000c121848 */
[----:B--2---:R-:W2:Y:S04]  /*3d8e0*/  LDL.LU.64 R76, [R1+0x33e0] ;  /* 0x0033e000014c7983 */ /* 0x004ea80000300a00 */
[----:B------:R-:W1:Y:S04]  /*3d8f0*/  LDL.LU.64 R228, [R1+0x33e8] ;  /* 0x0033e80001e47983 */ /* 0x000e680000300a00 */
[----:B------:R-:W2:Y:S04]  /*3d900*/  LDL.LU.64 R230, [R1+0x33f0] ;  /* 0x0033f00001e67983 */ /* 0x000ea80000300a00 */
[----:B------:R1:W-:Y:S04]  /*3d910*/  LDGSTS.E [R238+0x57a00], [R162.64], !P0 ;  /* 0x57a00000a2ee7fae */ /* 0x0003e8000c121848 */
[----:B------:R-:W2:Y:S04]  /*3d920*/  LDL.LU.64 R232, [R1+0x33f8] ;  /* 0x0033f80001e87983 */ /* 0x000ea80000300a00 */
[----:B------:R1:W-:Y:S04]  /*3d930*/  LDGSTS.E [R238+0x57a80], [R160.64], !P0 ;  /* 0x57a80000a0ee7fae */ /* 0x0003e8000c121848 */
[----:B------:R-:W2:Y:S04]  /*3d940*/  LDL.LU.64 R234, [R1+0x3400] ;  /* 0x0034000001ea7983 */ /* 0x000ea80000300a00 */
[----:B------:R1:W-:Y:S04]  /*3d950*/  LDGSTS.E [R238+0x57b00], [R158.64], !P0 ;  /* 0x57b000009eee7fae */ /* 0x0003e8000c121848 */
[----:B------:R-:W2:Y:S04]  /*3d960*/  LDL.LU.64 R240, [R1+0x3408] ;  /* 0x0034080001f07983 */ /* 0x000ea80000300a00 */
[----:B------:R4:W-:Y:S04]  /*3d970*/  LDGSTS.E [R238+0x57b80], [R90.64], !P0 ;  /* 0x57b800005aee7fae */ /* 0x0009e8000c121848 */
[----:B------:R4:W-:Y:S04]  /*3d980*/  LDGSTS.E [R238+0x57c00], [R126.64], !P0 ;  /* 0x57c000007eee7fae */ /* 0x0009e8000c121848 */
[----:B------:R4:W-:Y:S04]  /*3d990*/  LDGSTS.E [R238+0x57c80], [R124.64], !P0 ;  /* 0x57c800007cee7fae */ /* 0x0009e8000c121848 */
[----:B----4-:R-:W4:Y:S04]  /*3d9a0*/  LDL.LU.64 R90, [R1+0x3410] ;  /* 0x00341000015a7983 */ /* 0x010f280000300a00 */
        /* <DEDUP_REMOVED lines=8> */
[----:B------:R1:W-:Y:S01]  /*3da30*/  LDGSTS.E [R238+0x57d00], [R156.64], !P0 ;  /* 0x57d000009cee7fae */ /* 0x0003e2000c121848 */
[----:B------:R-:W-:-:S03]  /*3da40*/  ISETP.GE.U32.AND P6, PT, R0, 0x7ffffecd, PT ;  /* 0x7ffffecd0000780c */ /* 0x000fc60003fc6070 */
[----:B------:R1:W-:Y:S04]  /*3da50*/  LDGSTS.E [R238+0x57d80], [R154.64], !P0 ;  /* 0x57d800009aee7fae */ /* 0x0003e8000c121848 */
[----:B------:R1:W-:Y:S04]  /*3da60*/  LDGSTS.E [R238+0x57e00], [R152.64], !P0 ;  /* 0x57e0000098ee7fae */ /* 0x0003e8000c121848 */
[----:B------:R1:W-:Y:S04]  /*3da70*/  LDGSTS.E [R238+0x57e80], [R150.64], !P0 ;  /* 0x57e8000096ee7fae */ /* 0x0003e8000c121848 */
[----:B------:R1:W-:Y:S04]  /*3da80*/  LDGSTS.E [R238+0x57f00], [R148.64], !P0 ;  /* 0x57f0000094ee7fae */ /* 0x0003e8000c121848 */
[----:B------:R1:W-:Y:S01]  /*3da90*/  LDGSTS.E [R238+0x57f80], [R146.64], !P0 ;  /* 0x57f8000092ee7fae */ /* 0x0003e2000c121848 */
[----:B---3--:R-:W-:-:S04]  /*3daa0*/  IMAD.WIDE R88, R2, 0x4, R88 ;  /* 0x0000000402587825 */ /* 0x008fc800078e0258 */
[C---:B------:R-:W-:Y:S01]  /*3dab0*/  IMAD.WIDE R78, R2.reuse, 0x4, R78 ;  /* 0x00000004024e7825 */ /* 0x040fe200078e024e */
[----:B------:R3:W-:Y:S03]  /*3dac0*/  STL.64 [R1+0x18a8], R88 ;  /* 0x0018a85801007387 */ /* 0x0007e60000100a00 */
[C---:B--2---:R-:W-:Y:S01]  /*3dad0*/  IMAD.WIDE R76, R2.reuse, 0x4, R76 ;  /* 0x00000004024c7825 */ /* 0x044fe200078e024c */
[----:B------:R2:W-:Y:S03]  /*3dae0*/  STL.64 [R1+0x18b0], R78 ;  /* 0x0018b04e01007387 */ /* 0x0005e60000100a00 */
[C---:B-1----:R-:W-:Y:S01]  /*3daf0*/  IMAD.WIDE R164, R2.reuse, 0x4, R228 ;  /* 0x0000000402a47825 */ /* 0x042fe200078e02e4 */
        /* <DEDUP_REMOVED lines=9> */
[----:B------:R-:W-:Y:S04]  /*3db90*/  STL.64 [R1+0x18e0], R156 ;  /* 0x0018e09c01007387 */ /* 0x000fe80000100a00 */
[----:B------:R3:W-:Y:S04]  /*3dba0*/  LDGSTS.E [R238+0x59800], [R88.64], !P6 ;  /* 0x5980000058ee7fae */ /* 0x0007e8000f121848 */
[----:B------:R2:W-:Y:S01]  /*3dbb0*/  LDGSTS.E [R238+0x59880], [R78.64], !P6 ;  /* 0x598800004eee7fae */ /* 0x0005e2000f121848 */
[----:B----4-:R-:W-:-:S03]  /*3dbc0*/  IMAD.WIDE R90, R2, 0x4, R90 ;  /* 0x00000004025a7825 */ /* 0x010fc600078e025a */
        /* <DEDUP_REMOVED lines=16> */
[----:B---3--:R-:W3:Y:S04]  /*3dcd0*/  LDL.LU.64 R88, [R1+0x3450] ;  /* 0x0034500001587983 */ /* 0x008ee80000300a00 */
[----:B--2---:R-:W2:Y:S04]  /*3dce0*/  LDL.LU.64 R78, [R1+0x3458] ;  /* 0x00345800014e7983 */ /* 0x004ea80000300a00 */
[----:B-1----:R-:W2:Y:S04]  /*3dcf0*/  LDL.LU.64 R76, [R1+0x3460] ;  /* 0x00346000014c7983 */ /* 0x002ea80000300a00 */
        /* <DEDUP_REMOVED lines=15> */
[----:B-1----:R-:W4:Y:S04]  /*3ddf0*/  LDL.LU.64 R126, [R1+0x3500] ;  /* 0x00350000017e7983 */ /* 0x002f280000300a00 */
        /* <DEDUP_REMOVED lines=11> */
[----:B------:R1:W-:Y:S01]  /*3deb0*/  LDGSTS.E [R238+0x59f80], [R146.64], !P6 ;  /* 0x59f8000092ee7fae */ /* 0x0003e2000f121848 */
[----:B---3--:R-:W-:-:S04]  /*3dec0*/  IMAD.WIDE R88, R2, 0x4, R88 ;  /* 0x0000000402587825 */ /* 0x008fc800078e0258 */
[C---:B--2---:R-:W-:Y:S01]  /*3ded0*/  IMAD.WIDE R78, R2.reuse, 0x4, R78 ;  /* 0x00000004024e7825 */ /* 0x044fe200078e024e */
        /* <DEDUP_REMOVED lines=13> */
[C---:B-1----:R-:W-:Y:S01]  /*3dfb0*/  IMAD.WIDE R154, R2.reuse, 0x4, R242 ;  /* 0x00000004029a7825 */ /* 0x042fe200078e02f2 */
        /* <DEDUP_REMOVED lines=19> */
[----:B--2---:R-:W2:Y:S04]  /*3e0f0*/  LDL.LU.64 R88, [R1+0x3550] ;  /* 0x0035500001587983 */ /* 0x004ea80000300a00 */
[----:B---3--:R-:W3:Y:S04]  /*3e100*/  LDL.LU.64 R78, [R1+0x3558] ;  /* 0x00355800014e7983 */ /* 0x008ee80000300a00 */
[----:B-1----:R-:W3:Y:S04]  /*3e110*/  LDL.LU.64 R76, [R1+0x3560] ;  /* 0x00356000014c7983 */ /* 0x002ee80000300a00 */
        /* <DEDUP_REMOVED lines=27> */
[----:B------:R1:W-:Y:S01]  /*3e2d0*/  LDGSTS.E [R238+0x5bf80], [R146.64], !P3 ;  /* 0x5bf8000092ee7fae */ /* 0x0003e2000d921848 */
[----:B--2---:R-:W-:-:S04]  /*3e2e0*/  IMAD.WIDE R88, R2, 0x4, R88 ;  /* 0x0000000402587825 */ /* 0x004fc800078e0258 */
[C---:B---3--:R-:W-:Y:S01]  /*3e2f0*/  IMAD.WIDE R78, R2.reuse, 0x4, R78 ;  /* 0x00000004024e7825 */ /* 0x048fe200078e024e */
        /* <DEDUP_REMOVED lines=38> */
[----:B------:R-:W1:Y:S04]  /*3e560*/  LDL.LU.64 R230, [R1+0x35f0] ;  /* 0x0035f00001e67983 */ /* 0x000e680000300a00 */
        /* <DEDUP_REMOVED lines=32> */
[C---:B-1----:R-:W-:Y:S01]  /*3e770*/  IMAD.WIDE R164, R2.reuse, 0x4, R230 ;  /* 0x0000000402a47825 */ /* 0x042fe200078e02e6 */
        /* <DEDUP_REMOVED lines=48> */
[----:B------:R4:W-:Y:S01]  /*3ea80*/  LDGSTS.E [R238+0x5fe00], [R126.64], !P2 ;  /* 0x5fe000007eee7fae */ /* 0x0009e2000d121848 */
[----:B------:R-:W-:-:S03]  /*3ea90*/  IADD3 R0, R252, -0xc4, RZ ;  /* 0xffffff3cfc007810 */ /* 0x000fc60007ffe0ff */
[----:B------:R1:W-:Y:S04]  /*3eaa0*/  LDGSTS.E [R238+0x5fe80], [R150.64], !P2 ;  /* 0x5fe8000096ee7fae */ /* 0x0003e8000d121848 */
[----:B----4-:R-:W4:Y:S04]  /*3eab0*/  LDL.LU.64 R90, [R1+0x3bd0] ;  /* 0x003bd000015a7983 */ /* 0x010f280000300a00 */
[----:B------:R-:W4:Y:S04]  /*3eac0*/  LDL.LU.64 R126, [R1+0x3bc0] ;  /* 0x003bc000017e7983 */ /* 0x000f280000300a00 */
        /* <DEDUP_REMOVED lines=40> */
[----:B--2---:R-:W3:Y:S04]  /*3ed50*/  LDL.LU.64 R88, [R1+0x3ba0] ;  /* 0x003ba00001587983 */ /* 0x004ee80000300a00 */
        /* <DEDUP_REMOVED lines=10> */
[----:B------:R-:W1:Y:S04]  /*3ee00*/  LDL.LU.64 R232, [R1+0x3b50] ;  /* 0x003b500001e87983 */ /* 0x000e680000300a00 */
        /* <DEDUP_REMOVED lines=10> */
[----:B------:R2:W-:Y:S01]  /*3eeb0*/  LDGSTS.E [R238+0x61e00], [R90.64], !P1 ;  /* 0x61e000005aee7fae */ /* 0x0005e2000c921848 */
[----:B------:R-:W-:-:S03]  /*3eec0*/  IADD3 R0, R252, -0xc8, RZ ;  /* 0xffffff38fc007810 */ /* 0x000fc60007ffe0ff */
[----:B------:R1:W-:Y:S04]  /*3eed0*/  LDGSTS.E [R238+0x61e80], [R150.64], !P1 ;  /* 0x61e8000096ee7fae */ /* 0x0003e8000c921848 */
[----:B--2---:R-:W2:Y:S04]  /*3eee0*/  LDL.LU.64 R90, [R1+0x3b00] ;  /* 0x003b0000015a7983 */ /* 0x004ea80000300a00 */
[----:B------:R-:W2:Y:S04]  /*3eef0*/  LDL.LU.64 R192, [R1+0x3af8] ;  /* 0x003af80001c07983 */ /* 0x000ea80000300a00 */
[----:B------:R-:W2:Y:S01]  /*3ef00*/  LDL.LU.64 R194, [R1+0x3af0] ;  /* 0x003af00001c27983 */ /* 0x000ea20000300a00 */
[----:B------:R-:W-:-:S03]  /*3ef10*/  ISETP.GE.U32.AND P5, PT, R0, 0x7ffffeb9, PT ;  /* 0x7ffffeb90000780c */ /* 0x000fc60003fa6070 */
[----:B------:R1:W-:Y:S04]  /*3ef20*/  LDGSTS.E [R238+0x61f00], [R148.64], !P1 ;  /* 0x61f0000094ee7fae */ /* 0x0003e8000c921848 */
[----:B------:R1:W-:Y:S01]  /*3ef30*/  LDGSTS.E [R238+0x61f80], [R146.64], !P1 ;  /* 0x61f8000092ee7fae */ /* 0x0003e2000c921848 */
[----:B---3--:R-:W-:-:S04]  /*3ef40*/  IMAD.WIDE R88, R2, 0x4, R88 ;  /* 0x0000000402587825 */ /* 0x008fc800078e0258 */
[C---:B------:R-:W-:Y:S01]  /*3ef50*/  IMAD.WIDE R78, R2.reuse, 0x4, R78 ;  /* 0x00000004024e7825 */ /* 0x040fe200078e024e */
        /* <DEDUP_REMOVED lines=13> */
[----:B------:R-:W-:Y:S01]  /*3f030*/  STL.64 [R1+0x1f50], R166 ;  /* 0x001f50a601007387 */ /* 0x000fe20000100a00 */
[----:B-1----:R-:W-:-:S03]  /*3f040*/  IMAD.WIDE R162, R2, 0x4, R232 ;  /* 0x0000000402a27825 */ /* 0x002fc600078e02e8 */
        /* <DEDUP_REMOVED lines=14> */
[----:B--2---:R-:W-:Y:S01]  /*3f130*/  IMAD.WIDE R150, R2, 0x4, R90 ;  /* 0x0000000402967825 */ /* 0x004fe200078e025a */
[----:B------:R-:W-:-:S02]  /*3f140*/  IADD3 R0, R252, -0xcc, RZ ;  /* 0xffffff34fc007810 */ /* 0x000fc40007ffe0ff */
[----:B------:R2:W-:Y:S01]  /*3f150*/  LDGSTS.E [R238+0x63a80], [R166.64], !P5 ;  /* 0x63a80000a6ee7fae */ /* 0x0005e2000e921848 */
[----:B------:R-:W-:-:S04]  /*3f160*/  IMAD.WIDE R148, R2, 0x4, R192 ;  /* 0x0000000402947825 */ /* 0x000fc800078e02c0 */
[----:B------:R-:W-:Y:S01]  /*3f170*/  IMAD.WIDE R146, R2, 0x4, R194 ;  /* 0x0000000402927825 */ /* 0x000fe200078e02c2 */
[----:B------:R1:W-:Y:S04]  /*3f180*/  STL.64 [R1+0x1f90], R150 ;  /* 0x001f909601007387 */ /* 0x0003e80000100a00 */
[----:B------:R1:W-:Y:S04]  /*3f190*/  STL.64 [R1+0x1f98], R148 ;  /* 0x001f989401007387 */ /* 0x0003e80000100a00 */
[----:B------:R1:W-:Y:S04]  /*3f1a0*/  STL.64 [R1+0x1fa0], R146 ;  /* 0x001fa09201007387 */ /* 0x0003e80000100a00 */
[----:B---3--:R-:W3:Y:S04]  /*3f1b0*/  LDL.LU.64 R88, [R1+0x3ae0] ;  /* 0x003ae00001587983 */ /* 0x008ee80000300a00 */
[----:B----4-:R-:W4:Y:S04]  /*3f1c0*/  LDL.LU.64 R78, [R1+0x3ad0] ;  /* 0x003ad000014e7983 */ /* 0x010f280000300a00 */
[----:B------:R-:W2:Y:S04]  /*3f1d0*/  LDL.LU.64 R76, [R1+0x3ac8] ;  /* 0x003ac800014c7983 */ /* 0x000ea80000300a00 */
[----:B------:R-:W2:Y:S04]  /*3f1e0*/  LDL.LU.64 R90, [R1+0x3ac0] ;  /* 0x003ac000015a7983 */ /* 0x000ea80000300a00 */
[----:B-1----:R-:W2:Y:S04]  /*3f1f0*/  LDL.LU.64 R126, [R1+0x3ab0] ;  /* 0x003ab000017e7983 */ /* 0x002ea80000300a00 */
        /* <DEDUP_REMOVED lines=10> */
[----:B------:R-:W2:Y:S01]  /*3f2a0*/  LDL.LU.64 R194, [R1+0x3a50] ;  /* 0x003a500001c27983 */ /* 0x000ea20000300a00 */
        /* <DEDUP_REMOVED lines=12> */
[C---:B----4-:R-:W-:Y:S01]  /*3f370*/  IMAD.WIDE R78, R2.reuse, 0x4, R78 ;  /* 0x00000004024e7825 */ /* 0x050fe200078e024e */
[----:B------:R-:W-:Y:S03]  /*3f380*/  STL.64 [R1+0x2028], R88 ;  /* 0x0020285801007387 */ /* 0x000fe60000100a00 */
        /* <DEDUP_REMOVED lines=28> */
[----:B------:R1:W-:Y:S04]  /*3f550*/  LDGSTS.E [R238+0x65800], [R88.64], !P0 ;  /* 0x6580000058ee7fae */ /* 0x0003e8000c121848 */
[----:B------:R1:W-:Y:S04]  /*3f560*/  STL.64 [R1+0x20a0], R146 ;  /* 0x0020a09201007387 */ /* 0x0003e80000100a00 */
[----:B------:R2:W-:Y:S04]  /*3f570*/  LDGSTS.E [R238+0x65880], [R78.64], !P0 ;  /* 0x658800004eee7fae */ /* 0x0005e8000c121848 */
[----:B------:R-:W4:Y:S04]  /*3f580*/  LDL.LU.64 R228, [R1+0x3a48] ;  /* 0x003a480001e47983 */ /* 0x000f280000300a00 */
[----:B------:R3:W-:Y:S04]  /*3f590*/  LDGSTS.E [R238+0x65900], [R76.64], !P0 ;  /* 0x659000004cee7fae */ /* 0x0007e8000c121848 */
[----:B--2---:R-:W2:Y:S04]  /*3f5a0*/  LDL.LU.64 R78, [R1+0x3a40] ;  /* 0x003a4000014e7983 */ /* 0x004ea80000300a00 */
        /* <DEDUP_REMOVED lines=18> */
[----:B------:R-:W-:-:S03]  /*3f6d0*/  IADD3 R0, R252, -0xd0, RZ ;  /* 0xffffff30fc007810 */ /* 0x000fc60007ffe0ff */
        /* <DEDUP_REMOVED lines=10> */
[----:B----4-:R-:W-:-:S04]  /*3f780*/  IMAD.WIDE R164, R2, 0x4, R228 ;  /* 0x0000000402a47825 */ /* 0x010fc800078e02e4 */
[C---:B--2---:R-:W-:Y:S01]  /*3f790*/  IMAD.WIDE R78, R2.reuse, 0x4, R78 ;  /* 0x00000004024e7825 */ /* 0x044fe200078e024e */
[----:B------:R-:W-:Y:S03]  /*3f7a0*/  STL.64 [R1+0x20a8], R164 ;  /* 0x0020a8a401007387 */ /* 0x000fe60000100a00 */
[C---:B---3--:R-:W-:Y:S01]  /*3f7b0*/  IMAD.WIDE R76, R2.reuse, 0x4, R76 ;  /* 0x00000004024c7825 */ /* 0x048fe200078e024c */
[----:B------:R-:W-:Y:S03]  /*3f7c0*/  STL.64 [R1+0x20b0], R78 ;  /* 0x0020b04e01007387 */ /* 0x000fe60000100a00 */
        /* <DEDUP_REMOVED lines=30> */
[----:B------:R-:W4:Y:S04]  /*3f9b0*/  LDL.LU.64 R228, [R1+0x39c8] ;  /* 0x0039c80001e47983 */ /* 0x000f280000300a00 */
[----:B------:R-:W4:Y:S04]  /*3f9c0*/  LDL.LU.64 R230, [R1+0x39c0] ;  /* 0x0039c00001e67983 */ /* 0x000f280000300a00 */
[----:B--2---:R-:W2:Y:S04]  /*3f9d0*/  LDL.LU.64 R76, [R1+0x39b8] ;  /* 0x0039b800014c7983 */ /* 0x004ea80000300a00 */
[----:B------:R-:W2:Y:S04]  /*3f9e0*/  LDL.LU.64 R78, [R1+0x39b0] ;  /* 0x0039b000014e7983 */ /* 0x000ea80000300a00 */
[----:B------:R3:W-:Y:S04]  /*3f9f0*/  LDGSTS.E [R238+0x67980], [R88.64], !P6 ;  /* 0x6798000058ee7fae */ /* 0x0007e8000f121848 */
[----:B------:R1:W-:Y:S04]  /*3fa00*/  LDGSTS.E [R238+0x67a00], [R90.64], !P6 ;  /* 0x67a000005aee7fae */ /* 0x0003e8000f121848 */
[----:B------:R1:W-:Y:S04]  /*3fa10*/  LDGSTS.E [R238+0x67a80], [R126.64], !P6 ;  /* 0x67a800007eee7fae */ /* 0x0003e8000f121848 */
[----:B---3--:R-:W3:Y:S04]  /*3fa20*/  LDL.LU.64 R88, [R1+0x39a8] ;  /* 0x0039a80001587983 */ /* 0x008ee80000300a00 */
[----:B-1----:R-:W3:Y:S04]  /*3fa30*/  LDL.LU.64 R90, [R1+0x39a0] ;  /* 0x0039a000015a7983 */ /* 0x002ee80000300a00 */
[----:B------:R-:W3:Y:S04]  /*3fa40*/  LDL.LU.64 R126, [R1+0x3998] ;  /* 0x00399800017e7983 */ /* 0x000ee80000300a00 */
[----:B------:R1:W-:Y:S04]  /*3fa50*/  LDGSTS.E [R238+0x67b00], [R124.64], !P6 ;  /* 0x67b000007cee7fae */ /* 0x0003e8000f121848 */
[----:B------:R4:W-:Y:S01]  /*3fa60*/  LDGSTS.E [R238+0x67b80], [R162.64], !P6 ;  /* 0x67b80000a2ee7fae */ /* 0x0009e2000f121848 */
[----:B------:R-:W-:-:S03]  /*3fa70*/  IADD3 R0, R252, -0xd4, RZ ;  /* 0xffffff2cfc007810 */ /* 0x000fc60007ffe0ff */
        /* <DEDUP_REMOVED lines=19> */
[C---:B------:R-:W-:Y:S01]  /*3fbb0*/  IMAD.WIDE R162, R2.reuse, 0x4, R230 ;  /* 0x0000000402a27825 */ /* 0x040fe200078e02e6 */
[----:B------:R-:W-:Y:S03]  /*3fbc0*/  STL.64 [R1+0x2210], R164 ;  /* 0x002210a401007387 */ /* 0x000fe60000100a00 */
[C---:B--2---:R-:W-:Y:S01]  /*3fbd0*/  IMAD.WIDE R76, R2.reuse, 0x4, R76 ;  /* 0x00000004024c7825 */ /* 0x044fe200078e024c */
[----:B------:R-:W-:Y:S03]  /*3fbe0*/  STL.64 [R1+0x2208], R162 ;  /* 0x002208a201007387 */ /* 0x000fe60000100a00 */
        /* <DEDUP_REMOVED lines=33> */
[----:B------:R-:W1:Y:S04]  /*3fe00*/  LDL.LU.64 R228, [R1+0x3948] ;  /* 0x0039480001e47983 */ /* 0x000e680000300a00 */
[----:B------:R-:W1:Y:S04]  /*3fe10*/  LDL.LU.64 R230, [R1+0x3940] ;  /* 0x0039400001e67983 */ /* 0x000e680000300a00 */
[----:B------:R-:W1:Y:S04]  /*3fe20*/  LDL.LU.64 R232, [R1+0x3938] ;  /* 0x0039380001e87983 */ /* 0x000e680000300a00 */
[----:B--2---:R-:W2:Y:S04]  /*3fe30*/  LDL.LU.64 R76, [R1+0x3930] ;  /* 0x00393000014c7983 */ /* 0x004ea80000300a00 */
[----:B----4-:R-:W4:Y:S04]  /*3fe40*/  LDL.LU.64 R78, [R1+0x3928] ;  /* 0x00392800014e7983 */ /* 0x010f280000300a00 */
[----:B------:R-:W4:Y:S04]  /*3fe50*/  LDL.LU.64 R88, [R1+0x3920] ;  /* 0x0039200001587983 */ /* 0x000f280000300a00 */
[----:B------:R-:W4:Y:S04]  /*3fe60*/  LDL.LU.64 R90, [R1+0x3918] ;  /* 0x00391800015a7983 */ /* 0x000f280000300a00 */
[----:B------:R3:W-:Y:S04]  /*3fe70*/  LDGSTS.E [R238+0x69b00], [R126.64], !P3 ;  /* 0x69b000007eee7fae */ /* 0x0007e8000d921848 */
[----:B------:R3:W-:Y:S01]  /*3fe80*/  LDGSTS.E [R238+0x69b80], [R124.64], !P3 ;  /* 0x69b800007cee7fae */ /* 0x0007e2000d921848 */
[----:B------:R-:W-:-:S03]  /*3fe90*/  IADD3 R0, R252, -0xd8, RZ ;  /* 0xffffff28fc007810 */ /* 0x000fc60007ffe0ff */
[----:B------:R1:W-:Y:S04]  /*3fea0*/  LDGSTS.E [R238+0x69c00], [R160.64], !P3 ;  /* 0x69c00000a0ee7fae */ /* 0x0003e8000d921848 */
        /* <DEDUP_REMOVED lines=18> */
[C---:B------:R-:W-:Y:S01]  /*3ffd0*/  IMAD.WIDE R162, R2.reuse, 0x4, R230 ;  /* 0x0000000402a27825 */ /* 0x040fe200078e02e6 */
[----:B------:R-:W-:Y:S03]  /*3ffe0*/  STL.64 [R1+0x2cd0], R164 ;  /* 0x002cd0a401007387 */ /* 0x000fe60000100a00 */
[C---:B------:R-:W-:Y:S01]  /*3fff0*/  IMAD.WIDE R160, R2.reuse, 0x4, R232 ;  /* 0x0000000402a07825 */ /* 0x040fe200078e02e8 */
[----:B------:R-:W-:Y:S03]  /*40000*/  STL.64 [R1+0x2cc8], R162 ;  /* 0x002cc8a201007387 */ /* 0x000fe60000100a00 */
[C---:B--2---:R-:W-:Y:S01]  /*40010*/  IMAD.WIDE R76, R2.reuse, 0x4, R76 ;  /* 0x00000004024c7825 */ /* 0x044fe200078e024c */
[----:B------:R-:W-:Y:S03]  /*40020*/  STL.64 [R1+0x2cc0], R160 ;  /* 0x002cc0a001007387 */ /* 0x000fe60000100a00 */
        /* <DEDUP_REMOVED lines=36> */
[----:B--2---:R-:W2:Y:S04]  /*40270*/  LDL.LU.64 R78, [R1+0x3860] ;  /* 0x00386000014e7983 */ /* 0x004ea80000300a00 */
[----:B----4-:R-:W4:Y:S04]  /*40280*/  LDL.LU.64 R88, [R1+0x3858] ;  /* 0x0038580001587983 */ /* 0x010f280000300a00 */
[----:B------:R1:W-:Y:S04]  /*40290*/  LDGSTS.E [R238+0x6bb00], [R90.64], !P4 ;  /* 0x6bb000005aee7fae */ /* 0x0003e8000e121848 */
[----:B------:R1:W-:Y:S04]  /*402a0*/  LDGSTS.E [R238+0x6bb80], [R126.64], !P4 ;  /* 0x6bb800007eee7fae */ /* 0x0003e8000e121848 */
[----:B------:R1:W-:Y:S04]  /*402b0*/  LDGSTS.E [R238+0x6bc00], [R124.64], !P4 ;  /* 0x6bc000007cee7fae */ /* 0x0003e8000e121848 */
[----:B-1----:R-:W4:Y:S04]  /*402c0*/  LDL.LU.64 R90, [R1+0x3850] ;  /* 0x00385000015a7983 */ /* 0x002f280000300a00 */
        /* <DEDUP_REMOVED lines=16> */
[----:B------:R1:W-:Y:S01]  /*403d0*/  LDGSTS.E [R238+0x6bf80], [R146.64], !P4 ;  /* 0x6bf8000092ee7fae */ /* 0x0003e2000e121848 */
[----:B---3--:R-:W-:-:S04]  /*403e0*/  IMAD.WIDE R164, R2, 0x4, R228 ;  /* 0x0000000402a47825 */ /* 0x008fc800078e02e4 */
        /* <DEDUP_REMOVED lines=9> */
[----:B------:R-:W-:-:S03]  /*40480*/  IMAD.WIDE R76, R2, 0x4, R76 ;  /* 0x00000004024c7825 */ /* 0x000fc600078e024c */
[----:B------:R1:W-:Y:S01]  /*40490*/  LDGSTS.E [R238+0x6d900], [R160.64], !P2 ;  /* 0x6d900000a0ee7fae */ /* 0x0003e2000d121848 */
[----:B--2---:R-:W-:-:S03]  /*404a0*/  IMAD.WIDE R78, R2, 0x4, R78 ;  /* 0x00000004024e7825 */ /* 0x004fc600078e024e */
[----:B------:R2:W-:Y:S01]  /*404b0*/  STL.64 [R1+0x2d30], R76 ;  /* 0x002d304c01007387 */ /* 0x0005e20000100a00 */
[----:B----4-:R-:W-:-:S03]  /*404c0*/  IMAD.WIDE R88, R2, 0x4, R88 ;  /* 0x0000000402587825 */ /* 0x010fc600078e0258 */
        /* <DEDUP_REMOVED lines=27> */
[----:B------:R-:W3:Y:S04]  /*40680*/  LDL.LU.64 R240, [R1+0x37b0] ;  /* 0x0037b00001f07983 */ /* 0x000ee80000300a00 */
        /* <DEDUP_REMOVED lines=13> */
[----:B------:R-:W4:Y:S04]  /*40760*/  LDL.LU.64 R244, [R1+0x3768] ;  /* 0x0037680001f47983 */ /* 0x000f280000300a00 */
[----:B------:R-:W4:Y:S04]  /*40770*/  LDL.LU.64 R246, [R1+0x3760] ;  /* 0x0037600001f67983 */ /* 0x000f280000300a00 */
[----:B------:R-:W4:Y:S04]  /*40780*/  LDL.LU.64 R192, [R1+0x3758] ;  /* 0x0037580001c07983 */ /* 0x000f280000300a00 */
[----:B------:R-:W4:Y:S01]  /*40790*/  LDL.LU.64 R194, [R1+0x3750] ;  /* 0x0037500001c27983 */ /* 0x000f220000300a00 */
        /* <DEDUP_REMOVED lines=15> */
[C---:B--2---:R-:W-:Y:S01]  /*40890*/  IMAD.WIDE R76, R2.reuse, 0x4, R76 ;  /* 0x00000004024c7825 */ /* 0x044fe200078e024c */
[----:B------:R-:W-:Y:S03]  /*408a0*/  STL.64 [R1+0x2db0], R156 ;  /* 0x002db09c01007387 */ /* 0x000fe60000100a00 */
[C---:B----4-:R-:W-:Y:S01]  /*408b0*/  IMAD.WIDE R78, R2.reuse, 0x4, R78 ;  /* 0x00000004024e7825 */ /* 0x050fe200078e024e */
        /* <DEDUP_REMOVED lines=28> */
[----:B------:R-:W4:Y:S04]  /*40a80*/  LDL.LU.64 R232, [R1+0x3738] ;  /* 0x0037380001e87983 */ /* 0x000f280000300a00 */
[----:B------:R-:W4:Y:S04]  /*40a90*/  LDL.LU.64 R234, [R1+0x3730] ;  /* 0x0037300001ea7983 */ /* 0x000f280000300a00 */
[----:B------:R-:W4:Y:S04]  /*40aa0*/  LDL.LU.64 R240, [R1+0x3728] ;  /* 0x0037280001f07983 */ /* 0x000f280000300a00 */
[----:B------:R-:W4:Y:S04]  /*40ab0*/  LDL.LU.64 R242, [R1+0x3720] ;  /* 0x0037200001f27983 */ /* 0x000f280000300a00 */
[----:B--2---:R-:W2:Y:S04]  /*40ac0*/  LDL.LU.64 R76, [R1+0x3718] ;  /* 0x00371800014c7983 */ /* 0x004ea80000300a00 */
        /* <DEDUP_REMOVED lines=20> */
[----:B------:R1:W-:Y:S01]  /*40c10*/  LDGSTS.E [R238+0x6ff80], [R146.64], !P1 ;  /* 0x6ff8000092ee7fae */ /* 0x0003e2000c921848 */
[----:B----4-:R-:W-:-:S04]  /*40c20*/  IMAD.WIDE R164, R2, 0x4, R228 ;  /* 0x0000000402a47825 */ /* 0x010fc800078e02e4 */
        /* <DEDUP_REMOVED lines=11> */
[----:B------:R-:W-:Y:S04]  /*40ce0*/  STL.64 [R1+0x2e28], R154 ;  /* 0x002e289a01007387 */ /* 0x000fe80000100a00 */
        /* <DEDUP_REMOVED lines=23> */
[----:B------:R1:W-:Y:S04]  /*40e60*/  STL.64 [R1+0x2de0], R148 ;  /* 0x002de09401007387 */ /* 0x0003e80000100a00 */
[----:B------:R-:W4:Y:S04]  /*40e70*/  LDL.LU.64 R228, [R1+0x36c8] ;  /* 0x0036c80001e47983 */ /* 0x000f280000300a00 */
[----:B------:R1:W-:Y:S04]  /*40e80*/  STL.64 [R1+0x2dd8], R146 ;  /* 0x002dd89201007387 */ /* 0x0003e80000100a00 */
        /* <DEDUP_REMOVED lines=8> */
[----:B------:R1:W-:Y:S04]  /*40f10*/  LDGSTS.E [R238+0x71b80], [R78.64], !P5 ;  /* 0x71b800004eee7fae */ /* 0x0003e8000e921848 */
[----:B------:R1:W-:Y:S04]  /*40f20*/  LDGSTS.E [R238+0x71c00], [R88.64], !P5 ;  /* 0x71c0000058ee7fae */ /* 0x0003e8000e921848 */
[----:B--2---:R-:W2:Y:S04]  /*40f30*/  LDL.LU.64 R76, [R1+0x3688] ;  /* 0x00368800014c7983 */ /* 0x004ea80000300a00 */
[----:B-1----:R-:W2:Y:S04]  /*40f40*/  LDL.LU.64 R78, [R1+0x3680] ;  /* 0x00368000014e7983 */ /* 0x002ea80000300a00 */
[----:B------:R-:W2:Y:S04]  /*40f50*/  LDL.LU.64 R88, [R1+0x3678] ;  /* 0x0036780001587983 */ /* 0x000ea80000300a00 */
[----:B------:R1:W-:Y:S04]  /*40f60*/  LDGSTS.E [R238+0x71c80], [R90.64], !P5 ;  /* 0x71c800005aee7fae */ /* 0x0003e8000e921848 */
[----:B------:R1:W-:Y:S04]  /*40f70*/  LDGSTS.E [R238+0x71d00], [R126.64], !P5 ;  /* 0x71d000007eee7fae */ /* 0x0003e8000e921848 */
[----:B------:R1:W-:Y:S04]  /*40f80*/  LDGSTS.E [R238+0x71d80], [R124.64], !P5 ;  /* 0x71d800007cee7fae */ /* 0x0003e8000e921848 */
[----:B-1----:R-:W2:Y:S04]  /*40f90*/  LDL.LU.64 R90, [R1+0x3670] ;  /* 0x00367000015a7983 */ /* 0x002ea80000300a00 */
[----:B------:R-:W2:Y:S04]  /*40fa0*/  LDL.LU.64 R126, [R1+0x3668] ;  /* 0x00366800017e7983 */ /* 0x000ea80000300a00 */
[----:B------:R-:W2:Y:S04]  /*40fb0*/  LDL.LU.64 R124, [R1+0x3660] ;  /* 0x00366000017c7983 */ /* 0x000ea80000300a00 */
[----:B------:R-:W2:Y:S04]  /*40fc0*/  LDL.LU.64 R192, [R1+0x3658] ;  /* 0x0036580001c07983 */ /* 0x000ea80000300a00 */
[----:B------:R-:W2:Y:S01]  /*40fd0*/  LDL.LU.64 R194, [R1+0x3650] ;  /* 0x0036500001c27983 */ /* 0x000ea20000300a00 */
[----:B------:R-:W-:-:S03]  /*40fe0*/  IADD3 R0, R252, -0xe8, RZ ;  /* 0xffffff18fc007810 */ /* 0x000fc60007ffe0ff */
[----:B------:R1:W-:Y:S01]  /*40ff0*/  LDGSTS.E [R238+0x71e00], [R152.64], !P5 ;  /* 0x71e0000098ee7fae */ /* 0x0003e2000e921848 */
[----:B------:R-:W-:-:S03]  /*41000*/  ISETP.GE.U32.AND P0, PT, R0, 0x7ffffe99, PT ;  /* 0x7ffffe990000780c */ /* 0x000fc60003f06070 */
[----:B------:R1:W-:Y:S04]  /*41010*/  LDGSTS.E [R238+0x71e80], [R150.64], !P5 ;  /* 0x71e8000096ee7fae */ /* 0x0003e8000e921848 */
[----:B------:R2:W-:Y:S04]  /*41020*/  LDGSTS.E [R238+0x71f00], [R148.64], !P5 ;  /* 0x71f0000094ee7fae */ /* 0x0005e8000e921848 */
[----:B------:R1:W-:Y:S01]  /*41030*/  LDGSTS.E [R238+0x71f80], [R146.64], !P5 ;  /* 0x71f8000092ee7fae */ /* 0x0003e2000e921848 */
[----:B----4-:R-:W-:-:S04]  /*41040*/  IMAD.WIDE R164, R2, 0x4, R228 ;  /* 0x0000000402a47825 */ /* 0x010fc800078e02e4 */
[C---:B---3--:R-:W-:Y:S01]  /*41050*/  IMAD.WIDE R162, R2.reuse, 0x4, R230 ;  /* 0x0000000402a27825 */ /* 0x048fe200078e02e6 */
        /* <DEDUP_REMOVED lines=10> */
[----:B------:R-:W-:Y:S03]  /*41100*/  STL.64 [R1+0x2ea8], R154 ;  /* 0x002ea89a01007387 */ /* 0x000fe60000100a00 */
[C---:B------:R-:W-:Y:S01]  /*41110*/  IMAD.WIDE R150, R2.reuse, 0x4, R246 ;  /* 0x0000000402967825 */ /* 0x040fe200078e02f6 */
[----:B------:R-:W-:Y:S04]  /*41120*/  STL.64 [R1+0x2ea0], R152 ;  /* 0x002ea09801007387 */ /* 0x000fe80000100a00 */
[----:B------:R-:W-:Y:S04]  /*41130*/  STL.64 [R1+0x2e98], R150 ;  /* 0x002e989601007387 */ /* 0x000fe80000100a00 */
[----:B------:R1:W-:Y:S04]  /*41140*/  LDGSTS.E [R238+0x73800], [R164.64], !P0 ;  /* 0x73800000a4ee7fae */ /* 0x0003e8000c121848 */
[----:B------:R3:W-:Y:S01]  /*41150*/  LDGSTS.E [R238+0x73880], [R162.64], !P0 ;  /* 0x73880000a2ee7fae */ /* 0x0007e2000c121848 */
[----:B--2---:R-:W-:-:S03]  /*41160*/  IMAD.WIDE R148, R2, 0x4, R76 ;  /* 0x0000000402947825 */ /* 0x004fc600078e024c */
        /* <DEDUP_REMOVED lines=19> */
[----:B------:R-:W2:Y:S04]  /*412a0*/  LDL.LU.64 R226, [R1+0x3d10] ;  /* 0x003d100001e27983 */ /* 0x000ea80000300a00 */
[----:B------:R-:W3:Y:S04]  /*412b0*/  LDL.LU.64 R228, [R1+0x3d08] ;  /* 0x003d080001e47983 */ /* 0x000ee80000300a00 */
[----:B------:R-:W3:Y:S04]  /*412c0*/  LDL.LU.64 R230, [R1+0x3d00] ;  /* 0x003d000001e67983 */ /* 0x000ee80000300a00 */
[----:B------:R-:W3:Y:S04]  /*412d0*/  LDL.LU.64 R232, [R1+0x3cf8] ;  /* 0x003cf80001e87983 */ /* 0x000ee80000300a00 */
        /* <DEDUP_REMOVED lines=15> */
[----:B------:R1:W-:Y:S04]  /*413d0*/  LDGSTS.E [R238+0x73e80], [R124.64], !P0 ;  /* 0x73e800007cee7fae */ /* 0x0003e8000c121848 */
[----:B------:R1:W-:Y:S01]  /*413e0*/  LDGSTS.E [R238+0x73f00], [R90.64], !P0 ;  /* 0x73f000005aee7fae */ /* 0x0003e2000c121848 */
[----:B------:R-:W-:-:S03]  /*413f0*/  IADD3 R0, R252, -0xec, RZ ;  /* 0xffffff14fc007810 */ /* 0x000fc60007ffe0ff */
[----:B------:R1:W-:Y:S04]  /*41400*/  LDGSTS.E [R238+0x73f80], [R76.64], !P0 ;  /* 0x73f800004cee7fae */ /* 0x0003e8000c121848 */
[----:B-1----:R-:W4:Y:S04]  /*41410*/  LDL.LU.64 R124, [R1+0x3cb0] ;  /* 0x003cb000017c7983 */ /* 0x002f280000300a00 */
[----:B------:R-:W4:Y:S04]  /*41420*/  LDL.LU.64 R90, [R1+0x3ca8] ;  /* 0x003ca800015a7983 */ /* 0x000f280000300a00 */
[----:B------:R-:W4:Y:S04]  /*41430*/  LDL.LU.64 R192, [R1+0x3ca0] ;  /* 0x003ca00001c07983 */ /* 0x000f280000300a00 */
[----:B------:R-:W4:Y:S01]  /*41440*/  LDL.LU.64 R194, [R1+0x3c50] ;  /* 0x003c500001c27983 */ /* 0x000f220000300a00 */
[----:B------:R-:W-:-:S02]  /*41450*/  ISETP.GE.U32.AND P6, PT, R0, 0x7ffffe95, PT ;  /* 0x7ffffe950000780c */ /* 0x000fc40003fc6070 */
[----:B------:R-:W-:Y:S02]  /*41460*/  IADD3 R0, R252, -0xf0, RZ ;  /* 0xffffff10fc007810 */ /* 0x000fe40007ffe0ff */
[----:B------:R-:W-:Y:S02]  /*41470*/  LOP3.LUT R236, R236, 0x1f, RZ, 0xc0, !PT ;  /* 0x0000001fecec7812 */ /* 0x000fe400078ec0ff */
[----:B------:R-:W-:Y:S02]  /*41480*/  ISETP.GE.U32.AND P3, PT, R0, 0x7ffffe91, PT ;  /* 0x7ffffe910000780c */ /* 0x000fe40003f66070 */
[C---:B------:R-:W-:Y:S02]  /*41490*/  IADD3 R0, R252.reuse, -0xf4, RZ ;  /* 0xffffff0cfc007810 */ /* 0x040fe40007ffe0ff */
[----:B------:R-:W-:Y:S02]  /*414a0*/  IADD3 R237, R252, -0x80, RZ ;  /* 0xffffff80fced7810 */ /* 0x000fe40007ffe0ff */
[----:B------:R-:W-:-:S02]  /*414b0*/  LOP3.LUT R236, R236, 0x40, RZ, 0xfc, !PT ;  /* 0x00000040ecec7812 */ /* 0x000fc400078efcff */
[----:B------:R-:W-:Y:S02]  /*414c0*/  ISETP.GE.U32.AND P4, PT, R0, 0x7ffffe8d, PT ;  /* 0x7ffffe8d0000780c */ /* 0x000fe40003f86070 */
[----:B------:R-:W-:Y:S02]  /*414d0*/  IADD3 R0, R252, -0xf8, RZ ;  /* 0xffffff08fc007810 */ /* 0x000fe40007ffe0ff */
[----:B------:R-:W-:Y:S02]  /*414e0*/  ISETP.GE.AND P5, PT, R236, R237, PT ;  /* 0x000000edec00720c */ /* 0x000fe40003fa6270 */
[----:B------:R-:W-:Y:S02]  /*414f0*/  IADD3 R236, R252, 0x7f, RZ ;  /* 0x0000007ffcec7810 */ /* 0x000fe40007ffe0ff */
[----:B------:R-:W-:Y:S02]  /*41500*/  ISETP.GE.U32.AND P2, PT, R0, 0x7ffffe89, PT ;  /* 0x7ffffe890000780c */ /* 0x000fe40003f46070 */
[----:B------:R-:W-:-:S02]  /*41510*/  SEL R76, RZ, 0x4, P5 ;  /* 0x00000004ff4c7807 */ /* 0x000fc40002800000 */
[----:B------:R-:W-:Y:S02]  /*41520*/  IADD3 R0, R252, -0xfc, RZ ;  /* 0xffffff04fc007810 */ /* 0x000fe40007ffe0ff */
[----:B------:R-:W-:Y:S02]  /*41530*/  ISETP.GT.AND P5, PT, R236, 0xff, PT ;  /* 0x000000ffec00780c */ /* 0x000fe40003fa4270 */
[C---:B------:R-:W-:Y:S02]  /*41540*/  ISETP.GE.AND P1, PT, R3.reuse, R237, PT ;  /* 0x000000ed0300720c */ /* 0x040fe40003f26270 */
[C---:B------:R-:W-:Y:S02]  /*41550*/  LOP3.LUT R236, R3.reuse, 0x20, RZ, 0xfc, !PT ;  /* 0x0000002003ec7812 */ /* 0x040fe400078efcff */
[----:B------:R-:W-:Y:S02]  /*41560*/  LOP3.LUT R3, R3, 0x60, RZ, 0xfc, !PT ;  /* 0x0000006003037812 */ /* 0x000fe400078efcff */
[----:B------:R-:W-:-:S02]  /*41570*/  ISETP.GE.U32.AND P0, PT, R0, 0x7ffffe85, PT ;  /* 0x7ffffe850000780c */ /* 0x000fc40003f06070 */
[----:B------:R-:W-:Y:S02]  /*41580*/  SEL R0, RZ, 0x4, P1 ;  /* 0x00000004ff007807 */ /* 0x000fe40000800000 */
[----:B------:R-:W-:Y:S01]  /*41590*/  ISETP.GE.AND P1, PT, R3, R237, PT ;  /* 0x000000ed0300720c */ /* 0x000fe20003f26270 */
[----:B--2---:R-:W-:-:S04]  /*415a0*/  IMAD.WIDE R166, R2, 0x4, R226 ;  /* 0x0000000402a67825 */ /* 0x004fc800078e02e2 */
        /* <DEDUP_REMOVED lines=12> */
[----:B------:R1:W-:Y:S01]  /*41670*/  LDGSTS.E [R238+0x75800], [R166.64], !P6 ;  /* 0x75800000a6ee7fae */ /* 0x0003e2000f121848 */
[----:B------:R-:W-:-:S03]  /*41680*/  IMAD.WIDE R152, R2, 0x4, R244 ;  /* 0x0000000402987825 */ /* 0x000fc600078e02f4 */
[----:B------:R-:W-:Y:S04]  /*41690*/  STL.64 [R1+0x33d8], R154 ;  /* 0x0033d89a01007387 */ /* 0x000fe80000100a00 */
[----:B------:R2:W-:Y:S01]  /*416a0*/  LDGSTS.E [R238+0x75880], [R164.64], !P6 ;  /* 0x75880000a4ee7fae */ /* 0x0005e2000f121848 */
[----:B------:R-:W-:-:S03]  /*416b0*/  IMAD.WIDE R150, R2, 0x4, R246 ;  /* 0x0000000402967825 */ /* 0x000fc600078e02f6 */
[----:B------:R-:W-:Y:S04]  /*416c0*/  STL.64 [R1+0x33d0], R152 ;  /* 0x0033d09801007387 */ /* 0x000fe80000100a00 */
[----:B------:R3:W-:Y:S04]  /*416d0*/  LDGSTS.E [R238+0x75900], [R162.64], !P6 ;  /* 0x75900000a2ee7fae */ /* 0x0007e8000f121848 */
[----:B------:R-:W-:Y:S04]  /*416e0*/  STL.64 [R1+0x33c8], R150 ;  /* 0x0033c89601007387 */ /* 0x000fe80000100a00 */
[----:B------:R1:W-:Y:S01]  /*416f0*/  LDGSTS.E [R238+0x75980], [R160.64], !P6 ;  /* 0x75980000a0ee7fae */ /* 0x0003e2000f121848 */
[----:B----4-:R-:W-:-:S03]  /*41700*/  IMAD.WIDE R148, R2, 0x4, R78 ;  /* 0x0000000402947825 */ /* 0x010fc600078e024e */
[----:B------:R4:W-:Y:S01]  /*41710*/  LDGSTS.E [R238+0x75a00], [R158.64], !P6 ;  /* 0x75a000009eee7fae */ /* 0x0009e2000f121848 */
[----:B------:R-:W-:-:S03]  /*41720*/  IMAD.WIDE R146, R2, 0x4, R88 ;  /* 0x0000000402927825 */ /* 0x000fc600078e0258 */
[----:B------:R-:W-:Y:S01]  /*41730*/  STL.64 [R1+0x33c0], R148 ;  /* 0x0033c09401007387 */ /* 0x000fe20000100a00 */
[----:B------:R-:W-:-:S03]  /*41740*/  IMAD.WIDE R126, R2, 0x4, R126 ;  /* 0x00000004027e7825 */ /* 0x000fc600078e027e */
[----:B------:R-:W-:Y:S04]  /*41750*/  STL.64 [R1+0x3140], R146 ;  /* 0x0031409201007387 */ /* 0x000fe80000100a00 */
[----:B------:R1:W-:Y:S04]  /*41760*/  LDGSTS.E [R238+0x75a80], [R156.64], !P6 ;  /* 0x75a800009cee7fae */ /* 0x0003e8000f121848 */
[----:B------:R-:W-:Y:S04]  /*41770*/  STL.64 [R1+0x3138], R126 ;  /* 0x0031387e01007387 */ /* 0x000fe80000100a00 */
[----:B------:R1:W-:Y:S01]  /*41780*/  LDGSTS.E [R238+0x75b00], [R154.64], !P6 ;  /* 0x75b000009aee7fae */ /* 0x0003e2000f121848 */
[----:B------:R-:W-:-:S03]  /*41790*/  IMAD.WIDE R124, R2, 0x4, R124 ;  /* 0x00000004027c7825 */ /* 0x000fc600078e027c */
[----:B------:R1:W-:Y:S01]  /*417a0*/  LDGSTS.E [R238+0x75b80], [R152.64], !P6 ;  /* 0x75b8000098ee7fae */ /* 0x0003e2000f121848 */
[----:B------:R-:W-:-:S03]  /*417b0*/  IMAD.WIDE R90, R2, 0x4, R90 ;  /* 0x00000004025a7825 */ /* 0x000fc600078e025a */
[----:B------:R-:W-:Y:S01]  /*417c0*/  STL.64 [R1+0x3130], R124 ;  /* 0x0031307c01007387 */ /* 0x000fe20000100a00 */
[----:B------:R-:W-:-:S03]  /*417d0*/  IMAD.WIDE R78, R2, 0x4, R192 ;  /* 0x00000004024e7825 */ /* 0x000fc600078e02c0 */
[----:B------:R-:W-:Y:S01]  /*417e0*/  STL.64 [R1+0x3128], R90 ;  /* 0x0031285a01007387 */ /* 0x000fe20000100a00 */
[----:B------:R-:W-:-:S03]  /*417f0*/  IMAD.WIDE R88, R2, 0x4, R194 ;  /* 0x0000000402587825 */ /* 0x000fc600078e02c2 */
[----:B------:R1:W-:Y:S04]  /*41800*/  LDGSTS.E [R238+0x75c00], [R150.64], !P6 ;  /* 0x75c0000096ee7fae */ /* 0x0003e8000f121848 */
[----:B------:R1:W-:Y:S04]  /*41810*/  STL.64 [R1+0x3120], R78 ;  /* 0x0031204e01007387 */ /* 0x0003e80000100a00 */
[----:B------:R1:W-:Y:S04]  /*41820*/  LDGSTS.E [R238+0x75c80], [R148.64], !P6 ;  /* 0x75c8000094ee7fae */ /* 0x0003e8000f121848 */
[----:B------:R1:W-:Y:S04]  /*41830*/  STL.64 [R1+0x3118], R88 ;  /* 0x0031185801007387 */ /* 0x0003e80000100a00 */
[----:B------:R1:W-:Y:S04]  /*41840*/  LDGSTS.E [R238+0x75d00], [R146.64], !P6 ;  /* 0x75d0000092ee7fae */ /* 0x0003e8000f121848 */
[----:B------:R1:W-:Y:S04]  /*41850*/  LDGSTS.E [R238+0x75d80], [R126.64], !P6 ;  /* 0x75d800007eee7fae */ /* 0x0003e8000f121848 */
[----:B------:R-:W2:Y:S04]  /*41860*/  LDL.LU.64 R228, [R1+0x3f90] ;  /* 0x003f900001e47983 */ /* 0x000ea80000300a00 */
[----:B------:R1:W-:Y:S04]  /*41870*/  LDGSTS.E [R238+0x75e00], [R124.64], !P6 ;  /* 0x75e000007cee7fae */ /* 0x0003e8000f121848 */
[----:B------:R-:W3:Y:S04]  /*41880*/  LDL.LU.64 R230, [R1+0x3f88] ;  /* 0x003f880001e67983 */ /* 0x000ee80000300a00 */
[----:B------:R1:W-:Y:S04]  /*41890*/  LDGSTS.E [R238+0x75e80], [R90.64], !P6 ;  /* 0x75e800005aee7fae */ /* 0x0003e8000f121848 */
[----:B------:R-:W4:Y:S04]  /*418a0*/  LDL.LU.64 R232, [R1+0x3f80] ;  /* 0x003f800001e87983 */ /* 0x000f280000300a00 */
[----:B------:R-:W4:Y:S04]  /*418b0*/  LDL.LU.64 R234, [R1+0x3f78] ;  /* 0x003f780001ea7983 */ /* 0x000f280000300a00 */
        /* <DEDUP_REMOVED lines=8> */
[----:B------:R-:W4:Y:S01]  /*41940*/  LDL.LU.64 R126, [R1+0x3f40] ;  /* 0x003f4000017e7983 */ /* 0x000f220000300a00 */
[----:B------:R-:W-:-:S03]  /*41950*/  ISETP.GE.AND P6, PT, R236, R237, PT ;  /* 0x000000edec00720c */ /* 0x000fc60003fc6270 */
        /* <DEDUP_REMOVED lines=11> */
[----:B------:R-:W-:Y:S04]  /*41a10*/  STL.64 [R1+0x3100], R162 ;  /* 0x003100a201007387 */ /* 0x000fe80000100a00 */
[----:B------:R-:W-:Y:S04]  /*41a20*/  STL.64 [R1+0x30f8], R160 ;  /* 0x0030f8a001007387 */ /* 0x000fe80000100a00 */
        /* <DEDUP_REMOVED lines=8> */
[----:B------:R-:W-:-:S03]  /*41ab0*/  IMAD.WIDE R88, R2, 0x4, R88 ;  /* 0x0000000402587825 */ /* 0x000fc600078e0258 */
[----:B------:R-:W-:Y:S01]  /*41ac0*/  STL.64 [R1+0x3080], R156 ;  /* 0x0030809c01007387 */ /* 0x000fe20000100a00 */
        /* <DEDUP_REMOVED lines=9> */
[----:B------:R1:W-:Y:S01]  /*41b60*/  LDGSTS.E [R238+0x77980], [R160.64], !P3 ;  /* 0x77980000a0ee7fae */ /* 0x0003e2000d921848 */
[----:B------:R-:W-:-:S03]  /*41b70*/  IMAD.WIDE R150, R2, 0x4, R236 ;  /* 0x0000000402967825 */ /* 0x000fc600078e02ec */
[----:B------:R4:W-:Y:S04]  /*41b80*/  LDGSTS.E [R238+0x77a00], [R78.64], !P3 ;  /* 0x77a000004eee7fae */ /* 0x0009e8000d921848 */
[----:B------:R-:W2:Y:S04]  /*41b90*/  LDL.LU.64 R236, [R1+0x5638] ;  /* 0x0056380001ec7983 */ /* 0x000ea80000300a00 */
[----:B------:R-:W-:Y:S04]  /*41ba0*/  STL.64 [R1+0x3058], R154 ;  /* 0x0030589a01007387 */ /* 0x000fe80000100a00 */
[----:B------:R-:W-:Y:S04]  /*41bb0*/  STL.64 [R1+0x3050], R152 ;  /* 0x0030509801007387 */ /* 0x000fe80000100a00 */
[----:B------:R-:W-:Y:S04]  /*41bc0*/  STL.64 [R1+0x3048], R150 ;  /* 0x0030489601007387 */ /* 0x000fe80000100a00 */
[----:B------:R-:W3:Y:S01]  /*41bd0*/  LDL.LU.64 R246, [R1+0x5630] ;  /* 0x0056300001f67983 */ /* 0x000ee20000300a00 */
[----:B------:R-:W-:-:S03]  /*41be0*/  IMAD.WIDE R148, R2, 0x4, R192 ;  /* 0x0000000402947825 */ /* 0x000fc600078e02c0 */
[----:B------:R1:W-:Y:S01]  /*41bf0*/  LDGSTS.E [R238+0x77a80], [R158.64], !P3 ;  /* 0x77a800009eee7fae */ /* 0x0003e2000d921848 */
[----:B------:R-:W-:-:S03]  /*41c00*/  IMAD.WIDE R146, R2, 0x4, R194 ;  /* 0x0000000402927825 */ /* 0x000fc600078e02c2 */
[----:B------:R-:W-:Y:S04]  /*41c10*/  STL.64 [R1+0x3040], R148 ;  /* 0x0030409401007387 */ /* 0x000fe80000100a00 */
[----:B------:R-:W-:Y:S04]  /*41c20*/  STL.64 [R1+0x3038], R146 ;  /* 0x0030389201007387 */ /* 0x000fe80000100a00 */
[----:B----4-:R-:W4:Y:S04]  /*41c30*/  LDL.LU.64 R78, [R1+0x5628] ;  /* 0x00562800014e7983 */ /* 0x010f280000300a00 */
[----:B------:R1:W-:Y:S04]  /*41c40*/  LDGSTS.E [R238+0x77b00], [R156.64], !P3 ;  /* 0x77b000009cee7fae */ /* 0x0003e8000d921848 */
[----:B------:R1:W-:Y:S04]  /*41c50*/  LDGSTS.E [R238+0x77b80], [R88.64], !P3 ;  /* 0x77b8000058ee7fae */ /* 0x0003e8000d921848 */
[----:B------:R1:W-:Y:S04]  /*41c60*/  LDGSTS.E [R238+0x77c00], [R90.64], !P3 ;  /* 0x77c000005aee7fae */ /* 0x0003e8000d921848 */
[----:B------:R1:W-:Y:S04]  /*41c70*/  LDGSTS.E [R238+0x77c80], [R124.64], !P3 ;  /* 0x77c800007cee7fae */ /* 0x0003e8000d921848 */
[----:B-1----:R-:W4:Y:S04]  /*41c80*/  LDL.LU.64 R88, [R1+0x5620] ;  /* 0x0056200001587983 */ /* 0x002f280000300a00 */
[----:B------:R-:W4:Y:S04]  /*41c90*/  LDL.LU.64 R90, [R1+0x5538] ;  /* 0x00553800015a7983 */ /* 0x000f280000300a00 */
[----:B------:R-:W4:Y:S04]  /*41ca0*/  LDL.LU.64 R124, [R1+0x5530] ;  /* 0x00553000017c7983 */ /* 0x000f280000300a00 */
[----:B------:R1:W-:Y:S01]  /*41cb0*/  LDGSTS.E [R238+0x77d00], [R126.64], !P3 ;  /* 0x77d000007eee7fae */ /* 0x0003e2000d921848 */
[----:B------:R-:W-:-:S03]  /*41cc0*/  ULDC UR4, c[0x0][0x18c] ;  /* 0x0000630000047ab9 */ /* 0x000fc60000000800 */
[----:B-1----:R-:W4:Y:S04]  /*41cd0*/  LDL.LU.64 R126, [R1+0x5528] ;  /* 0x00552800017e7983 */ /* 0x002f280000300a00 */
[----:B------:R-:W4:Y:S01]  /*41ce0*/  LDL.LU.64 R192, [R1+0x5520] ;  /* 0x0055200001c07983 */ /* 0x000f220000300a00 */
[----:B------:R-:W-:Y:S01]  /*41cf0*/  USHF.L.U32 UR4, UR4, 0x7, URZ ;  /* 0x0000000704047899 */ /* 0x000fe2000800063f */
[----:B------:R-:W-:Y:S02]  /*41d00*/  SEL R76, R76, RZ, P5 ;  /* 0x000000ff4c4c7207 */ /* 0x000fe40002800000 */
[----:B------:R-:W-:Y:S01]  /*41d10*/  SEL R0, R0, RZ, P5 ;  /* 0x000000ff00007207 */ /* 0x000fe20002800000 */
[----:B------:R-:W4:Y:S01]  /*41d20*/  LDL.LU.64 R214, [R1+0x5440] ;  /* 0x0054400001d67983 */ /* 0x000f220000300a00 */
[----:B------:R-:W-:-:S02]  /*41d30*/  SEL R77, RZ, 0x4, P6 ;  /* 0x00000004ff4d7807 */ /* 0x000fc40003000000 */
[----:B------:R-:W-:Y:S01]  /*41d40*/  SEL R3, RZ, 0x4, P1 ;  /* 0x00000004ff037807 */ /* 0x000fe20000800000 */
[----:B------:R-:W4:Y:S01]  /*41d50*/  LDL.LU.64 R216, [R1+0x5438] ;  /* 0x0054380001d87983 */ /* 0x000f220000300a00 */
[----:B------:R-:W-:Y:S02]  /*41d60*/  ISETP.NE.U32.AND P1, PT, R76, RZ, PT ;  /* 0x000000ff4c00720c */ /* 0x000fe40003f25070 */
[----:B------:R-:W-:Y:S01]  /*41d70*/  ISETP.NE.U32.AND P6, PT, R0, RZ, PT ;  /* 0x000000ff0000720c */ /* 0x000fe20003fc5070 */
[----:B------:R-:W-:Y:S01]  /*41d80*/  IMAD.U32 R0, RZ, RZ, UR4 ;  /* 0x00000004ff007e24 */ /* 0x000fe2000f8e00ff */
[----:B------:R-:W-:Y:S01]  /*41d90*/  SEL R76, R77, RZ, P5 ;  /* 0x000000ff4d4c7207 */ /* 0x000fe20002800000 */
[----:B------:R-:W4:Y:S01]  /*41da0*/  LDL.LU.64 R194, [R1+0x5430] ;  /* 0x0054300001c27983 */ /* 0x000f220000300a00 */
[----:B------:R-:W-:Y:S02]  /*41db0*/  SEL R3, R3, RZ, P5 ;  /* 0x000000ff03037207 */ /* 0x000fe40002800000 */
[----:B------:R-:W-:Y:S01]  /*41dc0*/  ISETP.NE.U32.AND P5, PT, R76, RZ, PT ;  /* 0x000000ff4c00720c */ /* 0x000fe20003fa5070 */
[----:B------:R-:W4:Y:S04]  /*41dd0*/  LDL.LU.64 R218, [R1+0x5420] ;  /* 0x0054200001da7983 */ /* 0x000f280000300a00 */
[----:B------:R-:W4:Y:S04]  /*41de0*/  LDL.LU.64 R220, [R1+0x5338] ;  /* 0x0053380001dc7983 */ /* 0x000f280000300a00 */
[----:B------:R1:W-:Y:S04]  /*41df0*/  LDGSTS.E [R238+0x77d80], [R154.64], !P3 ;  /* 0x77d800009aee7fae */ /* 0x0003e8000d921848 */
[----:B------:R1:W-:Y:S04]  /*41e00*/  LDGSTS.E [R238+0x77e00], [R152.64], !P3 ;  /* 0x77e0000098ee7fae */ /* 0x0003e8000d921848 */
[----:B------:R1:W-:Y:S04]  /*41e10*/  LDGSTS.E [R238+0x77e80], [R150.64], !P3 ;  /* 0x77e8000096ee7fae */ /* 0x0003e8000d921848 */
[----:B------:R1:W-:Y:S04]  /*41e20*/  LDGSTS.E [R238+0x77f00], [R148.64], !P3 ;  /* 0x77f0000094ee7fae */ /* 0x0003e8000d921848 */
[----:B------:R1:W-:Y:S01]  /*41e30*/  LDGSTS.E [R238+0x77f80], [R146.64], !P3 ;  /* 0x77f8000092ee7fae */ /* 0x0003e2000d921848 */
[----:B--2---:R-:W-:-:S05]  /*41e40*/  IMAD.WIDE R76, R0, 0x4, R236 ;  /* 0x00000004004c7825 */ /* 0x004fca00078e02ec */
[----:B------:R3:W-:Y:S04]  /*41e50*/  STL.64 [R1+0x7a18], R76 ;  /* 0x007a184c01007387 */ /* 0x0007e80000100a00 */
[----:B------:R-:W2:Y:S04]  /*41e60*/  LDL.LU.64 R236, [R1+0x5330] ;  /* 0x0053300001ec7983 */ /* 0x000ea80000300a00 */
[----:B------:R-:W2:Y:S01]  /*41e70*/  LDL.LU.64 R222, [R1+0x5328] ;  /* 0x0053280001de7983 */ /* 0x000ea20000300a00 */
[----:B---3--:R-:W-:-:S03]  /*41e80*/  IMAD.WIDE R76, R0, 0x4, R246 ;  /* 0x00000004004c7825 */ /* 0x008fc600078e02f6 */
[----:B------:R-:W3:Y:S04]  /*41e90*/  LDL.LU.64 R224, [R1+0x5320] ;  /* 0x0053200001e07983 */ /* 0x000ee80000300a00 */
[----:B------:R4:W-:Y:S04]  /*41ea0*/  STL.64 [R1+0x3a78], R76 ;  /* 0x003a784c01007387 */ /* 0x0009e80000100a00 */
[----:B------:R-:W3:Y:S04]  /*41eb0*/  LDL.LU.64 R226, [R1+0x5240] ;  /* 0x0052400001e27983 */ /* 0x000ee80000300a00 */
[----:B------:R-:W3:Y:S01]  /*41ec0*/  LDL.LU.64 R246, [R1+0x5238] ;  /* 0x0052380001f67983 */ /* 0x000ee20000300a00 */
[----:B----4-:R-:W-:-:S03]  /*41ed0*/  IMAD.WIDE R76, R0, 0x4, R78 ;  /* 0x00000004004c7825 */ /* 0x010fc600078e024e */
[----:B------:R-:W4:Y:S04]  /*41ee0*/  LDL.LU.64 R228, [R1+0x5230] ;  /* 0x0052300001e47983 */ /* 0x000f280000300a00 */
[----:B------:R-:W4:Y:S04]  /*41ef0*/  LDL.LU.64 R230, [R1+0x5220] ;  /* 0x0052200001e67983 */ /* 0x000f280000300a00 */
[----:B------:R1:W-:Y:S04]  /*41f00*/  STL.64 [R1+0x3a38], R76 ;  /* 0x003a384c01007387 */ /* 0x0003e80000100a00 */
[----:B------:R-:W4:Y:S01]  /*41f10*/  LDL.LU.64 R78, [R1+0x5140] ;  /* 0x00514000014e7983 */ /* 0x000f220000300a00 */
[----:B-1----:R-:W-:-:S03]  /*41f20*/  IMAD.WIDE R76, R0, 0x4, R88 ;  /* 0x00000004004c7825 */ /* 0x002fc600078e0258 */
[----:B------:R-:W4:Y:S01]  /*41f30*/  LDL.LU.64 R88, [R1+0x5130] ;  /* 0x0051300001587983 */ /* 0x000f220000300a00 */
[----:B------:R-:W-:-:S03]  /*41f40*/  IMAD.WIDE R146, R0, 0x4, R90 ;  /* 0x0000000400927825 */ /* 0x000fc600078e025a */
[----:B------:R1:W-:Y:S04]  /*41f50*/  STL.64 [R1+0x39f8], R76 ;  /* 0x0039f84c01007387 */ /* 0x0003e80000100a00 */
[----:B------:R-:W4:Y:S04]  /*41f60*/  LDL.LU.64 R90, [R1+0x5128] ;  /* 0x00512800015a7983 */ /* 0x000f280000300a00 */
[----:B------:R1:W-:Y:S02]  /*41f70*/  STL.64 [R1+0x3ab0], R146 ;  /* 0x003ab09201007387 */ /* 0x0003e40000100a00 */
[----:B-1----:R-:W-:-:S02]  /*41f80*/  IMAD.WIDE R76, R0, 0x4, R124 ;  /* 0x00000004004c7825 */ /* 0x002fc400078e027c */
[----:B------:R-:W4:Y:S04]  /*41f90*/  LDL.LU.64 R124, [R1+0x5120] ;  /* 0x00512000017c7983 */ /* 0x000f280000300a00 */
[----:B------:R1:W-:Y:S01]  /*41fa0*/  STL.64 [R1+0x3a70], R76 ;  /* 0x003a704c01007387 */ /* 0x0003e20000100a00 */
[----:B------:R-:W-:-:S03]  /*41fb0*/  IMAD.WIDE R146, R0, 0x4, R126 ;  /* 0x0000000400927825 */ /* 0x000fc600078e027e */
[----:B------:R-:W4:Y:S04]  /*41fc0*/  LDL.LU.64 R126, [R1+0x5040] ;  /* 0x00504000017e7983 */ /* 0x000f280000300a00 */
[----:B------:R1:W-:Y:S02]  /*41fd0*/  STL.64 [R1+0x3a30], R146 ;  /* 0x003a309201007387 */ /* 0x0003e40000100a00 */
[C---:B-1----:R-:W-:Y:S02]  /*41fe0*/  IMAD.WIDE R76, R0.reuse, 0x4, R192 ;  /* 0x00000004004c7825 */ /* 0x042fe400078e02c0 */
[----:B------:R-:W4:Y:S04]  /*41ff0*/  LDL.LU.64 R232, [R1+0x5038] ;  /* 0x0050380001e87983 */ /* 0x000f280000300a00 */
[----:B------:R-:W4:Y:S04]  /*42000*/  LDL.LU.64 R234, [R1+0x5030] ;  /* 0x0050300001ea7983 */ /* 0x000f280000300a00 */
[----:B------:R1:W-:Y:S04]  /*42010*/  STL.64 [R1+0x39f0], R76 ;  /* 0x0039f04c01007387 */ /* 0x0003e80000100a00 */
[----:B------:R-:W4:Y:S04]  /*42020*/  LDL.LU.64 R240, [R1+0x5020] ;  /* 0x0050200001f07983 */ /* 0x000f280000300a00 */
[----:B------:R-:W4:Y:S04]  /*42030*/  LDL.LU.64 R242, [R1+0x4f40] ;  /* 0x004f400001f27983 */ /* 0x000f280000300a00 */
[----:B------:R-:W4:Y:S01]  /*42040*/  LDL.LU.64 R244, [R1+0x4f38] ;  /* 0x004f380001f47983 */ /* 0x000f220000300a00 */
[----:B------:R-:W-:-:S03]  /*42050*/  IMAD.WIDE R148, R0, 0x4, R214 ;  /* 0x0000000400947825 */ /* 0x000fc600078e02d6 */
[----:B------:R-:W4:Y:S01]  /*42060*/  LDL.LU.64 R192, [R1+0x4f28] ;  /* 0x004f280001c07983 */ /* 0x000f220000300a00 */
[----:B------:R-:W-:-:S03]  /*42070*/  IMAD.WIDE R146, R0, 0x4, R216 ;  /* 0x0000000400927825 */ /* 0x000fc600078e02d8 */
[----:B------:R1:W-:Y:S02]  /*42080*/  STL.64 [R1+0x7a10], R148 ;  /* 0x007a109401007387 */ /* 0x0003e40000100a00 */
[C---:B-1----:R-:W-:Y:S02]  /*42090*/  IMAD.WIDE R76, R0.reuse, 0x4, R194 ;  /* 0x00000004004c7825 */ /* 0x042fe400078e02c2 */
[----:B------:R-:W4:Y:S04]  /*420a0*/  LDL.LU.64 R194, [R1+0x4f20] ;  /* 0x004f200001c27983 */ /* 0x000f280000300a00 */
[----:B------:R-:W-:Y:S01]  /*420b0*/  STL.64 [R1+0x3a68], R146 ;  /* 0x003a689201007387 */ /* 0x000fe20000100a00 */
[----:B------:R-:W-:-:S03]  /*420c0*/  IMAD.WIDE R148, R0, 0x4, R218 ;  /* 0x0000000400947825 */ /* 0x000fc600078e02da */
[----:B------:R1:W-:Y:S04]  /*420d0*/  STL.64 [R1+0x3a28], R76 ;  /* 0x003a284c01007387 */ /* 0x0003e80000100a00 */
[----:B------:R3:W-:Y:S01]  /*420e0*/  STL.64 [R1+0x39e8], R148 ;  /* 0x0039e89401007387 */ /* 0x0007e20000100a00 */
[----:B-1----:R-:W-:-:S04]  /*420f0*/  IMAD.WIDE R76, R0, 0x4, R220 ;  /* 0x00000004004c7825 */ /* 0x002fc800078e02dc */
[C---:B--2---:R-:W-:Y:S02]  /*42100*/  IMAD.WIDE R146, R0.reuse, 0x4, R236 ;  /* 0x0000000400927825 */ /* 0x044fe400078e02ec */
[----:B------:R-:W2:Y:S04]  /*42110*/  LDL.LU.64 R236, [R1+0x5618] ;  /* 0x0056180001ec7983 */ /* 0x000ea80000300a00 */
[----:B------:R1:W-:Y:S01]  /*42120*/  STL.64 [R1+0x3aa0], R76 ;  /* 0x003aa04c01007387 */ /* 0x0003e20000100a00 */
[----:B---3--:R-:W-:-:S03]  /*42130*/  IMAD.WIDE R148, R0, 0x4, R224 ;  /* 0x0000000400947825 */ /* 0x008fc600078e02e0 */
[----:B------:R3:W-:Y:S01]  /*42140*/  STL.64 [R1+0x3a60], R146 ;  /* 0x003a609201007387 */ /* 0x0007e20000100a00 */
[----:B-1----:R-:W-:-:S05]  /*42150*/  IMAD.WIDE R76, R0, 0x4, R222 ;  /* 0x00000004004c7825 */ /* 0x002fca00078e02de */
[----:B------:R1:W-:Y:S01]  /*42160*/  STL.64 [R1+0x3a20], R76 ;  /* 0x003a204c01007387 */ /* 0x0003e20000100a00 */
[----:B---3--:R-:W-:-:S03]  /*42170*/  IMAD.WIDE R146, R0, 0x4, R226 ;  /* 0x0000000400927825 */ /* 0x008fc600078e02e2 */
[----:B------:R4:W-:Y:S01]  /*42180*/  STL.64 [R1+0x39e0], R148 ;  /* 0x0039e09401007387 */ /* 0x0009e20000100a00 */
[----:B-1----:R-:W-:-:S03]  /*42190*/  IMAD.WIDE R76, R0, 0x4, R246 ;  /* 0x00000004004c7825 */ /* 0x002fc600078e02f6 */
[----:B------:R-:W3:Y:S01]  /*421a0*/  LDL.LU.64 R246, [R1+0x5610] ;  /* 0x0056100001f67983 */ /* 0x000ee20000300a00 */
[----:B----4-:R-:W-:-:S03]  /*421b0*/  IMAD.WIDE R148, R0, 0x4, R228 ;  /* 0x0000000400947825 */ /* 0x010fc600078e02e4 */
[----:B------:R1:W-:Y:S04]  /*421c0*/  STL.64 [R1+0x3a98], R146 ;  /* 0x003a989201007387 */ /* 0x0003e80000100a00 */
[----:B------:R4:W-:Y:S04]  /*421d0*/  STL.64 [R1+0x3a58], R76 ;  /* 0x003a584c01007387 */ /* 0x0009e80000100a00 */
[----:B------:R-:W-:Y:S01]  /*421e0*/  STL.64 [R1+0x3a18], R148 ;  /* 0x003a189401007387 */ /* 0x000fe20000100a00 */
[----:B-1----:R-:W-:-:S04]  /*421f0*/  IMAD.WIDE R146, R0, 0x4, R230 ;  /* 0x0000000400927825 */ /* 0x002fc800078e02e6 */
[C---:B----4-:R-:W-:Y:S02]  /*42200*/  IMAD.WIDE R76, R0.reuse, 0x4, R78 ;  /* 0x00000004004c7825 */ /* 0x050fe400078e024e */
[----:B------:R-:W4:Y:S04]  /*42210*/  LDL.LU.64 R78, [R1+0x5608] ;  /* 0x00560800014e7983 */ /* 0x000f280000300a00 */
[----:B------:R1:W-:Y:S04]  /*42220*/  STL.64 [R1+0x39d8], R146 ;  /* 0x0039d89201007387 */ /* 0x0003e80000100a00 */
[----:B------:R1:W-:Y:S02]  /*42230*/  STL.64 [R1+0x3a90], R76 ;  /* 0x003a904c01007387 */ /* 0x0003e40000100a00 */
[----:B-1----:R-:W-:-:S02]  /*42240*/  IMAD.WIDE R146, R0, 0x4, R88 ;  /* 0x0000000400927825 */ /* 0x002fc400078e0258 */
[----:B------:R-:W4:Y:S02]  /*42250*/  LDL.LU.64 R88, [R1+0x5600] ;  /* 0x0056000001587983 */ /* 0x000f240000300a00 */
[C---:B------:R-:W-:Y:S02]  /*42260*/  IMAD.WIDE R76, R0.reuse, 0x4, R90 ;  /* 0x00000004004c7825 */ /* 0x040fe400078e025a */
[----:B------:R1:W-:Y:S04]  /*42270*/  STL.64 [R1+0x3a50], R146 ;  /* 0x003a509201007387 */ /* 0x0003e80000100a00 */
[----:B------:R-:W4:Y:S04]  /*42280*/  LDL.LU.64 R90, [R1+0x5518] ;  /* 0x00551800015a7983 */ /* 0x000f280000300a00 */
[----:B------:R1:W-:Y:S02]  /*42290*/  STL.64 [R1+0x3a10], R76 ;  /* 0x003a104c01007387 */ /* 0x0003e40000100a00 */
[----:B-1----:R-:W-:-:S02]  /*422a0*/  IMAD.WIDE R146, R0, 0x4, R124 ;  /* 0x0000000400927825 */ /* 0x002fc400078e027c */
[----:B------:R-:W4:Y:S04]  /*422b0*/  LDL.LU.64 R124, [R1+0x5510] ;  /* 0x00551000017c7983 */ /* 0x000f280000300a00 */
[----:B------:R1:W-:Y:S01]  /*422c0*/  STL.64 [R1+0x39d0], R146 ;  /* 0x0039d09201007387 */ /* 0x0003e20000100a00 */
[----:B------:R-:W-:-:S03]  /*422d0*/  IMAD.WIDE R76, R0, 0x4, R126 ;  /* 0x00000004004c7825 */ /* 0x000fc600078e027e */
[----:B------:R-:W4:Y:S01]  /*422e0*/  LDL.LU.64 R126, [R1+0x5508] ;  /* 0x00550800017e7983 */ /* 0x000f220000300a00 */
[----:B------:R-:W-:-:S03]  /*422f0*/  IMAD.WIDE R148, R0, 0x4, R232 ;  /* 0x0000000400947825 */ /* 0x000fc600078e02e8 */
[----:B------:R1:W-:Y:S02]  /*42300*/  STL.64 [R1+0x3a88], R76 ;  /* 0x003a884c01007387 */ /* 0x0003e40000100a00 */
[C---:B-1----:R-:W-:Y:S02]  /*42310*/  IMAD.WIDE R146, R0.reuse, 0x4, R234 ;  /* 0x0000000400927825 */ /* 0x042fe400078e02ea */
[----:B------:R1:W-:Y:S04]  /*42320*/  STL.64 [R1+0x3a48], R148 ;  /* 0x003a489401007387 */ /* 0x0003e80000100a00 */
[----:B------:R1:W-:Y:S01]  /*42330*/  STL.64 [R1+0x3a08], R146 ;  /* 0x003a089201007387 */ /* 0x0003e20000100a00 */
[----:B------:R-:W-:-:S04]  /*42340*/  IMAD.WIDE R76, R0, 0x4, R240 ;  /* 0x00000004004c7825 */ /* 0x000fc800078e02f0 */
[C---:B-1----:R-:W-:Y:S01]  /*42350*/  IMAD.WIDE R148, R0.reuse, 0x4, R242 ;  /* 0x0000000400947825 */ /* 0x042fe200078e02f2 */
[----:B------:R1:W-:Y:S03]  /*42360*/  STL.64 [R1+0x39c8], R76 ;  /* 0x0039c84c01007387 */ /* 0x0003e60000100a00 */
[C---:B------:R-:W-:Y:S01]  /*42370*/  IMAD.WIDE R146, R0.reuse, 0x4, R244 ;  /* 0x0000000400927825 */ /* 0x040fe200078e02f4 */
[----:B------:R-:W-:Y:S04]  /*42380*/  STL.64 [R1+0x3a80], R148 ;  /* 0x003a809401007387 */ /* 0x000fe80000100a00 */
[----:B------:R-:W4:Y:S01]  /*42390*/  LDL.LU.64 R214, [R1+0x5500] ;  /* 0x0055000001d67983 */ /* 0x000f220000300a00 */
[----:B-1----:R-:W-:-:S03]  /*423a0*/  IMAD.WIDE R76, R0, 0x4, R192 ;  /* 0x00000004004c7825 */ /* 0x002fc600078e02c0 */
[----:B------:R-:W-:Y:S04]  /*423b0*/  STL.64 [R1+0x3a40], R146 ;  /* 0x003a409201007387 */ /* 0x000fe80000100a00 */
[----:B------:R-:W4:Y:S04]  /*423c0*/  LDL.LU.64 R216, [R1+0x5418] ;  /* 0x0054180001d87983 */ /* 0x000f280000300a00 */
[----:B------:R1:W-:Y:S04]  /*423d0*/  STL.64 [R1+0x3a00], R76 ;  /* 0x003a004c01007387 */ /* 0x0003e80000100a00 */
[----:B------:R-:W4:Y:S04]  /*423e0*/  LDL.LU.64 R192, [R1+0x5410] ;  /* 0x0054100001c07983 */ /* 0x000f280000300a00 */
[----:B------:R-:W4:Y:S01]  /*423f0*/  LDL.LU.64 R218, [R1+0x5408] ;  /* 0x0054080001da7983 */ /* 0x000f220000300a00 */
[----:B-1----:R-:W-:-:S03]  /*42400*/  IMAD.WIDE R76, R0, 0x4, R194 ;  /* 0x00000004004c7825 */ /* 0x002fc600078e02c2 */
[----:B------:R-:W4:Y:S04]  /*42410*/  LDL.LU.64 R220, [R1+0x5400] ;  /* 0x0054000001dc7983 */ /* 0x000f280000300a00 */
[----:B------:R2:W-:Y:S04]  /*42420*/  STL.64 [R1+0x39c0], R76 ;  /* 0x0039c04c01007387 */ /* 0x0005e80000100a00 */
[----:B------:R-:W4:Y:S04]  /*42430*/  LDL.LU.64 R194, [R1+0x5318] ;  /* 0x0053180001c27983 */ /* 0x000f280000300a00 */
[----:B------:R-:W4:Y:S04]  /*42440*/  LDL.LU.64 R222, [R1+0x5310] ;  /* 0x0053100001de7983 */ /* 0x000f280000300a00 */
[----:B------:R-:W4:Y:S01]  /*42450*/  LDL.LU.64 R224, [R1+0x5308] ;  /* 0x0053080001e07983 */ /* 0x000f220000300a00 */
[----:B--2---:R-:W-:-:S05]  /*42460*/  IMAD.WIDE R76, R0, 0x4, R236 ;  /* 0x00000004004c7825 */ /* 0x004fca00078e02ec */
[----:B------:R3:W-:Y:S04]  /*42470*/  STL.64 [R1+0x39b8], R76 ;  /* 0x0039b84c01007387 */ /* 0x0007e80000100a00 */
[----:B------:R-:W2:Y:S04]  /*42480*/  LDL.LU.64 R226, [R1+0x5300] ;  /* 0x0053000001e27983 */ /* 0x000ea80000300a00 */
[----:B------:R-:W2:Y:S04]  /*42490*/  LDL.LU.64 R236, [R1+0x5218] ;  /* 0x0052180001ec7983 */ /* 0x000ea80000300a00 */
[----:B------:R-:W2:Y:S04]  /*424a0*/  LDL.LU.64 R228, [R1+0x5210] ;  /* 0x0052100001e47983 */ /* 0x000ea80000300a00 */
[----:B------:R-:W2:Y:S01]  /*424b0*/  LDL.LU.64 R230, [R1+0x5208] ;  /* 0x0052080001e67983 */ /* 0x000ea20000300a00 */
[----:B---3--:R-:W-:-:S05]  /*424c0*/  IMAD.WIDE R76, R0, 0x4, R246 ;  /* 0x00000004004c7825 */ /* 0x008fca00078e02f6 */
[----:B------:R4:W-:Y:S04]  /*424d0*/  STL.64 [R1+0x3800], R76 ;  /* 0x0038004c01007387 */ /* 0x0009e80000100a00 */
[----:B------:R-:W3:Y:S01]  /*424e0*/  LDL.LU.64 R246, [R1+0x5200] ;  /* 0x0052000001f67983 */ /* 0x000ee20000300a00 */
[----:B----4-:R-:W-:-:S03]  /*424f0*/  IMAD.WIDE R76, R0, 0x4, R78 ;  /* 0x00000004004c7825 */ /* 0x010fc600078e024e */
[----:B------:R-:W4:Y:S04]  /*42500*/  LDL.LU.64 R78, [R1+0x5118] ;  /* 0x00511800014e7983 */ /* 0x000f280000300a00 */
[----:B------:R1:W-:Y:S01]  /*42510*/  STL.64 [R1+0x37c0], R76 ;  /* 0x0037c04c01007387 */ /* 0x0003e20000100a00 */
[----:B------:R-:W-:-:S03]  /*42520*/  IMAD.WIDE R146, R0, 0x4, R88 ;  /* 0x0000000400927825 */ /* 0x000fc600078e0258 */
[----:B------:R-:W4:Y:S04]  /*42530*/  LDL.LU.64 R88, [R1+0x5110] ;  /* 0x0051100001587983 */ /* 0x000f280000300a00 */
[----:B------:R1:W-:Y:S02]  /*42540*/  STL.64 [R1+0x3780], R146 ;  /* 0x0037809201007387 */ /* 0x0003e40000100a00 */
[C---:B-1----:R-:W-:Y:S02]  /*42550*/  IMAD.WIDE R76, R0.reuse, 0x4, R90 ;  /* 0x00000004004c7825 */ /* 0x042fe400078e025a */
        /* <DEDUP_REMOVED lines=11> */
[----:B------:R-:W4:Y:S04]  /*42610*/  LDL.LU.64 R244, [R1+0x4f18] ;  /* 0x004f180001f47983 */ /* 0x000f280000300a00 */
[----:B------:R-:W4:Y:S01]  /*42620*/  LDL.LU.64 R126, [R1+0x4f10] ;  /* 0x004f1000017e7983 */ /* 0x000f220000300a00 */
[----:B------:R-:W-:-:S05]  /*42630*/  IMAD.WIDE R148, R0, 0x4, R214 ;  /* 0x0000000400947825 */ /* 0x000fca00078e02d6 */
[----:B------:R1:W-:Y:S01]  /*42640*/  STL.64 [R1+0x3778], R148 ;  /* 0x0037789401007387 */ /* 0x0003e20000100a00 */
[----:B------:R-:W-:-:S04]  /*42650*/  IMAD.WIDE R146, R0, 0x4, R216 ;  /* 0x0000000400927825 */ /* 0x000fc800078e02d8 */
[C---:B-1----:R-:W-:Y:S02]  /*42660*/  IMAD.WIDE R76, R0.reuse, 0x4, R192 ;  /* 0x00000004004c7825 */ /* 0x042fe400078e02c0 */
[----:B------:R-:W4:Y:S02]  /*42670*/  LDL.LU.64 R192, [R1+0x4f08] ;  /* 0x004f080001c07983 */ /* 0x000f240000300a00 */
[C---:B------:R-:W-:Y:S02]  /*42680*/  IMAD.WIDE R148, R0.reuse, 0x4, R218 ;  /* 0x0000000400947825 */ /* 0x040fe400078e02da */
[----:B------:R1:W-:Y:S04]  /*42690*/  STL.64 [R1+0x39a8], R146 ;  /* 0x0039a89201007387 */ /* 0x0003e80000100a00 */
[----:B------:R1:W-:Y:S04]  /*426a0*/  STL.64 [R1+0x37f0], R76 ;  /* 0x0037f04c01007387 */ /* 0x0003e80000100a00 */
[----:B------:R1:W-:Y:S02]  /*426b0*/  STL.64 [R1+0x37b0], R148 ;  /* 0x0037b09401007387 */ /* 0x0003e40000100a00 */
[----:B-1----:R-:W-:-:S02]  /*426c0*/  IMAD.WIDE R146, R0, 0x4, R194 ;  /* 0x0000000400927825 */ /* 0x002fc400078e02c2 */
[----:B------:R-:W4:Y:S02]  /*426d0*/  LDL.LU.64 R194, [R1+0x4f00] ;  /* 0x004f000001c27983 */ /* 0x000f240000300a00 */
[----:B------:R-:W-:-:S05]  /*426e0*/  IMAD.WIDE R76, R0, 0x4, R220 ;  /* 0x00000004004c7825 */ /* 0x000fca00078e02dc */
[----:B------:R1:W-:Y:S01]  /*426f0*/  STL.64 [R1+0x3770], R76 ;  /* 0x0037704c01007387 */ /* 0x0003e20000100a00 */
[----:B------:R-:W-:-:S03]  /*42700*/  IMAD.WIDE R148, R0, 0x4, R224 ;  /* 0x0000000400947825 */ /* 0x000fc600078e02e0 */
[----:B------:R2:W-:Y:S01]  /*42710*/  STL.64 [R1+0x39a0], R146 ;  /* 0x0039a09201007387 */ /* 0x0005e20000100a00 */
[----:B-1----:R-:W-:-:S05]  /*42720*/  IMAD.WIDE R76, R0, 0x4, R222 ;  /* 0x00000004004c7825 */ /* 0x002fca00078e02de */
[----:B------:R1:W-:Y:S04]  /*42730*/  STL.64 [R1+0x7a00], R76 ;  /* 0x007a004c01007387 */ /* 0x0003e80000100a00 */
[----:B------:R1:W-:Y:S01]  /*42740*/  STL.64 [R1+0x79f8], R148 ;  /* 0x0079f89401007387 */ /* 0x0003e20000100a00 */
[----:B--2---:R-:W-:-:S04]  /*42750*/  IMAD.WIDE R146, R0, 0x4, R226 ;  /* 0x0000000400927825 */ /* 0x004fc800078e02e2 */
[C---:B-1----:R-:W-:Y:S02]  /*42760*/  IMAD.WIDE R76, R0.reuse, 0x4, R236 ;  /* 0x00000004004c7825 */ /* 0x042fe400078e02ec */
[----:B------:R-:W2:Y:S02]  /*42770*/  LDL.LU.64 R236, [R1+0x55f8] ;  /* 0x0055f80001ec7983 */ /* 0x000ea40000300a00 */
[C---:B------:R-:W-:Y:S02]  /*42780*/  IMAD.WIDE R148, R0.reuse, 0x4, R228 ;  /* 0x0000000400947825 */ /* 0x040fe400078e02e4 */
[----:B------:R1:W-:Y:S04]  /*42790*/  STL.64 [R1+0x3768], R146 ;  /* 0x0037689201007387 */ /* 0x0003e80000100a00 */
[----:B------:R3:W-:Y:S04]  /*427a0*/  STL.64 [R1+0x3998], R76 ;  /* 0x0039984c01007387 */ /* 0x0007e80000100a00 */
[----:B------:R-:W-:Y:S01]  /*427b0*/  STL.64 [R1+0x37e0], R148 ;  /* 0x0037e09401007387 */ /* 0x000fe20000100a00 */
[----:B-1----:R-:W-:-:S04]  /*427c0*/  IMAD.WIDE R146, R0, 0x4, R230 ;  /* 0x0000000400927825 */ /* 0x002fc800078e02e6 */
[C---:B---3--:R-:W-:Y:S02]  /*427d0*/  IMAD.WIDE R76, R0.reuse, 0x4, R246 ;  /* 0x00000004004c7825 */ /* 0x048fe400078e02f6 */
[----:B------:R-:W3:Y:S04]  /*427e0*/  LDL.LU.64 R246, [R1+0x55f0] ;  /* 0x0055f00001f67983 */ /* 0x000ee80000300a00 */
[----:B------:R4:W-:Y:S04]  /*427f0*/  STL.64 [R1+0x37a0], R146 ;  /* 0x0037a09201007387 */ /* 0x0009e80000100a00 */
[----:B------:R1:W-:Y:S01]  /*42800*/  STL.64 [R1+0x3760], R76 ;  /* 0x0037604c01007387 */ /* 0x0003e20000100a00 */
[----:B----4-:R-:W-:-:S03]  /*42810*/  IMAD.WIDE R146, R0, 0x4, R78 ;  /* 0x0000000400927825 */ /* 0x010fc600078e024e */
        /* <DEDUP_REMOVED lines=9> */
[----:B------:R-:W4:Y:S02]  /*428b0*/  LDL.LU.64 R124, [R1+0x54f0] ;  /* 0x0054f000017c7983 */ /* 0x000f240000300a00 */
[----:B------:R-:W-:-:S02]  /*428c0*/  IMAD.WIDE R148, R0, 0x4, R232 ;  /* 0x0000000400947825 */ /* 0x000fc400078e02e8 */
[----:B------:R1:W-:Y:S02]  /*428d0*/  STL.64 [R1+0x3758], R76 ;  /* 0x0037584c01007387 */ /* 0x0003e40000100a00 */
[C---:B------:R-:W-:Y:S02]  /*428e0*/  IMAD.WIDE R146, R0.reuse, 0x4, R234 ;  /* 0x0000000400927825 */ /* 0x040fe400078e02ea */
[----:B------:R1:W-:Y:S04]  /*428f0*/  STL.64 [R1+0x3988], R148 ;  /* 0x0039889401007387 */ /* 0x0003e80000100a00 */
[----:B------:R1:W-:Y:S02]  /*42900*/  STL.64 [R1+0x37d0], R146 ;  /* 0x0037d09201007387 */ /* 0x0003e40000100a00 */
[----:B-1----:R-:W-:-:S04]  /*42910*/  IMAD.WIDE R76, R0, 0x4, R240 ;  /* 0x00000004004c7825 */ /* 0x002fc800078e02f0 */
[C---:B------:R-:W-:Y:S01]  /*42920*/  IMAD.WIDE R148, R0.reuse, 0x4, R242 ;  /* 0x0000000400947825 */ /* 0x040fe200078e02f2 */
        /* <DEDUP_REMOVED lines=20> */
[----:B------:R-:W4:Y:S04]  /*42a70*/  LDL.LU.64 R228, [R1+0x51f8] ;  /* 0x0051f80001e47983 */ /* 0x000f280000300a00 */
[----:B------:R-:W4:Y:S01]  /*42a80*/  LDL.LU.64 R230, [R1+0x51f0] ;  /* 0x0051f00001e67983 */ /* 0x000f220000300a00 */
[----:B--2---:R-:W-:-:S05]  /*42a90*/  IMAD.WIDE R76, R0, 0x4, R236 ;  /* 0x00000004004c7825 */ /* 0x004fca00078e02ec */
[----:B------:R3:W-:Y:S04]  /*42aa0*/  STL.64 [R1+0x3740], R76 ;  /* 0x0037404c01007387 */ /* 0x0007e80000100a00 */
[----:B------:R-:W2:Y:S01]  /*42ab0*/  LDL.LU.64 R236, [R1+0x51e8] ;  /* 0x0051e80001ec7983 */ /* 0x000ea20000300a00 */
[----:B---3--:R-:W-:-:S03]  /*42ac0*/  IMAD.WIDE R76, R0, 0x4, R246 ;  /* 0x00000004004c7825 */ /* 0x008fc600078e02f6 */
[----:B------:R-:W3:Y:S04]  /*42ad0*/  LDL.LU.64 R246, [R1+0x51e0] ;  /* 0x0051e00001f67983 */ /* 0x000ee80000300a00 */
        /* <DEDUP_REMOVED lines=32> */
[----:B------:R1:W-:Y:S02]  /*42ce0*/  STL.64 [R1+0x3670], R146 ;  /* 0x0036709201007387 */ /* 0x0003e40000100a00 */
[----:B-1----:R-:W-:-:S05]  /*42cf0*/  IMAD.WIDE R76, R0, 0x4, R222 ;  /* 0x00000004004c7825 */ /* 0x002fca00078e02de */
[----:B------:R1:W-:Y:S01]  /*42d00*/  STL.64 [R1+0x3728], R76 ;  /* 0x0037284c01007387 */ /* 0x0003e20000100a00 */
[----:B------:R-:W-:-:S03]  /*42d10*/  IMAD.WIDE R146, R0, 0x4, R226 ;  /* 0x0000000400927825 */ /* 0x000fc600078e02e2 */
[----:B------:R1:W-:Y:S02]  /*42d20*/  STL.64 [R1+0x36e8], R148 ;  /* 0x0036e89401007387 */ /* 0x0003e40000100a00 */
[C---:B-1----:R-:W-:Y:S02]  /*42d30*/  IMAD.WIDE R76, R0.reuse, 0x4, R194 ;  /* 0x00000004004c7825 */ /* 0x042fe400078e02c2 */
[----:B------:R-:W4:Y:S02]  /*42d40*/  LDL.LU.64 R194, [R1+0x4ee0] ;  /* 0x004ee00001c27983 */ /* 0x000f240000300a00 */
[C---:B------:R-:W-:Y:S02]  /*42d50*/  IMAD.WIDE R148, R0.reuse, 0x4, R228 ;  /* 0x0000000400947825 */ /* 0x040fe400078e02e4 */
[----:B------:R1:W-:Y:S04]  /*42d60*/  STL.64 [R1+0x36a8], R146 ;  /* 0x0036a89201007387 */ /* 0x0003e80000100a00 */
[----:B------:R2:W-:Y:S04]  /*42d70*/  STL.64 [R1+0x3668], R76 ;  /* 0x0036684c01007387 */ /* 0x0005e80000100a00 */
[----:B------:R-:W-:Y:S01]  /*42d80*/  STL.64 [R1+0x3720], R148 ;  /* 0x0037209401007387 */ /* 0x000fe20000100a00 */
[----:B-1----:R-:W-:-:S04]  /*42d90*/  IMAD.WIDE R146, R0, 0x4, R230 ;  /* 0x0000000400927825 */ /* 0x002fc800078e02e6 */
[C---:B--2---:R-:W-:Y:S02]  /*42da0*/  IMAD.WIDE R76, R0.reuse, 0x4, R236 ;  /* 0x00000004004c7825 */ /* 0x044fe400078e02ec */
[----:B------:R-:W2:Y:S04]  /*42db0*/  LDL.LU.64 R236, [R1+0x55d8] ;  /* 0x0055d80001ec7983 */ /* 0x000ea80000300a00 */
[----:B------:R3:W-:Y:S04]  /*42dc0*/  STL.64 [R1+0x36e0], R146 ;  /* 0x0036e09201007387 */ /* 0x0007e80000100a00 */
[----:B------:R4:W-:Y:S01]  /*42dd0*/  STL.64 [R1+0x36a0], R76 ;  /* 0x0036a04c01007387 */ /* 0x0009e20000100a00 */
        /* <DEDUP_REMOVED lines=11> */
[----:B------:R1:W-:Y:S01]  /*42e90*/  STL.64 [R1+0x3698], R76 ;  /* 0x0036984c01007387 */ /* 0x0003e20000100a00 */
[----:B------:R-:W-:-:S04]  /*42ea0*/  IMAD.WIDE R148, R0, 0x4, R232 ;  /* 0x0000000400947825 */ /* 0x000fc800078e02e8 */
[C---:B-1----:R-:W-:Y:S01]  /*42eb0*/  IMAD.WIDE R146, R0.reuse, 0x4, R234 ;  /* 0x0000000400927825 */ /* 0x042fe200078e02ea */
        /* <DEDUP_REMOVED lines=26> */
[----:B-1----:R-:W-:-:S05]  /*43060*/  IMAD.WIDE R76, R0, 0x4, R194 ;  /* 0x00000004004c7825 */ /* 0x002fca00078e02c2 */
[----:B------:R2:W-:Y:S04]  /*43070*/  STL.64 [R1+0x3648], R76 ;  /* 0x0036484c01007387 */ /* 0x0005e80000100a00 */
[----:B------:R-:W4:Y:S01]  /*43080*/  LDL.LU.64 R194, [R1+0x5558] ;  /* 0x0055580001c27983 */ /* 0x000f220000300a00 */
[----:B--2---:R-:W-:-:S03]  /*43090*/  IMAD.WIDE R76, R0, 0x4, R236 ;  /* 0x00000004004c7825 */ /* 0x004fc600078e02ec */
[----:B------:R-:W2:Y:S04]  /*430a0*/  LDL.LU.64 R236, [R1+0x5550] ;  /* 0x0055500001ec7983 */ /* 0x000ea80000300a00 */
        /* <DEDUP_REMOVED lines=19> */
[----:B------:R1:W-:Y:S02]  /*431e0*/  STL.64 [R1+0x79e0], R148 ;  /* 0x0079e09401007387 */ /* 0x0003e40000100a00 */
[----:B-1----:R-:W-:-:S04]  /*431f0*/  IMAD.WIDE R146, R0, 0x4, R216 ;  /* 0x0000000400927825 */ /* 0x002fc800078e02d8 */
[C---:B------:R-:W-:Y:S02]  /*43200*/  IMAD.WIDE R76, R0.reuse, 0x4, R124 ;  /* 0x00000004004c7825 */ /* 0x040fe400078e027c */
        /* <DEDUP_REMOVED lines=11> */
[----:B-1----:R-:W-:-:S04]  /*432c0*/  IMAD.WIDE R76, R0, 0x4, R222 ;  /* 0x00000004004c7825 */ /* 0x002fc800078e02de */
[C---:B------:R-:W-:Y:S01]  /*432d0*/  IMAD.WIDE R146, R0.reuse, 0x4, R226 ;  /* 0x0000000400927825 */ /* 0x040fe200078e02e2 */
[----:B------:R1:W-:Y:S04]  /*432e0*/  STL.64 [R1+0x79b0], R76 ;  /* 0x0079b04c01007387 */ /* 0x0003e80000100a00 */
[----:B------:R1:W-:Y:S02]  /*432f0*/  STL.64 [R1+0x79a8], R148 ;  /* 0x0079a89401007387 */ /* 0x0003e40000100a00 */
[C---:B-1----:R-:W-:Y:S02]  /*43300*/  IMAD.WIDE R76, R0.reuse, 0x4, R192 ;  /* 0x00000004004c7825 */ /* 0x042fe400078e02c0 */
[----:B------:R-:W4:Y:S02]  /*43310*/  LDL.LU.64 R192, [R1+0x52c8] ;  /* 0x0052c80001c07983 */ /* 0x000f240000300a00 */
[----:B------:R-:W-:-:S02]  /*43320*/  IMAD.WIDE R148, R0, 0x4, R228 ;  /* 0x0000000400947825 */ /* 0x000fc400078e02e4 */
[----:B------:R1:W-:Y:S04]  /*43330*/  STL.64 [R1+0x79a0], R146 ;  /* 0x0079a09201007387 */ /* 0x0003e80000100a00 */
[----:B------:R1:W-:Y:S04]  /*43340*/  STL.64 [R1+0x7998], R76 ;  /* 0x0079984c01007387 */ /* 0x0003e80000100a00 */
[----:B------:R-:W-:Y:S01]  /*43350*/  STL.64 [R1+0x7990], R148 ;  /* 0x0079909401007387 */ /* 0x000fe20000100a00 */
[----:B-1----:R-:W-:-:S04]  /*43360*/  IMAD.WIDE R146, R0, 0x4, R230 ;  /* 0x0000000400927825 */ /* 0x002fc800078e02e6 */
[C---:B------:R-:W-:Y:S02]  /*43370*/  IMAD.WIDE R76, R0.reuse, 0x4, R194 ;  /* 0x00000004004c7825 */ /* 0x040fe400078e02c2 */
[----:B------:R-:W4:Y:S04]  /*43380*/  LDL.LU.64 R194, [R1+0x52c0] ;  /* 0x0052c00001c27983 */ /* 0x000f280000300a00 */
[----:B------:R2:W-:Y:S04]  /*43390*/  STL.64 [R1+0x7988], R146 ;  /* 0x0079889201007387 */ /* 0x0005e80000100a00 */
[----:B------:R3:W-:Y:S01]  /*433a0*/  STL.64 [R1+0x7980], R76 ;  /* 0x0079804c01007387 */ /* 0x0007e20000100a00 */
        /* <DEDUP_REMOVED lines=43> */
[----:B-1----:R-:W-:-:S03]  /*43660*/  IMAD.WIDE R76, R0, 0x4, R194 ;  /* 0x00000004004c7825 */ /* 0x002fc600078e02c2 */
[----:B------:R-:W4:Y:S04]  /*43670*/  LDL.LU.64 R194, [R1+0x5458] ;  /* 0x0054580001c27983 */ /* 0x000f280000300a00 */
        /* <DEDUP_REMOVED lines=9> */
[----:B------:R-:W-:Y:S04]  /*43710*/  STL.64 [R1+0x35a0], R146 ;  /* 0x0035a09201007387 */ /* 0x000fe80000100a00 */
[----:B------:R-:W4:Y:S04]  /*43720*/  LDL.LU.64 R232, [R1+0x50d0] ;  /* 0x0050d00001e87983 */ /* 0x000f280000300a00 */
[----:B------:R-:W4:Y:S01]  /*43730*/  LDL.LU.64 R234, [R1+0x50c8] ;  /* 0x0050c80001ea7983 */ /* 0x000f220000300a00 */
[----:B-1----:R-:W-:-:S05]  /*43740*/  IMAD.WIDE R76, R0, 0x4, R88 ;  /* 0x00000004004c7825 */ /* 0x002fca00078e0258 */
[----:B------:R1:W-:Y:S04]  /*43750*/  STL.64 [R1+0x7948], R76 ;  /* 0x0079484c01007387 */ /* 0x0003e80000100a00 */
[----:B------:R-:W4:Y:S04]  /*43760*/  LDL.LU.64 R240, [R1+0x50c0] ;  /* 0x0050c00001f07983 */ /* 0x000f280000300a00 */
[----:B------:R-:W4:Y:S04]  /*43770*/  LDL.LU.64 R242, [R1+0x4fd8] ;  /* 0x004fd80001f27983 */ /* 0x000f280000300a00 */
[----:B------:R-:W4:Y:S04]  /*43780*/  LDL.LU.64 R244, [R1+0x4fd0] ;  /* 0x004fd00001f47983 */ /* 0x000f280000300a00 */
[----:B------:R-:W4:Y:S01]  /*43790*/  LDL.LU.64 R88, [R1+0x4fc8] ;  /* 0x004fc80001587983 */ /* 0x000f220000300a00 */
[----:B------:R-:W-:-:S05]  /*437a0*/  IMAD.WIDE R148, R0, 0x4, R214 ;  /* 0x0000000400947825 */ /* 0x000fca00078e02d6 */
[----:B------:R1:W-:Y:S02]  /*437b0*/  STL.64 [R1+0x3618], R148 ;  /* 0x0036189401007387 */ /* 0x0003e40000100a00 */
[C---:B-1----:R-:W-:Y:S02]  /*437c0*/  IMAD.WIDE R76, R0.reuse, 0x4, R90 ;  /* 0x00000004004c7825 */ /* 0x042fe400078e025a */
[----:B------:R-:W4:Y:S02]  /*437d0*/  LDL.LU.64 R90, [R1+0x4fc0] ;  /* 0x004fc000015a7983 */ /* 0x000f240000300a00 */
[----:B------:R-:W-:-:S04]  /*437e0*/  IMAD.WIDE R146, R0, 0x4, R216 ;  /* 0x0000000400927825 */ /* 0x000fc800078e02d8 */
[C---:B------:R-:W-:Y:S01]  /*437f0*/  IMAD.WIDE R148, R0.reuse, 0x4, R218 ;  /* 0x0000000400947825 */ /* 0x040fe200078e02da */
        /* <DEDUP_REMOVED lines=51> */
[----:B------:R-:W4:Y:S04]  /*43b30*/  LDL.LU.64 R218, [R1+0x5388] ;  /* 0x0053880001da7983 */ /* 0x000f280000300a00 */
[----:B------:R-:W4:Y:S01]  /*43b40*/  LDL.LU.64 R220, [R1+0x5380] ;  /* 0x0053800001dc7983 */ /* 0x000f220000300a00 */
[----:B-1----:R-:W-:-:S05]  /*43b50*/  IMAD.WIDE R76, R0, 0x4, R90 ;  /* 0x00000004004c7825 */ /* 0x002fca00078e025a */
        /* <DEDUP_REMOVED lines=16> */
[----:B------:R-:W-:-:S03]  /*43c60*/  IMAD.WIDE R146, R0, 0x4, R194 ;  /* 0x0000000400927825 */ /* 0x000fc600078e02c2 */
[----:B------:R-:W4:Y:S04]  /*43c70*/  LDL.LU.64 R194, [R1+0x52b0] ;  /* 0x0052b00001c27983 */ /* 0x000f280000300a00 */
[----:B------:R3:W-:Y:S01]  /*43c80*/  STL.64 [R1+0x7898], R146 ;  /* 0x0078989201007387 */ /* 0x0007e20000100a00 */
[----:B--2---:R-:W-:-:S03]  /*43c90*/  IMAD.WIDE R76, R0, 0x4, R236 ;  /* 0x00000004004c7825 */ /* 0x004fc600078e02ec */
[----:B------:R-:W2:Y:S04]  /*43ca0*/  LDL.LU.64 R236, [R1+0x52a8] ;  /* 0x0052a80001ec7983 */ /* 0x000ea80000300a00 */
[----:B------:R4:W-:Y:S01]  /*43cb0*/  STL.64 [R1+0x7890], R76 ;  /* 0x0078904c01007387 */ /* 0x0009e20000100a00 */
[----:B---3--:R-:W-:-:S03]  /*43cc0*/  IMAD.WIDE R146, R0, 0x4, R246 ;  /* 0x0000000400927825 */ /* 0x008fc600078e02f6 */
[----:B------:R-:W3:Y:S04]  /*43cd0*/  LDL.LU.64 R246, [R1+0x52a0] ;  /* 0x0052a00001f67983 */ /* 0x000ee80000300a00 */
[----:B------:R1:W-:Y:S04]  /*43ce0*/  STL.64 [R1+0x7888], R146 ;  /* 0x0078889201007387 */ /* 0x0003e80000100a00 */
[----:B------:R-:W3:Y:S04]  /*43cf0*/  LDL.LU.64 R232, [R1+0x51b8] ;  /* 0x0051b80001e87983 */ /* 0x000ee80000300a00 */
[----:B------:R-:W3:Y:S01]  /*43d00*/  LDL.LU.64 R234, [R1+0x51b0] ;  /* 0x0051b00001ea7983 */ /* 0x000ee20000300a00 */
[----:B----4-:R-:W-:-:S05]  /*43d10*/  IMAD.WIDE R76, R0, 0x4, R78 ;  /* 0x00000004004c7825 */ /* 0x010fca00078e024e */
[----:B------:R4:W-:Y:S04]  /*43d20*/  STL.64 [R1+0x7880], R76 ;  /* 0x0078804c01007387 */ /* 0x0009e80000100a00 */
[----:B------:R-:W3:Y:S04]  /*43d30*/  LDL.LU.64 R240, [R1+0x51a8] ;  /* 0x0051a80001f07983 */ /* 0x000ee80000300a00 */
[----:B------:R-:W3:Y:S04]  /*43d40*/  LDL.LU.64 R242, [R1+0x51a0] ;  /* 0x0051a00001f27983 */ /* 0x000ee80000300a00 */
[----:B------:R-:W3:Y:S04]  /*43d50*/  LDL.LU.64 R244, [R1+0x50b8] ;  /* 0x0050b80001f47983 */ /* 0x000ee80000300a00 */
[----:B------:R-:W3:Y:S01]  /*43d60*/  LDL.LU.64 R78, [R1+0x50b0] ;  /* 0x0050b000014e7983 */ /* 0x000ee20000300a00 */
[----:B------:R-:W-:-:S05]  /*43d70*/  IMAD.WIDE R148, R0, 0x4, R214 ;  /* 0x0000000400947825 */ /* 0x000fca00078e02d6 */
[----:B------:R4:W-:Y:S01]  /*43d80*/  STL.64 [R1+0x7878], R148 ;  /* 0x0078789401007387 */ /* 0x0009e20000100a00 */
[----:B-1----:R-:W-:-:S04]  /*43d90*/  IMAD.WIDE R146, R0, 0x4, R216 ;  /* 0x0000000400927825 */ /* 0x002fc800078e02d8 */
[C---:B----4-:R-:W-:Y:S02]  /*43da0*/  IMAD.WIDE R76, R0.reuse, 0x4, R88 ;  /* 0x00000004004c7825 */ /* 0x050fe400078e0258 */
        /* <DEDUP_REMOVED lines=25> */
[----:B------:R1:W-:Y:S02]  /*43f40*/  STL.64 [R1+0x7818], R76 ;  /* 0x0078184c01007387 */ /* 0x0003e40000100a00 */
[----:B-1----:R-:W-:-:S02]  /*43f50*/  IMAD.WIDE R146, R0, 0x4, R192 ;  /* 0x0000000400927825 */ /* 0x002fc400078e02c0 */
        /* <DEDUP_REMOVED lines=9> */
[----:B------:R-:W3:Y:S01]  /*43ff0*/  LDL.LU.64 R246, [R1+0x5278] ;  /* 0x0052780001f67983 */ /* 0x000ee20000300a00 */
        /* <DEDUP_REMOVED lines=10> */
[----:B------:R-:W3:Y:S01]  /*440a0*/  LDL.LU.64 R214, [R1+0x5270] ;  /* 0x0052700001d67983 */ /* 0x000ee20000300a00 */
[----:B-1----:R-:W-:-:S03]  /*440b0*/  IMAD.WIDE R76, R0, 0x4, R78 ;  /* 0x00000004004c7825 */ /* 0x002fc600078e024e */
[----:B------:R-:W-:Y:S04]  /*440c0*/  STL.64 [R1+0x77d0], R146 ;  /* 0x0077d09201007387 */ /* 0x000fe80000100a00 */
[----:B------:R-:W3:Y:S04]  /*440d0*/  LDL.LU.64 R216, [R1+0x5268] ;  /* 0x0052680001d87983 */ /* 0x000ee80000300a00 */
[----:B------:R4:W-:Y:S04]  /*440e0*/  STL.64 [R1+0x77c8], R76 ;  /* 0x0077c84c01007387 */ /* 0x0009e80000100a00 */
[----:B------:R-:W3:Y:S04]  /*440f0*/  LDL.LU.64 R78, [R1+0x5260] ;  /* 0x00526000014e7983 */ /* 0x000ee80000300a00 */
[----:B------:R-:W3:Y:S04]  /*44100*/  LDL.LU.64 R218, [R1+0x5258] ;  /* 0x0052580001da7983 */ /* 0x000ee80000300a00 */
[----:B------:R-:W3:Y:S01]  /*44110*/  LDL.LU.64 R220, [R1+0x5250] ;  /* 0x0052500001dc7983 */ /* 0x000ee20000300a00 */
[----:B----4-:R-:W-:-:S05]  /*44120*/  IMAD.WIDE R76, R0, 0x4, R88 ;  /* 0x00000004004c7825 */ /* 0x010fca00078e0258 */
        /* <DEDUP_REMOVED lines=19> */
[----:B-1----:R-:W-:-:S03]  /*44260*/  IMAD.WIDE R76, R0, 0x4, R194 ;  /* 0x00000004004c7825 */ /* 0x002fc600078e02c2 */
[----:B------:R-:W4:Y:S04]  /*44270*/  LDL.LU.64 R194, [R1+0x5190] ;  /* 0x0051900001c27983 */ /* 0x000f280000300a00 */
[----:B------:R3:W-:Y:S01]  /*44280*/  STL.64 [R1+0x7798], R76 ;  /* 0x0077984c01007387 */ /* 0x0007e20000100a00 */
[----:B--2---:R-:W-:-:S03]  /*44290*/  IMAD.WIDE R146, R0, 0x4, R236 ;  /* 0x0000000400927825 */ /* 0x004fc600078e02ec */
[----:B------:R-:W2:Y:S04]  /*442a0*/  LDL.LU.64 R236, [R1+0x5188] ;  /* 0x0051880001ec7983 */ /* 0x000ea80000300a00 */
[----:B------:R1:W-:Y:S04]  /*442b0*/  STL.64 [R1+0x7790], R146 ;  /* 0x0077909201007387 */ /* 0x0003e80000100a00 */
[----:B------:R-:W2:Y:S04]  /*442c0*/  LDL.LU.64 R232, [R1+0x5180] ;  /* 0x0051800001e87983 */ /* 0x000ea80000300a00 */
[----:B------:R-:W2:Y:S01]  /*442d0*/  LDL.LU.64 R234, [R1+0x5178] ;  /* 0x0051780001ea7983 */ /* 0x000ea20000300a00 */
[----:B---3--:R-:W-:-:S05]  /*442e0*/  IMAD.WIDE R76, R0, 0x4, R246 ;  /* 0x00000004004c7825 */ /* 0x008fca00078e02f6 */
[----:B------:R3:W-:Y:S04]  /*442f0*/  STL.64 [R1+0x7788], R76 ;  /* 0x0077884c01007387 */ /* 0x0007e80000100a00 */
[----:B------:R-:W2:Y:S04]  /*44300*/  LDL.LU.64 R240, [R1+0x5170] ;  /* 0x0051700001f07983 */ /* 0x000ea80000300a00 */
[----:B------:R-:W2:Y:S04]  /*44310*/  LDL.LU.64 R242, [R1+0x5168] ;  /* 0x0051680001f27983 */ /* 0x000ea80000300a00 */
[----:B------:R-:W2:Y:S04]  /*44320*/  LDL.LU.64 R244, [R1+0x5160] ;  /* 0x0051600001f47983 */ /* 0x000ea80000300a00 */
[----:B------:R-:W2:Y:S01]  /*44330*/  LDL.LU.64 R246, [R1+0x5158] ;  /* 0x0051580001f67983 */ /* 0x000ea20000300a00 */
[----:B------:R-:W-:-:S05]  /*44340*/  IMAD.WIDE R148, R0, 0x4, R214 ;  /* 0x0000000400947825 */ /* 0x000fca00078e02d6 */
[----:B------:R3:W-:Y:S01]  /*44350*/  STL.64 [R1+0x7780], R148 ;  /* 0x0077809401007387 */ /* 0x0007e20000100a00 */
[----:B-1----:R-:W-:-:S04]  /*44360*/  IMAD.WIDE R146, R0, 0x4, R216 ;  /* 0x0000000400927825 */ /* 0x002fc800078e02d8 */
[C---:B---3--:R-:W-:Y:S02]  /*44370*/  IMAD.WIDE R76, R0.reuse, 0x4, R78 ;  /* 0x00000004004c7825 */ /* 0x048fe400078e024e */
[----:B------:R-:W3:Y:S02]  /*44380*/  LDL.LU.64 R78, [R1+0x5150] ;  /* 0x00515000014e7983 */ /* 0x000ee40000300a00 */
[C---:B------:R-:W-:Y:S02]  /*44390*/  IMAD.WIDE R148, R0.reuse, 0x4, R218 ;  /* 0x0000000400947825 */ /* 0x040fe400078e02da */
[----:B------:R-:W-:Y:S04]  /*443a0*/  STL.64 [R1+0x7778], R146 ;  /* 0x0077789201007387 */ /* 0x000fe80000100a00 */
[----:B------:R1:W-:Y:S04]  /*443b0*/  STL.64 [R1+0x7770], R76 ;  /* 0x0077704c01007387 */ /* 0x0003e80000100a00 */
[----:B------:R4:W-:Y:S01]  /*443c0*/  STL.64 [R1+0x7768], R148 ;  /* 0x0077689401007387 */ /* 0x0009e20000100a00 */
[----:B-1----:R-:W-:-:S04]  /*443d0*/  IMAD.WIDE R76, R0, 0x4, R220 ;  /* 0x00000004004c7825 */ /* 0x002fc800078e02dc */
[C---:B----4-:R-:W-:Y:S02]  /*443e0*/  IMAD.WIDE R146, R0.reuse, 0x4, R88 ;  /* 0x0000000400927825 */ /* 0x050fe400078e0258 */
[----:B------:R-:W4:Y:S02]  /*443f0*/  LDL.LU.64 R88, [R1+0x5148] ;  /* 0x0051480001587983 */ /* 0x000f240000300a00 */
[C---:B------:R-:W-:Y:S02]  /*44400*/  IMAD.WIDE R148, R0.reuse, 0x4, R224 ;  /* 0x0000000400947825 */ /* 0x040fe400078e02e0 */
[----:B------:R1:W-:Y:S04]  /*44410*/  STL.64 [R1+0x7760], R76 ;  /* 0x0077604c01007387 */ /* 0x0003e80000100a00 */
[----:B------:R-:W-:Y:S01]  /*44420*/  STL.64 [R1+0x7758], R146 ;  /* 0x0077589201007387 */ /* 0x000fe20000100a00 */
[----:B-1----:R-:W-:-:S05]  /*44430*/  IMAD.WIDE R76, R0, 0x4, R222 ;  /* 0x00000004004c7825 */ /* 0x002fca00078e02de */
[----:B------:R1:W-:Y:S04]  /*44440*/  STL.64 [R1+0x7750], R76 ;  /* 0x0077504c01007387 */ /* 0x0003e80000100a00 */
[----:B------:R1:W-:Y:S02]  /*44450*/  STL.64 [R1+0x7748], R148 ;  /* 0x0077489401007387 */ /* 0x0003e40000100a00 */
[C---:B-1----:R-:W-:Y:S02]  /*44460*/  IMAD.WIDE R76, R0.reuse, 0x4, R90 ;  /* 0x00000004004c7825 */ /* 0x042fe400078e025a */
[----:B------:R-:W4:Y:S02]  /*44470*/  LDL.LU.64 R90, [R1+0x5138] ;  /* 0x00513800015a7983 */ /* 0x000f240000300a00 */
[----:B------:R-:W-:-:S04]  /*44480*/  IMAD.WIDE R146, R0, 0x4, R226 ;  /* 0x0000000400927825 */ /* 0x000fc800078e02e2 */
[C---:B------:R-:W-:Y:S01]  /*44490*/  IMAD.WIDE R148, R0.reuse, 0x4, R228 ;  /* 0x0000000400947825 */ /* 0x040fe200078e02e4 */
        /* <DEDUP_REMOVED lines=18> */
[----:B------:R-:W2:Y:S01]  /*445c0*/  LDL.LU.64 R236, [R1+0x4f98] ;  /* 0x004f980001ec7983 */ /* 0x000ea20000300a00 */
        /* <DEDUP_REMOVED lines=10> */
[----:B------:R-:W2:Y:S01]  /*44670*/  LDL.LU.64 R214, [R1+0x4f90] ;  /* 0x004f900001d67983 */ /* 0x000ea20000300a00 */
[----:B-1----:R-:W-:-:S03]  /*44680*/  IMAD.WIDE R76, R0, 0x4, R246 ;  /* 0x00000004004c7825 */ /* 0x002fc600078e02f6 */
[----:B------:R-:W-:Y:S04]  /*44690*/  STL.64 [R1+0x76d8], R146 ;  /* 0x0076d89201007387 */ /* 0x000fe80000100a00 */
[----:B------:R-:W2:Y:S04]  /*446a0*/  LDL.LU.64 R216, [R1+0x4f88] ;  /* 0x004f880001d87983 */ /* 0x000ea80000300a00 */
[----:B------:R3:W-:Y:S04]  /*446b0*/  STL.64 [R1+0x76d0], R76 ;  /* 0x0076d04c01007387 */ /* 0x0007e80000100a00 */
[----:B------:R-:W2:Y:S04]  /*446c0*/  LDL.LU.64 R240, [R1+0x4f80] ;  /* 0x004f800001f07983 */ /* 0x000ea80000300a00 */
[----:B------:R-:W2:Y:S04]  /*446d0*/  LDL.LU.64 R218, [R1+0x4e98] ;  /* 0x004e980001da7983 */ /* 0x000ea80000300a00 */
[----:B------:R-:W2:Y:S01]  /*446e0*/  LDL.LU.64 R220, [R1+0x4e90] ;  /* 0x004e900001dc7983 */ /* 0x000ea20000300a00 */
[----:B---3--:R-:W-:-:S05]  /*446f0*/  IMAD.WIDE R76, R0, 0x4, R78 ;  /* 0x00000004004c7825 */ /* 0x008fca00078e024e */
        /* <DEDUP_REMOVED lines=15> */
[----:B------:R1:W-:Y:S04]  /*447f0*/  STL.64 [R1+0x3c48], R76 ;  /* 0x003c484c01007387 */ /* 0x0003e80000100a00 */
[----:B------:R-:W4:Y:S01]  /*44800*/  LDL.LU.64 R90, [R1+0x5028] ;  /* 0x00502800015a7983 */ /* 0x000f220000300a00 */
[----:B------:R-:W-:-:S05]  /*44810*/  IMAD.WIDE R78, R0, 0x4, R126 ;  /* 0x00000004004e7825 */ /* 0x000fca00078e027e */
[----:B------:R1:W-:Y:S04]  /*44820*/  STL.64 [R1+0x3c40], R78 ;  /* 0x003c404e01007387 */ /* 0x0003e80000100a00 */
[----:B------:R-:W4:Y:S01]  /*44830*/  LDL.LU.64 R88, [R1+0x4f78] ;  /* 0x004f780001587983 */ /* 0x000f220000300a00 */
[----:B-1----:R-:W-:-:S05]  /*44840*/  IMAD.WIDE R76, R0, 0x4, R192 ;  /* 0x00000004004c7825 */ /* 0x002fca00078e02c0 */
[----:B------:R2:W-:Y:S04]  /*44850*/  STL.64 [R1+0x3c38], R76 ;  /* 0x003c384c01007387 */ /* 0x0005e80000100a00 */
[----:B------:R-:W4:Y:S01]  /*44860*/  LDL.LU.64 R78, [R1+0x4f70] ;  /* 0x004f7000014e7983 */ /* 0x000f220000300a00 */
[----:B------:R-:W-:-:S05]  /*44870*/  IMAD.WIDE R126, R0, 0x4, R194 ;  /* 0x00000004007e7825 */ /* 0x000fca00078e02c2 */
[----:B------:R1:W-:Y:S04]  /*44880*/  STL.64 [R1+0x3c30], R126 ;  /* 0x003c307e01007387 */ /* 0x0003e80000100a00 */
[----:B------:R-:W4:Y:S04]  /*44890*/  LDL.LU.64 R232, [R1+0x4f68] ;  /* 0x004f680001e87983 */ /* 0x000f280000300a00 */
[----:B------:R-:W4:Y:S01]  /*448a0*/  LDL.LU.64 R234, [R1+0x4f60] ;  /* 0x004f600001ea7983 */ /* 0x000f220000300a00 */
[----:B--2---:R-:W-:-:S05]  /*448b0*/  IMAD.WIDE R76, R0, 0x4, R236 ;  /* 0x00000004004c7825 */ /* 0x004fca00078e02ec */
[----:B------:R2:W-:Y:S04]  /*448c0*/  STL.64 [R1+0x3c28], R76 ;  /* 0x003c284c01007387 */ /* 0x0005e80000100a00 */
[----:B------:R-:W4:Y:S04]  /*448d0*/  LDL.LU.64 R236, [R1+0x4e78] ;  /* 0x004e780001ec7983 */ /* 0x000f280000300a00 */
[----:B------:R-:W4:Y:S04]  /*448e0*/  LDL.LU.64 R194, [R1+0x4e70] ;  /* 0x004e700001c27983 */ /* 0x000f280000300a00 */
[----:B------:R-:W4:Y:S04]  /*448f0*/  LDL.LU.64 R192, [R1+0x4e68] ;  /* 0x004e680001c07983 */ /* 0x000f280000300a00 */
[----:B-1----:R-:W4:Y:S01]  /*44900*/  LDL.LU.64 R126, [R1+0x4e60] ;  /* 0x004e6000017e7983 */ /* 0x002f220000300a00 */
[----:B------:R-:W-:-:S05]  /*44910*/  IMAD.WIDE R148, R0, 0x4, R214 ;  /* 0x0000000400947825 */ /* 0x000fca00078e02d6 */
[----:B------:R1:W-:Y:S01]  /*44920*/  STL.64 [R1+0x3c20], R148 ;  /* 0x003c209401007387 */ /* 0x0003e20000100a00 */
[----:B------:R-:W-:-:S04]  /*44930*/  IMAD.WIDE R146, R0, 0x4, R216 ;  /* 0x0000000400927825 */ /* 0x000fc800078e02d8 */
[C---:B--2---:R-:W-:Y:S02]  /*44940*/  IMAD.WIDE R76, R0.reuse, 0x4, R240 ;  /* 0x00000004004c7825 */ /* 0x044fe400078e02f0 */
[----:B------:R-:W2:Y:S02]  /*44950*/  LDL.LU.64 R240, [R1+0x4f58] ;  /* 0x004f580001f07983 */ /* 0x000ea40000300a00 */
[C---:B-1----:R-:W-:Y:S02]  /*44960*/  IMAD.WIDE R148, R0.reuse, 0x4, R218 ;  /* 0x0000000400947825 */ /* 0x042fe400078e02da */
[----:B------:R-:W-:Y:S04]  /*44970*/  STL.64 [R1+0x3c18], R146 ;  /* 0x003c189201007387 */ /* 0x000fe80000100a00 */
[----:B------:R1:W-:Y:S04]  /*44980*/  STL.64 [R1+0x3c10], R76 ;  /* 0x003c104c01007387 */ /* 0x0003e80000100a00 */
[----:B------:R3:W-:Y:S01]  /*44990*/  STL.64 [R1+0x3c00], R148 ;  /* 0x003c009401007387 */ /* 0x0007e20000100a00 */
[----:B-1----:R-:W-:-:S04]  /*449a0*/  IMAD.WIDE R76, R0, 0x4, R220 ;  /* 0x00000004004c7825 */ /* 0x002fc800078e02dc */
[C---:B---3--:R-:W-:Y:S02]  /*449b0*/  IMAD.WIDE R146, R0.reuse, 0x4, R242 ;  /* 0x0000000400927825 */ /* 0x048fe400078e02f2 */
[----:B------:R-:W3:Y:S04]  /*449c0*/  LDL.LU.64 R242, [R1+0x4f50] ;  /* 0x004f500001f27983 */ /* 0x000ee80000300a00 */
[----:B------:R1:W-:Y:S01]  /*449d0*/  STL.64 [R1+0x3bf0], R76 ;  /* 0x003bf04c01007387 */ /* 0x0003e20000100a00 */
[----:B------:R-:W-:-:S03]  /*449e0*/  IMAD.WIDE R148, R0, 0x4, R224 ;  /* 0x0000000400947825 */ /* 0x000fc600078e02e0 */
[----:B------:R4:W-:Y:S01]  /*449f0*/  STL.64 [R1+0x3be8], R146 ;  /* 0x003be89201007387 */ /* 0x0009e20000100a00 */
[----:B-1----:R-:W-:-:S05]  /*44a00*/  IMAD.WIDE R76, R0, 0x4, R222 ;  /* 0x00000004004c7825 */ /* 0x002fca00078e02de */
[----:B------:R1:W-:Y:S01]  /*44a10*/  STL.64 [R1+0x3be0], R76 ;  /* 0x003be04c01007387 */ /* 0x0003e20000100a00 */
[----:B----4-:R-:W-:-:S03]  /*44a20*/  IMAD.WIDE R146, R0, 0x4, R226 ;  /* 0x0000000400927825 */ /* 0x010fc600078e02e2 */
[----:B------:R4:W-:Y:S01]  /*44a30*/  STL.64 [R1+0x3bd0], R148 ;  /* 0x003bd09401007387 */ /* 0x0009e20000100a00 */
[----:B-1----:R-:W-:-:S03]  /*44a40*/  IMAD.WIDE R76, R0, 0x4, R244 ;  /* 0x00000004004c7825 */ /* 0x002fc600078e02f4 */
[----:B------:R-:W3:Y:S01]  /*44a50*/  LDL.LU.64 R244, [R1+0x4f48] ;  /* 0x004f480001f47983 */ /* 0x000ee20000300a00 */
[----:B----4-:R-:W-:-:S03]  /*44a60*/  IMAD.WIDE R148, R0, 0x4, R228 ;  /* 0x0000000400947825 */ /* 0x010fc600078e02e4 */
[----:B------:R-:W-:Y:S04]  /*44a70*/  STL.64 [R1+0x3bc0], R146 ;  /* 0x003bc09201007387 */ /* 0x000fe80000100a00 */
[----:B------:R1:W-:Y:S04]  /*44a80*/  STL.64 [R1+0x3bb8], R76 ;  /* 0x003bb84c01007387 */ /* 0x0003e80000100a00 */
[----:B------:R-:W-:Y:S01]  /*44a90*/  STL.64 [R1+0x3bb0], R148 ;  /* 0x003bb09401007387 */ /* 0x000fe20000100a00 */
[----:B-1----:R-:W-:-:S03]  /*44aa0*/  IMAD.WIDE R76, R0, 0x4, R246 ;  /* 0x00000004004c7825 */ /* 0x002fc600078e02f6 */
[----:B------:R-:W4:Y:S01]  /*44ab0*/  LDL.LU.64 R246, [R1+0x4f30] ;  /* 0x004f300001f67983 */ /* 0x000f220000300a00 */
[----:B------:R-:W-:-:S05]  /*44ac0*/  IMAD.WIDE R146, R0, 0x4, R230 ;  /* 0x0000000400927825 */ /* 0x000fca00078e02e6 */
[----:B------:R1:W-:Y:S04]  /*44ad0*/  STL.64 [R1+0x3ba0], R146 ;  /* 0x003ba09201007387 */ /* 0x0003e80000100a00 */
[----:B------:R1:W-:Y:S02]  /*44ae0*/  STL.64 [R1+0x3b90], R76 ;  /* 0x003b904c01007387 */ /* 0x0003e40000100a00 */
[C---:B-1----:R-:W-:Y:S02]  /*44af0*/  IMAD.WIDE R146, R0.reuse, 0x4, R124 ;  /* 0x0000000400927825 */ /* 0x042fe400078e027c */
[----:B------:R-:W4:Y:S02]  /*44b00*/  LDL.LU.64 R124, [R1+0x4e58] ;  /* 0x004e5800017c7983 */ /* 0x000f240000300a00 */
[----:B------:R-:W-:-:S02]  /*44b10*/  IMAD.WIDE R76, R0, 0x4, R90 ;  /* 0x00000004004c7825 */ /* 0x000fc400078e025a */
        /* <DEDUP_REMOVED lines=9> */
[----:B-1----:R-:W-:-:S04]  /*44bb0*/  IMAD.WIDE R146, R0, 0x4, R232 ;  /* 0x0000000400927825 */ /* 0x002fc800078e02e8 */
[C---:B------:R-:W-:Y:S01]  /*44bc0*/  IMAD.WIDE R76, R0.reuse, 0x4, R234 ;  /* 0x00000004004c7825 */ /* 0x040fe200078e02ea */
[----:B------:R-:W-:Y:S04]  /*44bd0*/  STL.64 [R1+0x3b58], R146 ;  /* 0x003b589201007387 */ /* 0x000fe80000100a00 */
[----:B------:R2:W-:Y:S04]  /*44be0*/  STL.64 [R1+0x3b50], R76 ;  /* 0x003b504c01007387 */ /* 0x0005e80000100a00 */
[----:B------:R-:W4:Y:S04]  /*44bf0*/  LDL.LU.64 R212, [R1+0x3f10] ;  /* 0x003f100001d47983 */ /* 0x000f280000300a00 */
[----:B------:R-:W4:Y:S01]  /*44c00*/  LDL.LU.64 R214, [R1+0x3f08] ;  /* 0x003f080001d67983 */ /* 0x000f220000300a00 */
[----:B------:R-:W-:-:S04]  /*44c10*/  IMAD.WIDE R236, R0, 0x4, R236 ;  /* 0x0000000400ec7825 */ /* 0x000fc800078e02ec */
[C---:B------:R-:W-:Y:S01]  /*44c20*/  IMAD.WIDE R194, R0.reuse, 0x4, R194 ;  /* 0x0000000400c27825 */ /* 0x040fe200078e02c2 */
[----:B------:R-:W-:Y:S04]  /*44c30*/  STL.64 [R1+0x3b40], R236 ;  /* 0x003b40ec01007387 */ /* 0x000fe80000100a00 */
[----:B------:R-:W4:Y:S04]  /*44c40*/  LDL.LU.64 R216, [R1+0x3f00] ;  /* 0x003f000001d87983 */ /* 0x000f280000300a00 */
[----:B------:R-:W4:Y:S01]  /*44c50*/  LDL.LU.64 R218, [R1+0x3ef8] ;  /* 0x003ef80001da7983 */ /* 0x000f220000300a00 */
[----:B------:R-:W-:-:S04]  /*44c60*/  IMAD.WIDE R192, R0, 0x4, R192 ;  /* 0x0000000400c07825 */ /* 0x000fc800078e02c0 */
[----:B------:R-:W-:-:S04]  /*44c70*/  IMAD.WIDE R126, R0, 0x4, R126 ;  /* 0x00000004007e7825 */ /* 0x000fc800078e027e */
[----:B--2---:R-:W-:-:S05]  /*44c80*/  IMAD.WIDE R76, R0, 0x4, R240 ;  /* 0x00000004004c7825 */ /* 0x004fca00078e02f0 */
[----:B------:R3:W-:Y:S04]  /*44c90*/  STL.64 [R1+0x3b10], R76 ;  /* 0x003b104c01007387 */ /* 0x0007e80000100a00 */
[----:B------:R-:W-:Y:S04]  /*44ca0*/  STL.64 [R1+0x3b30], R194 ;  /* 0x003b30c201007387 */ /* 0x000fe80000100a00 */
[----:B------:R-:W2:Y:S04]  /*44cb0*/  LDL.LU.64 R220, [R1+0x3ef0] ;  /* 0x003ef00001dc7983 */ /* 0x000ea80000300a00 */
[----:B------:R-:W2:Y:S01]  /*44cc0*/  LDL.LU.64 R222, [R1+0x3ee8] ;  /* 0x003ee80001de7983 */ /* 0x000ea20000300a00 */
[----:B---3--:R-:W-:-:S05]  /*44cd0*/  IMAD.WIDE R76, R0, 0x4, R242 ;  /* 0x00000004004c7825 */ /* 0x008fca00078e02f2 */
[----:B------:R1:W-:Y:S04]  /*44ce0*/  STL.64 [R1+0x3b00], R76 ;  /* 0x003b004c01007387 */ /* 0x0003e80000100a00 */
[----:B------:R-:W3:Y:S04]  /*44cf0*/  LDL.LU.64 R224, [R1+0x3ee0] ;  /* 0x003ee00001e07983 */ /* 0x000ee80000300a00 */
[----:B------:R-:W-:Y:S04]  /*44d00*/  STL.64 [R1+0x3b28], R192 ;  /* 0x003b28c001007387 */ /* 0x000fe80000100a00 */
[----:B------:R-:W3:Y:S04]  /*44d10*/  LDL.LU.64 R226, [R1+0x3ed8] ;  /* 0x003ed80001e27983 */ /* 0x000ee80000300a00 */
[----:B------:R-:W3:Y:S01]  /*44d20*/  LDL.LU.64 R228, [R1+0x3ed0] ;  /* 0x003ed00001e47983 */ /* 0x000ee20000300a00 */
[----:B-1----:R-:W-:-:S05]  /*44d30*/  IMAD.WIDE R76, R0, 0x4, R244 ;  /* 0x00000004004c7825 */ /* 0x002fca00078e02f4 */
[----:B------:R4:W-:Y:S04]  /*44d40*/  STL.64 [R1+0x3af8], R76 ;  /* 0x003af84c01007387 */ /* 0x0009e80000100a00 */
[----:B------:R-:W-:Y:S04]  /*44d50*/  STL.64 [R1+0x3b20], R126 ;  /* 0x003b207e01007387 */ /* 0x000fe80000100a00 */
[----:B------:R-:W3:Y:S01]  /*44d60*/  LDL.LU.64 R230, [R1+0x3ec8] ;  /* 0x003ec80001e67983 */ /* 0x000ee20000300a00 */
[----:B----4-:R-:W-:-:S05]  /*44d70*/  IMAD.WIDE R76, R0, 0x4, R246 ;  /* 0x00000004004c7825 */ /* 0x010fca00078e02f6 */
[----:B------:R1:W-:Y:S04]  /*44d80*/  STL.64 [R1+0x3af0], R76 ;  /* 0x003af04c01007387 */ /* 0x0003e80000100a00 */
[----:B------:R-:W4:Y:S04]  /*44d90*/  LDL.LU.64 R232, [R1+0x3ec0] ;  /* 0x003ec00001e87983 */ /* 0x000f280000300a00 */
[----:B------:R-:W4:Y:S04]  /*44da0*/  LDL.LU.64 R234, [R1+0x3eb8] ;  /* 0x003eb80001ea7983 */ /* 0x000f280000300a00 */
[----:B------:R-:W4:Y:S04]  /*44db0*/  LDL.LU.64 R240, [R1+0x3eb0] ;  /* 0x003eb00001f07983 */ /* 0x000f280000300a00 */
[----:B------:R-:W4:Y:S04]  /*44dc0*/  LDL.LU.64 R242, [R1+0x3ea8] ;  /* 0x003ea80001f27983 */ /* 0x000f280000300a00 */
[----:B------:R-:W4:Y:S04]  /*44dd0*/  LDL.LU.64 R244, [R1+0x3ea0] ;  /* 0x003ea00001f47983 */ /* 0x000f280000300a00 */
[----:B------:R-:W1:Y:S01]  /*44de0*/  LDL.LU.64 R246, [R1+0x3e98] ;  /* 0x003e980001f67983 */ /* 0x000e620000300a00 */
[----:B------:R-:W-:-:S04]  /*44df0*/  IMAD.WIDE R124, R0, 0x4, R124 ;  /* 0x00000004007c7825 */ /* 0x000fc800078e027c */
[C---:B------:R-:W-:Y:S01]  /*44e00*/  IMAD.WIDE R90, R0.reuse, 0x4, R90 ;  /* 0x00000004005a7825 */ /* 0x040fe200078e025a */
[----:B------:R-:W-:Y:S04]  /*44e10*/  STL.64 [R1+0x3ae0], R124 ;  /* 0x003ae07c01007387 */ /* 0x000fe80000100a00 */
[----:B------:R-:W-:Y:S01]  /*44e20*/  STL.64 [R1+0x3ad0], R90 ;  /* 0x003ad05a01007387 */ /* 0x000fe20000100a00 */
[----:B------:R-:W-:-:S05]  /*44e30*/  IMAD.WIDE R88, R0, 0x4, R88 ;  /* 0x0000000400587825 */ /* 0x000fca00078e0258 */
[----:B------:R-:W-:Y:S01]  /*44e40*/  STL.64 [R1+0x3ac8], R88 ;  /* 0x003ac85801007387 */ /* 0x000fe20000100a00 */
[----:B------:R-:W-:-:S05]  /*44e50*/  IMAD.WIDE R78, R0, 0x4, R78 ;  /* 0x00000004004e7825 */ /* 0x000fca00078e024e */
[----:B------:R-:W-:Y:S01]  /*44e60*/  STL.64 [R1+0x3ac0], R78 ;  /* 0x003ac04e01007387 */ /* 0x000fe20000100a00 */
[----:B------:R-:W-:-:S04]  /*44e70*/  IMAD.WIDE R174, R2, 0x4, R212 ;  /* 0x0000000402ae7825 */ /* 0x000fc800078e02d4 */
[C---:B------:R-:W-:Y:S01]  /*44e80*/  IMAD.WIDE R172, R2.reuse, 0x4, R214 ;  /* 0x0000000402ac7825 */ /* 0x040fe200078e02d6 */
[----:B------:R1:W-:Y:S04]  /*44e90*/  STL.64 [R1+0x3030], R174 ;  /* 0x003030ae01007387 */ /* 0x0003e80000100a00 */
[----:B------:R-:W-:Y:S04]  /*44ea0*/  STL.64 [R1+0x3028], R172 ;  /* 0x003028ac01007387 */ /* 0x000fe80000100a00 */
[----:B------:R1:W-:Y:S04]  /*44eb0*/  LDGSTS.E [R238+0x79800], [R174.64], !P4 ;  /* 0x79800000aeee7fae */ /* 0x0003e8000e121848 */
[----:B------:R1:W-:Y:S01]  /*44ec0*/  LDGSTS.E [R238+0x79880], [R172.64], !P4 ;  /* 0x79880000acee7fae */ /* 0x0003e2000e121848 */
[----:B------:R-:W-:-:S04]  /*44ed0*/  IMAD.WIDE R170, R2, 0x4, R216 ;  /* 0x0000000402aa7825 */ /* 0x000fc800078e02d8 */
[C---:B------:R-:W-:Y:S01]  /*44ee0*/  IMAD.WIDE R168, R2.reuse, 0x4, R218 ;  /* 0x0000000402a87825 */ /* 0x040fe200078e02da */
[----:B------:R-:W-:Y:S04]  /*44ef0*/  STL.64 [R1+0x3020], R170 ;  /* 0x003020aa01007387 */ /* 0x000fe80000100a00 */
[----:B------:R-:W-:Y:S04]  /*44f00*/  STL.64 [R1+0x3018], R168 ;  /* 0x003018a801007387 */ /* 0x000fe80000100a00 */
[----:B------:R1:W-:Y:S04]  /*44f10*/  LDGSTS.E [R238+0x79900], [R170.64], !P4 ;  /* 0x79900000aaee7fae */ /* 0x0003e8000e121848 */
[----:B------:R1:W-:Y:S01]  /*44f20*/  LDGSTS.E [R238+0x79980], [R168.64], !P4 ;  /* 0x79980000a8ee7fae */ /* 0x0003e2000e121848 */
[----:B--2---:R-:W-:-:S04]  /*44f30*/  IMAD.WIDE R166, R2, 0x4, R220 ;  /* 0x0000000402a67825 */ /* 0x004fc800078e02dc */
[C---:B------:R-:W-:Y:S01]  /*44f40*/  IMAD.WIDE R164, R2.reuse, 0x4, R222 ;  /* 0x0000000402a47825 */ /* 0x040fe200078e02de */
[----:B------:R-:W-:Y:S04]  /*44f50*/  STL.64 [R1+0x3010], R166 ;  /* 0x003010a601007387 */ /* 0x000fe80000100a00 */
[----:B------:R-:W-:Y:S04]  /*44f60*/  STL.64 [R1+0x3008], R164 ;  /* 0x003008a401007387 */ /* 0x000fe80000100a00 */
[----:B------:R2:W-:Y:S04]  /*44f70*/  LDGSTS.E [R238+0x79a00], [R166.64], !P4 ;  /* 0x79a00000a6ee7fae */ /* 0x0005e8000e121848 */
[----:B------:R1:W-:Y:S01]  /*44f80*/  LDGSTS.E [R238+0x79a80], [R164.64], !P4 ;  /* 0x79a80000a4ee7fae */ /* 0x0003e2000e121848 */
[----:B---3--:R-:W-:-:S04]  /*44f90*/  IMAD.WIDE R162, R2, 0x4, R224 ;  /* 0x0000000402a27825 */ /* 0x008fc800078e02e0 */
[C---:B------:R-:W-:Y:S01]  /*44fa0*/  IMAD.WIDE R160, R2.reuse, 0x4, R226 ;  /* 0x0000000402a07825 */ /* 0x040fe200078e02e2 */
[----:B------:R-:W-:Y:S03]  /*44fb0*/  STL.64 [R1+0x3000], R162 ;  /* 0x003000a201007387 */ /* 0x000fe60000100a00 */
[C---:B------:R-:W-:Y:S01]  /*44fc0*/  IMAD.WIDE R158, R2.reuse, 0x4, R228 ;  /* 0x00000004029e7825 */ /* 0x040fe200078e02e4 */
[----:B------:R-:W-:Y:S04]  /*44fd0*/  STL.64 [R1+0x2ff8], R160 ;  /* 0x002ff8a001007387 */ /* 0x000fe80000100a00 */
[----:B------:R-:W-:Y:S04]  /*44fe0*/  STL.64 [R1+0x2ff0], R158 ;  /* 0x002ff09e01007387 */ /* 0x000fe80000100a00 */
[----:B------:R3:W-:Y:S04]  /*44ff0*/  LDGSTS.E [R238+0x79b00], [R162.64], !P4 ;  /* 0x79b00000a2ee7fae */ /* 0x0007e8000e121848 */
[----:B------:R1:W-:Y:S04]  /*45000*/  LDGSTS.E [R238+0x79b80], [R160.64], !P4 ;  /* 0x79b80000a0ee7fae */ /* 0x0003e8000e121848 */
[----:B------:R1:W-:Y:S01]  /*45010*/  LDGSTS.E [R238+0x79c00], [R158.64], !P4 ;  /* 0x79c000009eee7fae */ /* 0x0003e2000e121848 */
[----:B------:R-:W-:-:S05]  /*45020*/  IMAD.WIDE R156, R2, 0x4, R230 ;  /* 0x00000004029c7825 */ /* 0x000fca00078e02e6 */
[----:B------:R-:W-:Y:S04]  /*45030*/  STL.64 [R1+0x2fe8], R156 ;  /* 0x002fe89c01007387 */ /* 0x000fe80000100a00 */
        /* <DEDUP_REMOVED lines=9> */
[----:B------:R4:W-:Y:S03]  /*450d0*/  STL.64 [R1+0x2fc8], R148 ;  /* 0x002fc89401007387 */ /* 0x0009e60000100a00 */
[C---:B-1----:R-:W-:Y:S01]  /*450e0*/  IMAD.WIDE R76, R2.reuse, 0x4, R246 ;  /* 0x00000004024c7825 */ /* 0x042fe200078e02f6 */
[----:B------:R1:W-:Y:S04]  /*450f0*/  STL.64 [R1+0x2fc0], R146 ;  /* 0x002fc09201007387 */ /* 0x0003e80000100a00 */
[----:B------:R-:W-:Y:S04]  /*45100*/  STL.64 [R1+0x2fb8], R76 ;  /* 0x002fb84c01007387 */ /* 0x000fe80000100a00 */
[----:B------:R-:W4:Y:S04]  /*45110*/  LDL.LU.64 R174, [R1+0x3e90] ;  /* 0x003e900001ae7983 */ /* 0x000f280000300a00 */
[----:B------:R-:W2:Y:S04]  /*45120*/  LDL.LU.64 R212, [R1+0x3e88] ;  /* 0x003e880001d47983 */ /* 0x000ea80000300a00 */
[----:B------:R-:W1:Y:S04]  /*45130*/  LDL.LU.64 R214, [R1+0x3e80] ;  /* 0x003e800001d67983 */ /* 0x000e680000300a00 */
        /* <DEDUP_REMOVED lines=22> */
[----:B------:R3:W-:Y:S03]  /*452a0*/  STL.64 [R1+0x2fb0], R148 ;  /* 0x002fb09401007387 */ /* 0x0007e60000100a00 */
[C---:B-1----:R-:W-:Y:S01]  /*452b0*/  IMAD.WIDE R146, R2.reuse, 0x4, R214 ;  /* 0x0000000402927825 */ /* 0x042fe200078e02d6 */
[----:B------:R1:W-:Y:S04]  /*452c0*/  STL.64 [R1+0x2fa8], R150 ;  /* 0x002fa89601007387 */ /* 0x0003e80000100a00 */
[----:B------:R2:W-:Y:S01]  /*452d0*/  STL.64 [R1+0x2fa0], R146 ;  /* 0x002fa09201007387 */ /* 0x0005e20000100a00 */
[----:B---3--:R-:W-:-:S04]  /*452e0*/  IMAD.WIDE R148, R2, 0x4, R216 ;  /* 0x0000000402947825 */ /* 0x008fc800078e02d8 */
[C---:B-1----:R-:W-:Y:S01]  /*452f0*/  IMAD.WIDE R150, R2.reuse, 0x4, R218 ;  /* 0x0000000402967825 */ /* 0x042fe200078e02da */
[----:B------:R1:W-:Y:S03]  /*45300*/  STL.64 [R1+0x2f98], R148 ;  /* 0x002f989401007387 */ /* 0x0003e60000100a00 */
[C---:B--2---:R-:W-:Y:S01]  /*45310*/  IMAD.WIDE R146, R2.reuse, 0x4, R220 ;  /* 0x0000000402927825 */ /* 0x044fe200078e02dc */
[----:B------:R2:W-:Y:S04]  /*45320*/  STL.64 [R1+0x34e8], R150 ;  /* 0x0034e89601007387 */ /* 0x0005e80000100a00 */
[----:B------:R3:W-:Y:S01]  /*45330*/  STL.64 [R1+0x34d0], R146 ;  /* 0x0034d09201007387 */ /* 0x0007e20000100a00 */
[----:B-1----:R-:W-:-:S04]  /*45340*/  IMAD.WIDE R148, R2, 0x4, R222 ;  /* 0x0000000402947825 */ /* 0x002fc800078e02de */
[C---:B--2---:R-:W-:Y:S01]  /*45350*/  IMAD.WIDE R150, R2.reuse, 0x4, R224 ;  /* 0x0000000402967825 */ /* 0x044fe200078e02e0 */
[----:B------:R1:W-:Y:S03]  /*45360*/  STL.64 [R1+0x34b8], R148 ;  /* 0x0034b89401007387 */ /* 0x0003e60000100a00 */
[C---:B---3--:R-:W-:Y:S01]  /*45370*/  IMAD.WIDE R146, R2.reuse, 0x4, R226 ;  /* 0x0000000402927825 */ /* 0x048fe200078e02e2 */
        /* <DEDUP_REMOVED lines=16> */
[----:B---3--:R-:W2:Y:S04]  /*45480*/  LDL.LU.64 R146, [R1+0x3e48] ;  /* 0x003e480001927983 */ /* 0x008ea80000300a00 */
[----:B------:R1:W-:Y:S04]  /*45490*/  STL.64 [R1+0x2f18], R148 ;  /* 0x002f189401007387 */ /* 0x0003e80000100a00 */
[----:B-1----:R-:W3:Y:S04]  /*454a0*/  LDL.LU.64 R148, [R1+0x3e40] ;  /* 0x003e400001947983 */ /* 0x002ee80000300a00 */
[----:B------:R1:W-:Y:S04]  /*454b0*/  STL.64 [R1+0x2f10], R150 ;  /* 0x002f109601007387 */ /* 0x0003e80000100a00 */
        /* <DEDUP_REMOVED lines=29> */
[----:B--2---:R-:W-:-:S05]  /*45690*/  IMAD.WIDE R146, R2, 0x4, R146 ;  /* 0x0000000402927825 */ /* 0x004fca00078e0292 */
[----:B------:R1:W-:Y:S01]  /*456a0*/  STL.64 [R1+0x2f08], R146 ;  /* 0x002f089201007387 */ /* 0x0003e20000100a00 */
[----:B---3--:R-:W-:-:S03]  /*456b0*/  IMAD.WIDE R148, R2, 0x4, R148 ;  /* 0x0000000402947825 */ /* 0x008fc600078e0294 */
[----:B-1----:R1:W5:Y:S04]  /*456c0*/  LDL.LU.64 R146, [R1+0x7c10] ;  /* 0x007c100001927983 */ /* 0x0023680000300a00 */
[----:B------:R2:W-:Y:S01]  /*456d0*/  STL.64 [R1+0x2f00], R148 ;  /* 0x002f009401007387 */ /* 0x0005e20000100a00 */
[----:B----4-:R-:W-:-:S03]  /*456e0*/  IMAD.WIDE R150, R2, 0x4, R150 ;  /* 0x0000000402967825 */ /* 0x010fc600078e0296 */
[----:B--2---:R1:W5:Y:S01]  /*456f0*/  LDL.LU.64 R148, [R1+0x7c08] ;  /* 0x007c080001947983 */ /* 0x0043620000300a00 */
[----:B------:R-:W-:-:S03]  /*45700*/  IMAD.WIDE R152, R2, 0x4, R152 ;  /* 0x0000000402987825 */ /* 0x000fc600078e0298 */
[----:B------:R2:W-:Y:S01]  /*45710*/  STL.64 [R1+0x2ef8], R150 ;  /* 0x002ef89601007387 */ /* 0x0005e20000100a00 */
[----:B------:R-:W-:-:S04]  /*45720*/  IMAD.WIDE R154, R2, 0x4, R154 ;  /* 0x00000004029a7825 */ /* 0x000fc800078e029a */
[C---:B------:R-:W-:Y:S01]  /*45730*/  IMAD.WIDE R156, R2.reuse, 0x4, R156 ;  /* 0x00000004029c7825 */ /* 0x040fe200078e029c */
[----:B--2---:R1:W5:Y:S03]  /*45740*/  LDL.LU.64 R150, [R1+0x7c00] ;  /* 0x007c000001967983 */ /* 0x0043660000300a00 */
[C---:B------:R-:W-:Y:S01]  /*45750*/  IMAD.WIDE R158, R2.reuse, 0x4, R158 ;  /* 0x00000004029e7825 */ /* 0x040fe200078e029e */
[----:B------:R2:W-:Y:S03]  /*45760*/  STL.64 [R1+0x2ef0], R152 ;  /* 0x002ef09801007387 */ /* 0x0005e60000100a00 */
[----:B------:R-:W-:-:S04]  /*45770*/  IMAD.WIDE R160, R2, 0x4, R160 ;  /* 0x0000000402a07825 */ /* 0x000fc800078e02a0 */
[C---:B------:R-:W-:Y:S01]  /*45780*/  IMAD.WIDE R162, R2.reuse, 0x4, R162 ;  /* 0x0000000402a27825 */ /* 0x040fe200078e02a2 */
[----:B--2---:R1:W5:Y:S04]  /*45790*/  LDL.LU.64 R152, [R1+0x7bf8] ;  /* 0x007bf80001987983 */ /* 0x0043680000300a00 */
[----:B------:R2:W-:Y:S01]  /*457a0*/  STL.64 [R1+0x2ee8], R154 ;  /* 0x002ee89a01007387 */ /* 0x0005e20000100a00 */
[----:B------:R-:W-:-:S04]  /*457b0*/  IMAD.WIDE R164, R2, 0x4, R164 ;  /* 0x0000000402a47825 */ /* 0x000fc800078e02a4 */
[C---:B------:R-:W-:Y:S01]  /*457c0*/  IMAD.WIDE R166, R2.reuse, 0x4, R166 ;  /* 0x0000000402a67825 */ /* 0x040fe200078e02a6 */
[----:B--2---:R1:W5:Y:S04]  /*457d0*/  LDL.LU.64 R154, [R1+0x7bf0] ;  /* 0x007bf000019a7983 */ /* 0x0043680000300a00 */
[----:B------:R2:W-:Y:S01]  /*457e0*/  STL.64 [R1+0x2ee0], R156 ;  /* 0x002ee09c01007387 */ /* 0x0005e20000100a00 */
[----:B------:R-:W-:-:S03]  /*457f0*/  IMAD.WIDE R168, R2, 0x4, R168 ;  /* 0x0000000402a87825 */ /* 0x000fc600078e02a8 */
        /* <DEDUP_REMOVED lines=58> */
[----:B------:R2:W-:Y:S04]  /*45ba0*/  STL.64 [R1+0x30b0], R232 ;  /* 0x0030b0e801007387 */ /* 0x0005e80000100a00 */
        /* <DEDUP_REMOVED lines=12> */
[----:B--2---:R-:W2:Y:S04]  /*45c70*/  LDL.64 R44, [R1+0x34e8] ;  /* 0x0034e800012c7983 */ /* 0x004ea80000100a00 */
[----:B------:R3:W-:Y:S04]  /*45c80*/  STL.64 [R1+0x7bb8], R42 ;  /* 0x007bb82a01007387 */ /* 0x0007e80000100a00 */
[----:B---3--:R-:W3:Y:S04]  /*45c90*/  LDL.64 R42, [R1+0x34d0] ;  /* 0x0034d000012a7983 */ /* 0x008ee80000100a00 */
[----:B------:R4:W-:Y:S04]  /*45ca0*/  STL.64 [R1+0x7bb0], R40 ;  /* 0x007bb02801007387 */ /* 0x0009e80000100a00 */
[----:B----4-:R-:W4:Y:S04]  /*45cb0*/  LDL.64 R40, [R1+0x34b8] ;  /* 0x0034b80001287983 */ /* 0x010f280000100a00 */
[----:B------:R1:W-:Y:S04]  /*45cc0*/  STL.64 [R1+0x7ba8], R38 ;  /* 0x007ba82601007387 */ /* 0x0003e80000100a00 */
[----:B-1----:R-:W2:Y:S04]  /*45cd0*/  LDL.64 R38, [R1+0x2fa0] ;  /* 0x002fa00001267983 */ /* 0x002ea80000100a00 */
        /* <DEDUP_REMOVED lines=31> */
[----:B------:R1:W-:Y:S04]  /*45ed0*/  STL.64 [R1+0x7b20], R4 ;  /* 0x007b200401007387 */ /* 0x0003e80000100a00 */
[----:B-1----:R-:W3:Y:S04]  /*45ee0*/  LDL.64 R6, [R1+0x30c8] ;  /* 0x0030c80001067983 */ /* 0x002ee80000100a00 */
[----:B------:R-:W3:Y:S04]  /*45ef0*/  LDL.64 R4, [R1+0x30d8] ;  /* 0x0030d80001047983 */ /* 0x000ee80000100a00 */
[----:B--2---:R1:W-:Y:S04]  /*45f00*/  LDGSTS.E [R238+0x7b800], [R8.64], !P2 ;  /* 0x7b80000008ee7fae */ /* 0x0043e8000d121848 */
[----:B------:R2:W-:Y:S04]  /*45f10*/  LDGSTS.E [R238+0x7b880], [R34.64], !P2 ;  /* 0x7b88000022ee7fae */ /* 0x0005e8000d121848 */
[----:B------:R1:W-:Y:S04]  /*45f20*/  LDGSTS.E [R238+0x7b900], [R38.64], !P2 ;  /* 0x7b90000026ee7fae */ /* 0x0003e8000d121848 */
[----:B------:R3:W-:Y:S04]  /*45f30*/  LDGSTS.E [R238+0x7b980], [R10.64], !P2 ;  /* 0x7b9800000aee7fae */ /* 0x0007e8000d121848 */
[----:B--2---:R-:W2:Y:S04]  /*45f40*/  LDL.64 R34, [R1+0x3490] ;  /* 0x0034900001227983 */ /* 0x004ea80000100a00 */
[----:B-1----:R-:W2:Y:S04]  /*45f50*/  LDL.64 R38, [R1+0x2f90] ;  /* 0x002f900001267983 */ /* 0x002ea80000100a00 */
[----:B------:R1:W-:Y:S04]  /*45f60*/  LDGSTS.E [R238+0x7ba00], [R36.64], !P2 ;  /* 0x7ba0000024ee7fae */ /* 0x0003e8000d121848 */
[----:B------:R3:W-:Y:S04]  /*45f70*/  LDGSTS.E [R238+0x7ba80], [R12.64], !P2 ;  /* 0x7ba800000cee7fae */ /* 0x0007e8000d121848 */
[----:B------:R3:W-:Y:S04]  /*45f80*/  LDGSTS.E [R238+0x7bb00], [R14.64], !P2 ;  /* 0x7bb000000eee7fae */ /* 0x0007e8000d121848 */
        /* <DEDUP_REMOVED lines=9> */
[----:B---3--:R-:W3:Y:S04]  /*46020*/  LDL.64 R26, [R1+0x2f70] ;  /* 0x002f7000011a7983 */ /* 0x008ee80000100a00 */
[----:B------:R1:W-:Y:S04]  /*46030*/  LDGSTS.E [R238+0x7be80], [R24.64], !P2 ;  /* 0x7be8000018ee7fae */ /* 0x0003e8000d121848 */
[----:B------:R1:W-:Y:S04]  /*46040*/  LDGSTS.E [R238+0x7bf00], [R30.64], !P2 ;  /* 0x7bf000001eee7fae */ /* 0x0003e8000d121848 */
[----:B------:R-:W3:Y:S04]  /*46050*/  LDL.64 R12, [R1+0x2f68] ;  /* 0x002f6800010c7983 */ /* 0x000ee80000100a00 */
[----:B------:R1:W-:Y:S04]  /*46060*/  LDGSTS.E [R238+0x7bf80], [R32.64], !P2 ;  /* 0x7bf8000020ee7fae */ /* 0x0003e8000d121848 */
[----:B----4-:R-:W3:Y:S04]  /*46070*/  LDL.64 R20, [R1+0x2f60] ;  /* 0x002f600001147983 */ /* 0x010ee80000100a00 */
[----:B------:R1:W-:Y:S04]  /*46080*/  LDGSTS.E [R238+0x7d800], [R44.64], !P0 ;  /* 0x7d8000002cee7fae */ /* 0x0003e8000c121848 */
[----:B------:R-:W3:Y:S04]  /*46090*/  LDL.64 R16, [R1+0x2f50] ;  /* 0x002f500001107983 */ /* 0x000ee80000100a00 */
[----:B------:R1:W-:Y:S04]  /*460a0*/  LDGSTS.E [R238+0x7d880], [R42.64], !P0 ;  /* 0x7d8800002aee7fae */ /* 0x0003e8000c121848 */
[----:B-1----:R-:W3:Y:S04]  /*460b0*/  LDL.64 R44, [R1+0x2f58] ;  /* 0x002f5800012c7983 */ /* 0x002ee80000100a00 */
[----:B------:R-:W3:Y:S04]  /*460c0*/  LDL.64 R24, [R1+0x2f40] ;  /* 0x002f400001187983 */ /* 0x000ee80000100a00 */
[----:B------:R-:W3:Y:S04]  /*460d0*/  LDL.64 R42, [R1+0x2f48] ;  /* 0x002f4800012a7983 */ /* 0x000ee80000100a00 */
[----:B------:R1:W-:Y:S04]  /*460e0*/  LDGSTS.E [R238+0x7d900], [R40.64], !P0 ;  /* 0x7d90000028ee7fae */ /* 0x0003e8000c121848 */
[----:B------:R-:W3:Y:S04]  /*460f0*/  LDL.64 R18, [R1+0x3598] ;  /* 0x0035980001127983 */ /* 0x000ee80000100a00 */
[----:B------:R-:W3:Y:S04]  /*46100*/  LDL.64 R30, [R1+0x3590] ;  /* 0x00359000011e7983 */ /* 0x000ee80000100a00 */
[----:B-1----:R-:W3:Y:S04]  /*46110*/  LDL.64 R40, [R1+0x2f38] ;  /* 0x002f380001287983 */ /* 0x002ee80000100a00 */
[----:B------:R-:W3:Y:S04]  /*46120*/  LDL.64 R32, [R1+0x3500] ;  /* 0x0035000001207983 */ /* 0x000ee80000100a00 */
[----:B------:R-:W3:Y:S04]  /*46130*/  LDL.64 R8, [R1+0x30c0] ;  /* 0x0030c00001087983 */ /* 0x000ee80000100a00 */
[----:B------:R-:W3:Y:S04]  /*46140*/  LDL.64 R10, [R1+0x30a8] ;  /* 0x0030a800010a7983 */ /* 0x000ee80000100a00 */
[----:B------:R-:W3:Y:S04]  /*46150*/  LDL.64 R14, [R1+0x30a0] ;  /* 0x0030a000010e7983 */ /* 0x000ee80000100a00 */
[----:B--2---:R1:W-:Y:S04]  /*46160*/  LDGSTS.E [R238+0x7d980], [R34.64], !P0 ;  /* 0x7d98000022ee7fae */ /* 0x0043e8000c121848 */
[----:B------:R2:W-:Y:S04]  /*46170*/  LDGSTS.E [R238+0x7da00], [R38.64], !P0 ;  /* 0x7da0000026ee7fae */ /* 0x0005e8000c121848 */
[----:B-1----:R-:W4:Y:S04]  /*46180*/  LDL.64 R34, [R1+0x30d0] ;  /* 0x0030d00001227983 */ /* 0x002f280000100a00 */
[----:B--2---:R-:W2:Y:S04]  /*46190*/  LDL.64 R38, [R1+0x3588] ;  /* 0x0035880001267983 */ /* 0x004ea80000100a00 */
[----:B------:R1:W-:Y:S04]  /*461a0*/  LDGSTS.E [R238+0x7da80], [R36.64], !P0 ;  /* 0x7da8000024ee7fae */ /* 0x0003e8000c121848 */
[----:B-1----:R-:W4:Y:S04]  /*461b0*/  LDL.64 R36, [R1+0x30e0] ;  /* 0x0030e00001247983 */ /* 0x002f280000100a00 */
[----:B------:R1:W-:Y:S04]  /*461c0*/  LDGSTS.E [R238+0x7db00], [R22.64], !P0 ;  /* 0x7db0000016ee7fae */ /* 0x0003e8000c121848 */
[----:B-1----:R-:W4:Y:S04]  /*461d0*/  LDL.64 R22, [R1+0x30b8] ;  /* 0x0030b80001167983 */ /* 0x002f280000100a00 */
[----:B------:R1:W-:Y:S04]  /*461e0*/  LDGSTS.E [R238+0x7db80], [R28.64], !P0 ;  /* 0x7db800001cee7fae */ /* 0x0003e8000c121848 */
[----:B---3--:R3:W-:Y:S04]  /*461f0*/  LDGSTS.E [R238+0x7dc00], [R26.64], !P0 ;  /* 0x7dc000001aee7fae */ /* 0x0087e8000c121848 */
[----:B-1----:R-:W4:Y:S04]  /*46200*/  LDL.64 R28, [R1+0x30b0] ;  /* 0x0030b000011c7983 */ /* 0x002f280000100a00 */
[----:B---3--:R-:W3:Y:S01]  /*46210*/  LDL.64 R26, [R1+0x3098] ;  /* 0x00309800011a7983 */ /* 0x008ee20000100a00 */
[----:B------:R-:W-:-:S02]  /*46220*/  ISETP.NE.U32.AND P3, PT, R3, RZ, PT ;  /* 0x000000ff0300720c */ /* 0x000fc40003f65070 */
[----:B------:R-:W-:Y:S01]  /*46230*/  IADD3 R3, R252, -0x100, RZ ;  /* 0xffffff00fc037810 */ /* 0x000fe20007ffe0ff */
[----:B------:R1:W-:Y:S03]  /*46240*/  LDGSTS.E [R238+0x7dc80], [R12.64], !P0 ;  /* 0x7dc800000cee7fae */ /* 0x0003e6000c121848 */
[----:B------:R-:W-:Y:S01]  /*46250*/  ISETP.GE.U32.AND P4, PT, R3, 0x7ffffe81, PT ;  /* 0x7ffffe810300780c */ /* 0x000fe20003f86070 */
[----:B------:R1:W-:Y:S04]  /*46260*/  LDGSTS.E [R238+0x7dd00], [R20.64], !P0 ;  /* 0x7dd0000014ee7fae */ /* 0x0003e8000c121848 */
[----:B-1----:R-:W3:Y:S04]  /*46270*/  LDL.64 R12, [R1+0x3090] ;  /* 0x00309000010c7983 */ /* 0x002ee80000100a00 */
[----:B------:R-:W3:Y:S04]  /*46280*/  LDL.64 R20, [R1+0x3088] ;  /* 0x0030880001147983 */ /* 0x000ee80000100a00 */
[----:B------:R1:W-:Y:S04]  /*46290*/  LDGSTS.E [R238+0x7dd80], [R44.64], !P0 ;  /* 0x7dd800002cee7fae */ /* 0x0003e8000c121848 */
[----:B------:R1:W-:Y:S04]  /*462a0*/  LDGSTS.E [R238+0x7de00], [R16.64], !P0 ;  /* 0x7de0000010ee7fae */ /* 0x0003e8000c121848 */
[----:B------:R1:W-:Y:S04]  /*462b0*/  LDGSTS.E [R238+0x7de80], [R42.64], !P0 ;  /* 0x7de800002aee7fae */ /* 0x0003e8000c121848 */
[----:B-1----:R1:W5:Y:S04]  /*462c0*/  LDL.LU.64 R44, [R1+0x7bc0] ;  /* 0x007bc000012c7983 */ /* 0x0023680000300a00 */
[----:B------:R-:W3:Y:S04]  /*462d0*/  LDL.64 R16, [R1+0x7a18] ;  /* 0x007a180001107983 */ /* 0x000ee80000100a00 */
[----:B------:R1:W-:Y:S04]  /*462e0*/  LDGSTS.E [R238+0x7df00], [R24.64], !P0 ;  /* 0x7df0000018ee7fae */ /* 0x0003e8000c121848 */
[----:B------:R1:W5:Y:S04]  /*462f0*/  LDL.LU.64 R42, [R1+0x7bb8] ;  /* 0x007bb800012a7983 */ /* 0x0003680000300a00 */
[----:B------:R1:W-:Y:S04]  /*46300*/  LDGSTS.E [R238+0x7df80], [R40.64], !P0 ;  /* 0x7df8000028ee7fae */ /* 0x0003e8000c121848 */
[----:B-1----:R-:W3:Y:S04]  /*46310*/  LDL.64 R24, [R1+0x3a78] ;  /* 0x003a780001187983 */ /* 0x002ee80000100a00 */
[----:B------:R1:W-:Y:S04]  /*46320*/  LDGSTS.E [R238+0x7f800], [R18.64], !P4 ;  /* 0x7f80000012ee7fae */ /* 0x0003e8000e121848 */
[----:B------:R1:W5:Y:S04]  /*46330*/  LDL.LU.64 R40, [R1+0x7bb0] ;  /* 0x007bb00001287983 */ /* 0x0003680000300a00 */
[----:B------:R1:W-:Y:S04]  /*46340*/  LDGSTS.E [R238+0x7f880], [R30.64], !P4 ;  /* 0x7f8800001eee7fae */ /* 0x0003e8000e121848 */
[----:B-1----:R-:W3:Y:S04]  /*46350*/  LDL.64 R18, [R1+0x3a38] ;  /* 0x003a380001127983 */ /* 0x002ee80000100a00 */
[----:B------:R-:W3:Y:S04]  /*46360*/  LDL.64 R30, [R1+0x39f8] ;  /* 0x0039f800011e7983 */ /* 0x000ee80000100a00 */
[----:B--2---:R1:W-:Y:S04]  /*46370*/  LDGSTS.E [R238+0x7f900], [R38.64], !P4 ;  /* 0x7f90000026ee7fae */ /* 0x0043e8000e121848 */
[----:B------:R2:W-:Y:S04]  /*46380*/  LDGSTS.E [R238+0x7f980], [R32.64], !P4 ;  /* 0x7f98000020ee7fae */ /* 0x0005e8000e121848 */
[----:B-1----:R1:W5:Y:S04]  /*46390*/  LDL.LU.64 R38, [R1+0x7ba8] ;  /* 0x007ba80001267983 */ /* 0x0023680000300a00 */
[----:B----4-:R4:W-:Y:S04]  /*463a0*/  LDGSTS.E [R238+0x7fa00], [R36.64], !P4 ;  /* 0x7fa0000024ee7fae */ /* 0x0109e8000e121848 */
[----:B------:R1:W-:Y:S04]  /*463b0*/  LDGSTS.E [R238+0x7fa80], [R4.64], !P4 ;  /* 0x7fa8000004ee7fae */ /* 0x0003e8000e121848 */
[----:B--2---:R-:W2:Y:S04]  /*463c0*/  LDL.64 R32, [R1+0x39b8] ;  /* 0x0039b80001207983 */ /* 0x004ea80000100a00 */
[----:B------:R1:W-:Y:S04]  /*463d0*/  LDGSTS.E [R238+0x7fb00], [R34.64], !P4 ;  /* 0x7fb0000022ee7fae */ /* 0x0003e8000e121848 */
[----:B----4-:R4:W5:Y:S04]  /*463e0*/  LDL.LU.64 R36, [R1+0x7ba0] ;  /* 0x007ba00001247983 */ /* 0x0109680000300a00 */
[----:B------:R3:W-:Y:S04]  /*463f0*/  LDGSTS.E [R238+0x7fb80], [R6.64], !P4 ;  /* 0x7fb8000006ee7fae */ /* 0x0007e8000e121848 */
[----:B-1----:R-:W4:Y:S04]  /*46400*/  LDL.64 R34, [R1+0x3800] ;  /* 0x0038000001227983 */ /* 0x002f280000100a00 */
[----:B------:R1:W-:Y:S04]  /*46410*/  LDGSTS.E [R238+0x7fc00], [R8.64], !P4 ;  /* 0x7fc0000008ee7fae */ /* 0x0003e8000e121848 */
[----:B------:R1:W-:Y:S04]  /*46420*/  LDGSTS.E [R238+0x7fc80], [R22.64], !P4 ;  /* 0x7fc8000016ee7fae */ /* 0x0003e8000e121848 */
[----:B------:R1:W-:Y:S04]  /*46430*/  LDGSTS.E [R238+0x7fd00], [R28.64], !P4 ;  /* 0x7fd000001cee7fae */ /* 0x0003e8000e121848 */
[----:B------:R3:W-:Y:S04]  /*46440*/  LDGSTS.E [R238+0x7fd80], [R10.64], !P4 ;  /* 0x7fd800000aee7fae */ /* 0x0007e8000e121848 */
[----:B-1----:R-:W4:Y:S04]  /*46450*/  LDL.64 R22, [R1+0x37c0] ;  /* 0x0037c00001167983 */ /* 0x002f280000100a00 */
[----:B------:R-:W4:Y:S04]  /*46460*/  LDL.64 R28, [R1+0x3780] ;  /* 0x00378000011c7983 */ /* 0x000f280000100a00 */
[----:B------:R1:W-:Y:S04]  /*46470*/  LDGSTS.E [R238+0x7fe00], [R14.64], !P4 ;  /* 0x7fe000000eee7fae */ /* 0x0003e8000e121848 */
[----:B---3--:R3:W-:Y:S01]  /*46480*/  LDGSTS.E [R238+0x7fe80], [R26.64], !P4 ;  /* 0x7fe800001aee7fae */ /* 0x0087e2000e121848 */
[----:B------:R-:W-:-:S02]  /*46490*/  IADD3 R0, R239, 0x100000, RZ ;  /* 0x00100000ef007810 */ /* 0x000fc40007ffe0ff */
[C---:B------:R-:W-:Y:S01]  /*464a0*/  IADD3 R77, R239.reuse, 0x100000, RZ ;  /* 0x00100000ef4d7810 */ /* 0x040fe20007ffe0ff */
[----:B------:R3:W-:Y:S04]  /*464b0*/  LDGSTS.E [R238+0x7ff00], [R12.64], !P4 ;  /* 0x7ff000000cee7fae */ /* 0x0007e8000e121848 */
[----:B-1----:R-:W4:Y:S04]  /*464c0*/  LDL.64 R14, [R1+0x3740] ;  /* 0x00374000010e7983 */ /* 0x002f280000100a00 */
[----:B---3--:R-:W3:Y:S01]  /*464d0*/  LDL.64 R26, [R1+0x3700] ;  /* 0x00370000011a7983 */ /* 0x008ee20000100a00 */
[----:B------:R-:W-:-:S03]  /*464e0*/  IADD3 R76, R239, 0x100000, RZ ;  /* 0x00100000ef4c7810 */ /* 0x000fc60007ffe0ff */
[----:B------:R1:W-:Y:S01]  /*464f0*/  LDGSTS.E [R238+0x7ff80], [R20.64], !P4 ;  /* 0x7ff8000014ee7fae */ /* 0x0003e2000e121848 */
[----:B------:R-:W-:-:S03]  /*46500*/  IADD3 R3, R239, 0x100000, RZ ;  /* 0x00100000ef037810 */ /* 0x000fc60007ffe0ff */
[----:B------:R-:W0:Y:S04]  /*46510*/  LDGDEPBAR ;  /* 0x00000000000079af */ /* 0x000e280000000000 */
[----:B------:R1:W-:Y:S04]  /*46520*/  LDGSTS.E [R0+-0x78000], [R16.64], P6 ;  /* 0x8800000010007fae */ /* 0x0003e8000b121848 */
[----:B-1----:R-:W3:Y:S04]  /*46530*/  LDL.64 R20, [R1+0x36c0] ;  /* 0x0036c00001147983 */ /* 0x002ee80000100a00 */
[----:B------:R-:W3:Y:S04]  /*46540*/  LDL.64 R12, [R1+0x3600] ;  /* 0x00360000010c7983 */ /* 0x000ee80000100a00 */
[----:B------:R1:W-:Y:S01]  /*46550*/  LDGSTS.E [R77+-0x77f80], [R24.64], P5 ;  /* 0x88080000184d7fae */ /* 0x0003e2000a921848 */
[----:B------:R-:W-:-:S03]  /*46560*/  IADD3 R0, R239, 0x100000, RZ ;  /* 0x00100000ef007810 */ /* 0x000fc60007ffe0ff */
[----:B------:R-:W3:Y:S04]  /*46570*/  LDL.64 R16, [R1+0x3680] ;  /* 0x0036800001107983 */ /* 0x000ee80000100a00 */
[----:B------:R-:W2:Y:S04]  /*46580*/  S2R R252, SR_TID.X ;  /* 0x0000000000fc7919 */ /* 0x000ea80000002100 */
[----:B-1----:R-:W3:Y:S04]  /*46590*/  LDL.64 R24, [R1+0x3640] ;  /* 0x0036400001187983 */ /* 0x002ee80000100a00 */
[----:B------:R1:W-:Y:S01]  /*465a0*/  LDGSTS.E [R76+-0x77f00], [R18.64], P1 ;  /* 0x88100000124c7fae */ /* 0x0003e20008921848 */
[----:B------:R-:W-:-:S03]  /*465b0*/  IADD3 R77, R239, 0x100000, RZ ;  /* 0x00100000ef4d7810 */ /* 0x000fc60007ffe0ff */
[----:B------:R-:W3:Y:S04]  /*465c0*/  LDL.64 R10, [R1+0x3678] ;  /* 0x00367800010a7983 */ /* 0x000ee80000100a00 */
[----:B------:R1:W-:Y:S02]  /*465d0*/  LDGSTS.E [R3+-0x77e80], [R30.64], P3 ;  /* 0x881800001e037fae */ /* 0x0003e40009921848 */
[----:B-1----:R-:W-:Y:S02]  /*465e0*/  IADD3 R76, R239, 0x100000, RZ ;  /* 0x00100000ef4c7810 */ /* 0x002fe40007ffe0ff */
[----:B------:R-:W3:Y:S04]  /*465f0*/  LDL.64 R18, [R1+0x79d8] ;  /* 0x0079d80001127983 */ /* 0x000ee80000100a00 */
[----:B------:R-:W3:Y:S04]  /*46600*/  LDL.64 R8, [R1+0x3788] ;  /* 0x0037880001087983 */ /* 0x000ee80000100a00 */
[----:B------:R-:W3:Y:S04]  /*46610*/  LDL.64 R30, [R1+0x35c0] ;  /* 0x0035c000011e7983 */ /* 0x000ee80000100a00 */
[----:B------:R-:W3:Y:S04]  /*46620*/  LDL.64 R6, [R1+0x3748] ;  /* 0x0037480001067983 */ /* 0x000ee80000100a00 */
[----:B------:R-:W3:Y:S04]  /*46630*/  LDL.64 R4, [R1+0x3be0] ;  /* 0x003be00001047983 */ /* 0x000ee80000100a00 */
[----:B--2---:R1:W-:Y:S04]  /*46640*/  LDGSTS.E [R0+-0x77000], [R32.64], P6 ;  /* 0x8900000020007fae */ /* 0x0043e8000b121848 */
[----:B-1----:R-:W2:Y:S04]  /*46650*/  LDL.64 R32, [R1+0x79e8] ;  /* 0x0079e80001207983 */ /* 0x002ea80000100a00 */
[----:B----4-:R1:W-:Y:S04]  /*46660*/  LDGSTS.E [R76+-0x76f80], [R34.64], P5 ;  /* 0x89080000224c7fae */ /* 0x0103e8000a921848 */
[----:B-1----:R-:W4:Y:S04]  /*46670*/  LDL.64 R34, [R1+0x79e0] ;  /* 0x0079e00001227983 */ /* 0x002f280000100a00 */
[----:B------:R1:W-:Y:S04]  /*46680*/  LDGSTS.E [R3+-0x76f00], [R22.64], P1 ;  /* 0x8910000016037fae */ /* 0x0003e80008921848 */
[----:B------:R1:W-:Y:S04]  /*46690*/  LDGSTS.E [R0+-0x76e80], [R28.64], P3 ;  /* 0x891800001c007fae */ /* 0x0003e80009921848 */
[----:B-1----:R-:W4:Y:S04]  /*466a0*/  LDL.64 R22, [R1+0x79d0] ;  /* 0x0079d00001167983 */ /* 0x002f280000100a00 */
[----:B------:R-:W4:Y:S04]  /*466b0*/  LDL.64 R28, [R1+0x79c8] ;  /* 0x0079c800011c7983 */ /* 0x000f280000100a00 */
[----:B------:R1:W-:Y:S04]  /*466c0*/  LDGSTS.E [R77+-0x76000], [R14.64], P6 ;  /* 0x8a0000000e4d7fae */ /* 0x0003e8000b121848 */
[----:B---3--:R3:W-:Y:S04]  /*466d0*/  LDGSTS.E [R76+-0x75f80], [R26.64], P5 ;  /* 0x8a0800001a4c7fae */ /* 0x0087e8000a921848 */
[----:B-1----:R-:W4:Y:S04]  /*466e0*/  LDL.64 R14, [R1+0x79b8] ;  /* 0x0079b800010e7983 */ /* 0x002f280000100a00 */
[----:B---3--:R-:W3:Y:S04]  /*466f0*/  LDL.64 R26, [R1+0x79c0] ;  /* 0x0079c000011a7983 */ /* 0x008ee80000100a00 */
[----:B------:R1:W-:Y:S04]  /*46700*/  LDGSTS.E [R0+-0x75f00], [R20.64], P1 ;  /* 0x8a10000014007fae */ /* 0x0003e80008921848 */
[----:B------:R1:W-:Y:S04]  /*46710*/  LDGSTS.E [R77+-0x75e80], [R16.64], P3 ;  /* 0x8a180000104d7fae */ /* 0x0003e80009921848 */
[----:B-1----:R-:W3:Y:S04]  /*46720*/  LDL.64 R20, [R1+0x79b0] ;  /* 0x0079b00001147983 */ /* 0x002ee80000100a00 */
[----:B------:R1:W-:Y:S04]  /*46730*/  LDGSTS.E [R76+-0x75000], [R24.64], P6 ;  /* 0x8b000000184c7fae */ /* 0x0003e8000b121848 */
[----:B------:R-:W3:Y:S04]  /*46740*/  LDL.64 R16, [R1+0x79a8] ;  /* 0x0079a80001107983 */ /* 0x000ee80000100a00 */
[----:B------:R1:W-:Y:S04]  /*46750*/  LDGSTS.E [R3+-0x74f80], [R12.64], P5 ;  /* 0x8b0800000c037fae */ /* 0x0003e8000a921848 */
[----:B-1----:R-:W3:Y:S04]  /*46760*/  LDL.64 R24, [R1+0x79a0] ;  /* 0x0079a00001187983 */ /* 0x002ee80000100a00 */
[----:B------:R-:W3:Y:S04]  /*46770*/  LDL.64 R12, [R1+0x3ab0] ;  /* 0x003ab000010c7983 */ /* 0x000ee80000100a00 */
[----:B------:R1:W-:Y:S04]  /*46780*/  LDGSTS.E [R0+-0x74f00], [R30.64], P1 ;  /* 0x8b1000001e007fae */ /* 0x0003e80008921848 */
[----:B-1----:R-:W3:Y:S04]  /*46790*/  LDL.64 R30, [R1+0x7998] ;  /* 0x00799800011e7983 */ /* 0x002ee80000100a00 */
[----:B--2---:R1:W-:Y:S04]  /*467a0*/  LDGSTS.E [R76+-0x74e80], [R32.64], P3 ;  /* 0x8b180000204c7fae */ /* 0x0043e80009921848 */
[----:B-1----:R-:W2:Y:S04]  /*467b0*/  LDL.64 R32, [R1+0x7990] ;  /* 0x0079900001207983 */ /* 0x002ea80000100a00 */
[----:B----4-:R1:W-:Y:S04]  /*467c0*/  LDGSTS.E [R3+-0x74000], [R34.64], P6 ;  /* 0x8c00000022037fae */ /* 0x0103e8000b121848 */
[----:B------:R4:W-:Y:S04]  /*467d0*/  LDGSTS.E [R0+-0x73f80], [R18.64], P5 ;  /* 0x8c08000012007fae */ /* 0x0009e8000a921848 */
[----:B-1----:R-:W2:Y:S04]  /*467e0*/  LDL.64 R34, [R1+0x7988] ;  /* 0x0079880001227983 */ /* 0x002ea80000100a00 */
[----:B----4-:R-:W4:Y:S04]  /*467f0*/  LDL.64 R18, [R1+0x7970] ;  /* 0x0079700001127983 */ /* 0x010f280000100a00 */
[----:B------:R1:W-:Y:S04]  /*46800*/  LDGSTS.E [R77+-0x73f00], [R22.64], P1 ;  /* 0x8c100000164d7fae */ /* 0x0003e80008921848 */
[----:B------:R1:W-:Y:S04]  /*46810*/  LDGSTS.E [R76+-0x73e80], [R28.64], P3 ;  /* 0x8c1800001c4c7fae */ /* 0x0003e80009921848 */
[----:B-1----:R-:W4:Y:S04]  /*46820*/  LDL.64 R22, [R1+0x7980] ;  /* 0x0079800001167983 */ /* 0x002f280000100a00 */
[----:B------:R-:W4:Y:S04]  /*46830*/  LDL.64 R28, [R1+0x7978] ;  /* 0x00797800011c7983 */ /* 0x000f280000100a00 */
[----:B---3--:R1:W-:Y:S04]  /*46840*/  LDGSTS.E [R0+-0x73000], [R26.64], P6 ;  /* 0x8d0000001a007fae */ /* 0x0083e8000b121848 */
[----:B------:R3:W-:Y:S04]  /*46850*/  LDGSTS.E [R77+-0x72f80], [R14.64], P5 ;  /* 0x8d0800000e4d7fae */ /* 0x0007e8000a921848 */
[----:B-1----:R-:W4:Y:S04]  /*46860*/  LDL.64 R26, [R1+0x7968] ;  /* 0x00796800011a7983 */ /* 0x002f280000100a00 */
[----:B---3--:R-:W3:Y:S04]  /*46870*/  LDL.64 R14, [R1+0x7a08] ;  /* 0x007a0800010e7983 */ /* 0x008ee80000100a00 */
[----:B------:R1:W-:Y:S04]  /*46880*/  LDGSTS.E [R76+-0x72f00], [R20.64], P1 ;  /* 0x8d100000144c7fae */ /* 0x0003e80008921848 */
[----:B------:R1:W-:Y:S04]  /*46890*/  LDGSTS.E [R3+-0x72e80], [R16.64], P3 ;  /* 0x8d18000010037fae */ /* 0x0003e80009921848 */
[----:B-1----:R-:W3:Y:S04]  /*468a0*/  LDL.64 R20, [R1+0x3a70] ;  /* 0x003a700001147983 */ /* 0x002ee80000100a00 */
[----:B------:R1:W-:Y:S04]  /*468b0*/  LDGSTS.E [R0+-0x72000], [R24.64], P6 ;  /* 0x8e00000018007fae */ /* 0x0003e8000b121848 */
[----:B------:R-:W3:Y:S04]  /*468c0*/  LDL.64 R16, [R1+0x39b0] ;  /* 0x0039b00001107983 */ /* 0x000ee80000100a00 */
[----:B-1----:R-:W3:Y:S04]  /*468d0*/  LDL.64 R24, [R1+0x3a30] ;  /* 0x003a300001187983 */ /* 0x002ee80000100a00 */
[----:B------:R1:W-:Y:S04]  /*468e0*/  LDGSTS.E [R76+-0x71f80], [R30.64], P5 ;  /* 0x8e0800001e4c7fae */ /* 0x0003e8000a921848 */
[----:B-1----:R-:W3:Y:S04]  /*468f0*/  LDL.64 R30, [R1+0x39f0] ;  /* 0x0039f000011e7983 */ /* 0x002ee80000100a00 */
[----:B--2---:R1:W-:Y:S04]  /*46900*/  LDGSTS.E [R3+-0x71f00], [R32.64], P1 ;  /* 0x8e10000020037fae */ /* 0x0043e80008921848 */
[----:B-1----:R-:W2:Y:S04]  /*46910*/  LDL.64 R32, [R1+0x37f8] ;  /* 0x0037f80001207983 */ /* 0x002ea80000100a00 */
[----:B------:R1:W-:Y:S04]  /*46920*/  LDGSTS.E [R0+-0x71e80], [R34.64], P3 ;  /* 0x8e18000022007fae */ /* 0x0003e80009921848 */
[----:B----4-:R4:W-:Y:S04]  /*46930*/  LDGSTS.E [R77+-0x71000], [R22.64], P6 ;  /* 0x8f000000164d7fae */ /* 0x0109e8000b121848 */
[----:B------:R1:W-:Y:S04]  /*46940*/  LDGSTS.E [R76+-0x70f80], [R28.64], P5 ;  /* 0x8f0800001c4c7fae */ /* 0x0003e8000a921848 */
[----:B------:R4:W-:Y:S04]  /*46950*/  LDGSTS.E [R0+-0x70f00], [R18.64], P1 ;  /* 0x8f10000012007fae */ /* 0x0009e80008921848 */
[----:B----4-:R-:W4:Y:S04]  /*46960*/  LDL.64 R22, [R1+0x3778] ;  /* 0x0037780001167983 */ /* 0x010f280000100a00 */
[----:B-1----:R-:W4:Y:S04]  /*46970*/  LDL.64 R28, [R1+0x3738] ;  /* 0x00373800011c7983 */ /* 0x002f280000100a00 */
[----:B------:R-:W4:Y:S04]  /*46980*/  LDL.64 R18, [R1+0x36f8] ;  /* 0x0036f80001127983 */ /* 0x000f280000100a00 */
[----:B------:R1:W-:Y:S04]  /*46990*/  LDGSTS.E [R77+-0x70e80], [R26.64], P3 ;  /* 0x8f1800001a4d7fae */ /* 0x0003e80009921848 */
[----:B-1----:R-:W4:Y:S01]  /*469a0*/  LDL.64 R26, [R1+0x36b8] ;  /* 0x0036b800011a7983 */ /* 0x002f220000100a00 */
[----:B------:R-:W-:-:S04]  /*469b0*/  LOP3.LUT R252, R252, 0x1f, RZ, 0xc0, !PT ;  /* 0x0000001ffcfc7812 */ /* 0x000fc800078ec0ff */
[----:B------:R-:W-:-:S04]  /*469c0*/  SHF.L.U32 R252, R252, 0x2, RZ ;  /* 0x00000002fcfc7819 */ /* 0x000fc800000006ff */
[----:B------:R-:W-:-:S04]  /*469d0*/  LOP3.LUT R34, R252, 0x10, RZ, 0x3c, !PT ;  /* 0x00000010fc227812 */ /* 0x000fc800078e3cff */
[C---:B------:R-:W-:Y:S02]  /*469e0*/  IADD3 R76, R34.reuse, 0x100000, RZ ;  /* 0x00100000224c7810 */ /* 0x040fe40007ffe0ff */
[C---:B------:R-:W-:Y:S02]  /*469f0*/  IADD3 R3, R34.reuse, 0x100000, RZ ;  /* 0x0010000022037810 */ /* 0x040fe40007ffe0ff */
[C---:B------:R-:W-:Y:S01]  /*46a00*/  IADD3 R0, R34.reuse, 0x100000, RZ ;  /* 0x0010000022007810 */ /* 0x040fe20007ffe0ff */
[----:B------:R1:W-:Y:S01]  /*46a10*/  LDGSTS.E [R76+-0x77e00], [R12.64], P6 ;  /* 0x882000000c4c7fae */ /* 0x0003e2000b121848 */
[----:B------:R-:W-:-:S03]  /*46a20*/  IADD3 R77, R34, 0x100000, RZ ;  /* 0x00100000224d7810 */ /* 0x000fc60007ffe0ff */
[----:B---3--:R3:W-:Y:S04]  /*46a30*/  LDGSTS.E [R3+-0x77d80], [R20.64], P5 ;  /* 0x8828000014037fae */ /* 0x0087e8000a921848 */
[----:B------:R3:W-:Y:S04]  /*46a40*/  LDGSTS.E [R0+-0x77d00], [R24.64], P1 ;  /* 0x8830000018007fae */ /* 0x0007e80008921848 */
[----:B-1----:R-:W4:Y:S04]  /*46a50*/  LDL.64 R12, [R1+0x7938] ;  /* 0x00793800010c7983 */ /* 0x002f280000100a00 */
[----:B---3--:R-:W4:Y:S04]  /*46a60*/  LDL.64 R20, [R1+0x3638] ;  /* 0x0036380001147983 */ /* 0x008f280000100a00 */
[----:B------:R-:W4:Y:S04]  /*46a70*/  LDL.64 R24, [R1+0x35f8] ;  /* 0x0035f80001187983 */ /* 0x000f280000100a00 */
[----:B------:R1:W-:Y:S04]  /*46a80*/  LDGSTS.E [R76+-0x77c80], [R30.64], P3 ;  /* 0x883800001e4c7fae */ /* 0x0003e80009921848 */
[----:B------:R1:W-:Y:S04]  /*46a90*/  LDGSTS.E [R3+-0x76e00], [R16.64], P6 ;  /* 0x8920000010037fae */ /* 0x0003e8000b121848 */
[----:B-1----:R-:W4:Y:S04]  /*46aa0*/  LDL.64 R30, [R1+0x35b8] ;  /* 0x0035b800011e7983 */ /* 0x002f280000100a00 */
[----:B------:R-:W4:Y:S04]  /*46ab0*/  LDL.64 R16, [R1+0x7960] ;  /* 0x0079600001107983 */ /* 0x000f280000100a00 */
[----:B--2---:R1:W-:Y:S04]  /*46ac0*/  LDGSTS.E [R0+-0x76d80], [R32.64], P5 ;  /* 0x8928000020007fae */ /* 0x0043e8000a921848 */
[----:B------:R2:W-:Y:S04]  /*46ad0*/  LDGSTS.E [R77+-0x76d00], [R14.64], P1 ;  /* 0x893000000e4d7fae */ /* 0x0005e80008921848 */
[----:B-1----:R-:W3:Y:S04]  /*46ae0*/  LDL.64 R32, [R1+0x7940] ;  /* 0x0079400001207983 */ /* 0x002ee80000100a00 */
[----:B--2---:R-:W2:Y:S04]  /*46af0*/  LDL.64 R14, [R1+0x7928] ;  /* 0x00792800010e7983 */ /* 0x004ea80000100a00 */
[----:B----4-:R1:W-:Y:S04]  /*46b00*/  LDGSTS.E [R76+-0x76c80], [R22.64], P3 ;  /* 0x89380000164c7fae */ /* 0x0103e80009921848 */
[----:B------:R4:W-:Y:S04]  /*46b10*/  LDGSTS.E [R0+-0x75e00], [R28.64], P6 ;  /* 0x8a2000001c007fae */ /* 0x0009e8000b121848 */
[----:B------:R4:W-:Y:S04]  /*46b20*/  LDGSTS.E [R77+-0x75d80], [R18.64], P5 ;  /* 0x8a280000124d7fae */ /* 0x0009e8000a921848 */
[----:B-1----:R-:W2:Y:S04]  /*46b30*/  LDL.64 R22, [R1+0x7930] ;  /* 0x0079300001167983 */ /* 0x002ea80000100a00 */
[----:B----4-:R-:W2:Y:S04]  /*46b40*/  LDL.64 R28, [R1+0x7920] ;  /* 0x00792000011c7983 */ /* 0x010ea80000100a00 */
[----:B------:R-:W2:Y:S04]  /*46b50*/  LDL.64 R18, [R1+0x7910] ;  /* 0x0079100001127983 */ /* 0x000ea80000100a00 */
[----:B------:R1:W-:Y:S04]  /*46b60*/  LDGSTS.E [R76+-0x75d00], [R26.64], P1 ;  /* 0x8a3000001a4c7fae */ /* 0x0003e80008921848 */
[----:B------:R1:W-:Y:S04]  /*46b70*/  LDGSTS.E [R3+-0x75c80], [R10.64], P3 ;  /* 0x8a3800000a037fae */ /* 0x0003e80009921848 */
[----:B-1----:R-:W2:Y:S04]  /*46b80*/  LDL.64 R26, [R1+0x7918] ;  /* 0x00791800011a7983 */ /* 0x002ea80000100a00 */
[----:B------:R-:W1:Y:S04]  /*46b90*/  S2R R252, SR_TID.X ;  /* 0x0000000000fc7919 */ /* 0x000e680000002100 */
[----:B------:R-:W2:Y:S04]  /*46ba0*/  LDL.64 R10, [R1+0x7888] ;  /* 0x00788800010a7983 */ /* 0x000ea80000100a00 */
[----:B------:R1:W-:Y:S04]  /*46bb0*/  LDGSTS.E [R0+-0x74e00], [R20.64], P6 ;  /* 0x8b20000014007fae */ /* 0x0003e8000b121848 */
[----:B------:R1:W-:Y:S04]  /*46bc0*/  LDGSTS.E [R76+-0x74d80], [R24.64], P5 ;  /* 0x8b280000184c7fae */ /* 0x0003e8000a921848 */
[----:B-1----:R-:W2:Y:S04]  /*46bd0*/  LDL.64 R20, [R1+0x7908] ;  /* 0x0079080001147983 */ /* 0x002ea80000100a00 */
[----:B------:R-:W2:Y:S04]  /*46be0*/  LDL.64 R24, [R1+0x7900] ;  /* 0x0079000001187983 */ /* 0x000ea80000100a00 */
[----:B------:R1:W-:Y:S04]  /*46bf0*/  LDGSTS.E [R3+-0x74d00], [R30.64], P1 ;  /* 0x8b3000001e037fae */ /* 0x0003e80008921848 */
[----:B------:R1:W-:Y:S04]  /*46c00*/  LDGSTS.E [R0+-0x74c80], [R16.64], P3 ;  /* 0x8b38000010007fae */ /* 0x0003e80009921848 */
[----:B-1----:R-:W2:Y:S04]  /*46c10*/  LDL.64 R30, [R1+0x78f8] ;  /* 0x0078f800011e7983 */ /* 0x002ea80000100a00 */
[----:B------:R-:W2:Y:S04]  /*46c20*/  LDL.64 R16, [R1+0x78f0] ;  /* 0x0078f00001107983 */ /* 0x000ea80000100a00 */
[----:B---3--:R1:W-:Y:S04]  /*46c30*/  LDGSTS.E [R77+-0x73e00], [R32.64], P6 ;  /* 0x8c200000204d7fae */ /* 0x0083e8000b121848 */
[----:B------:R3:W-:Y:S04]  /*46c40*/  LDGSTS.E [R76+-0x73d80], [R12.64], P5 ;  /* 0x8c2800000c4c7fae */ /* 0x0007e8000a921848 */
[----:B-1----:R-:W4:Y:S04]  /*46c50*/  LDL.64 R32, [R1+0x78e8] ;  /* 0x0078e80001207983 */ /* 0x002f280000100a00 */
[----:B---3--:R-:W3:Y:S04]  /*46c60*/  LDL.64 R12, [R1+0x78d0] ;  /* 0x0078d000010c7983 */ /* 0x008ee80000100a00 */
[----:B--2---:R1:W-:Y:S04]  /*46c70*/  LDGSTS.E [R0+-0x73d00], [R22.64], P1 ;  /* 0x8c30000016007fae */ /* 0x0043e80008921848 */
[----:B------:R2:W-:Y:S04]  /*46c80*/  LDGSTS.E [R77+-0x73c80], [R14.64], P3 ;  /* 0x8c3800000e4d7fae */ /* 0x0005e80009921848 */
[----:B------:R2:W-:Y:S04]  /*46c90*/  LDGSTS.E [R76+-0x72e00], [R28.64], P6 ;  /* 0x8d2000001c4c7fae */ /* 0x0005e8000b121848 */
[----:B-1----:R-:W3:Y:S01]  /*46ca0*/  LDL.64 R22, [R1+0x78e0] ;  /* 0x0078e00001167983 */ /* 0x002ee20000100a00 */
[----:B------:R-:W-:-:S03]  /*46cb0*/  LOP3.LUT R252, R252, 0x1f, RZ, 0xc0, !PT ;  /* 0x0000001ffcfc7812 */ /* 0x000fc600078ec0ff */
[----:B--2---:R-:W2:Y:S04]  /*46cc0*/  LDL.64 R14, [R1+0x3a68] ;  /* 0x003a6800010e7983 */ /* 0x004ea80000100a00 */
[----:B------:R-:W2:Y:S04]  /*46cd0*/  LDL.64 R28, [R1+0x78d8] ;  /* 0x0078d800011c7983 */ /* 0x000ea80000100a00 */
[----:B------:R1:W-:Y:S04]  /*46ce0*/  LDGSTS.E [R3+-0x72d80], [R26.64], P5 ;  /* 0x8d2800001a037fae */ /* 0x0003e8000a921848 */
[----:B------:R1:W-:Y:S04]  /*46cf0*/  LDGSTS.E [R0+-0x72d00], [R18.64], P1 ;  /* 0x8d30000012007fae */ /* 0x0003e80008921848 */
[----:B-1----:R-:W2:Y:S04]  /*46d00*/  LDL.64 R26, [R1+0x78c8] ;  /* 0x0078c800011a7983 */ /* 0x002ea80000100a00 */
[----:B------:R-:W2:Y:S01]  /*46d10*/  LDL.64 R18, [R1+0x7a10] ;  /* 0x007a100001127983 */ /* 0x000ea20000100a00 */
[----:B------:R-:W-:-:S05]  /*46d20*/  IMAD.SHL.U32 R35, R252, 0x4, RZ ;  /* 0x00000004fc237824 */ /* 0x000fca00078e00ff */
[----:B------:R-:W-:Y:S01]  /*46d30*/  LOP3.LUT R252, R35, 0x20, RZ, 0x3c, !PT ;  /* 0x0000002023fc7812 */ /* 0x000fe200078e3cff */
        /* <DEDUP_REMOVED lines=8> */
[----:B----4-:R1:W-:Y:S04]  /*46dc0*/  LDGSTS.E [R76+-0x71c80], [R32.64], P3 ;  /* 0x8e380000204c7fae */ /* 0x0103e80009921848 */
[----:B-1----:R-:W4:Y:S04]  /*46dd0*/  LDL.64 R32, [R1+0x37f0] ;  /* 0x0037f00001207983 */ /* 0x002f280000100a00 */
[----:B---3--:R1:W-:Y:S04]  /*46de0*/  LDGSTS.E [R0+-0x70e00], [R22.64], P6 ;  /* 0x8f20000016007fae */ /* 0x0083e8000b121848 */
[----:B--2---:R2:W-:Y:S04]  /*46df0*/  LDGSTS.E [R77+-0x70d80], [R28.64], P5 ;  /* 0x8f2800001c4d7fae */ /* 0x0045e8000a921848 */
[----:B-1----:R-:W3:Y:S01]  /*46e00*/  LDL.64 R22, [R1+0x3770] ;  /* 0x0037700001167983 */ /* 0x002ee20000100a00 */
[----:B------:R-:W-:-:S03]  /*46e10*/  IADD3 R0, R252, 0x100000, RZ ;  /* 0x00100000fc007810 */ /* 0x000fc60007ffe0ff */
[----:B------:R1:W-:Y:S04]  /*46e20*/  LDGSTS.E [R76+-0x70d00], [R12.64], P1 ;  /* 0x8f3000000c4c7fae */ /* 0x0003e80008921848 */
[----:B--2---:R-:W3:Y:S04]  /*46e30*/  LDL.64 R28, [R1+0x3730] ;  /* 0x00373000011c7983 */ /* 0x004ee80000100a00 */
[----:B------:R1:W-:Y:S04]  /*46e40*/  LDGSTS.E [R3+-0x70c80], [R26.64], P3 ;  /* 0x8f3800001a037fae */ /* 0x0003e80009921848 */
[----:B-1----:R-:W3:Y:S04]  /*46e50*/  LDL.64 R12, [R1+0x36f0] ;  /* 0x0036f000010c7983 */ /* 0x002ee80000100a00 */
[----:B------:R1:W-:Y:S04]  /*46e60*/  LDGSTS.E [R0+-0x77c00], [R18.64], P6 ;  /* 0x8840000012007fae */ /* 0x0003e8000b121848 */
[----:B------:R-:W3:Y:S04]  /*46e70*/  LDL.64 R26, [R1+0x36b0] ;  /* 0x0036b000011a7983 */ /* 0x000ee80000100a00 */
[----:B-1----:R-:W3:Y:S01]  /*46e80*/  LDL.64 R18, [R1+0x3670] ;  /* 0x0036700001127983 */ /* 0x002ee20000100a00 */
[----:B------:R-:W-:-:S02]  /*46e90*/  IADD3 R76, R252, 0x100000, RZ ;  /* 0x00100000fc4c7810 */ /* 0x000fc40007ffe0ff */
[C---:B------:R-:W-:Y:S02]  /*46ea0*/  IADD3 R3, R252.reuse, 0x100000, RZ ;  /* 0x00100000fc037810 */ /* 0x040fe40007ffe0ff */
[----:B------:R-:W-:Y:S01]  /*46eb0*/  IADD3 R77, R252, 0x100000, RZ ;  /* 0x00100000fc4d7810 */ /* 0x000fe20007ffe0ff */
        /* <DEDUP_REMOVED lines=8> */
[----:B----4-:R1:W-:Y:S04]  /*46f40*/  LDGSTS.E [R76+-0x76b80], [R32.64], P5 ;  /* 0x89480000204c7fae */ /* 0x0103e8000a921848 */
[----:B------:R4:W-:Y:S04]  /*46f50*/  LDGSTS.E [R0+-0x76b00], [R16.64], P1 ;  /* 0x8950000010007fae */ /* 0x0009e80008921848 */
[----:B-1----:R-:W2:Y:S04]  /*46f60*/  LDL.64 R32, [R1+0x7890] ;  /* 0x0078900001207983 */ /* 0x002ea80000100a00 */
[----:B----4-:R-:W4:Y:S04]  /*46f70*/  LDL.64 R16, [R1+0x7880] ;  /* 0x0078800001107983 */ /* 0x010f280000100a00 */
[----:B---3--:R1:W-:Y:S04]  /*46f80*/  LDGSTS.E [R77+-0x76a80], [R22.64], P3 ;  /* 0x89580000164d7fae */ /* 0x0083e80009921848 */
[----:B------:R3:W-:Y:S04]  /*46f90*/  LDGSTS.E [R76+-0x75c00], [R28.64], P6 ;  /* 0x8a4000001c4c7fae */ /* 0x0007e8000b121848 */
[----:B-1----:R-:W4:Y:S04]  /*46fa0*/  LDL.64 R22, [R1+0x7878] ;  /* 0x0078780001167983 */ /* 0x002f280000100a00 */
[----:B------:R1:W-:Y:S04]  /*46fb0*/  LDGSTS.E [R3+-0x75b80], [R12.64], P5 ;  /* 0x8a4800000c037fae */ /* 0x0003e8000a921848 */
[----:B---3--:R-:W4:Y:S04]  /*46fc0*/  LDL.64 R28, [R1+0x7870] ;  /* 0x00787000011c7983 */ /* 0x008f280000100a00 */
[----:B------:R1:W-:Y:S04]  /*46fd0*/  LDGSTS.E [R0+-0x75b00], [R26.64], P1 ;  /* 0x8a5000001a007fae */ /* 0x0003e80008921848 */
[----:B-1----:R-:W4:Y:S04]  /*46fe0*/  LDL.64 R12, [R1+0x7860] ;  /* 0x00786000010c7983 */ /* 0x002f280000100a00 */
[----:B------:R1:W-:Y:S04]  /*46ff0*/  LDGSTS.E [R76+-0x75a80], [R18.64], P3 ;  /* 0x8a580000124c7fae */ /* 0x0003e80009921848 */
[----:B------:R-:W4:Y:S04]  /*47000*/  LDL.64 R26, [R1+0x7868] ;  /* 0x00786800011a7983 */ /* 0x000f280000100a00 */
[----:B-1----:R-:W4:Y:S04]  /*47010*/  LDL.64 R18, [R1+0x7858] ;  /* 0x0078580001127983 */ /* 0x002f280000100a00 */
[----:B------:R1:W-:Y:S04]  /*47020*/  LDGSTS.E [R3+-0x74c00], [R14.64], P6 ;  /* 0x8b4000000e037fae */ /* 0x0003e8000b121848 */
[----:B------:R1:W-:Y:S04]  /*47030*/  LDGSTS.E [R0+-0x74b80], [R20.64], P5 ;  /* 0x8b48000014007fae */ /* 0x0003e8000a921848 */
[----:B-1----:R-:W4:Y:S04]  /*47040*/  LDL.64 R14, [R1+0x7850] ;  /* 0x00785000010e7983 */ /* 0x002f280000100a00 */
[----:B------:R1:W-:Y:S04]  /*47050*/  LDGSTS.E [R77+-0x74b00], [R24.64], P1 ;  /* 0x8b500000184d7fae */ /* 0x0003e80008921848 */
[----:B------:R-:W4:Y:S04]  /*47060*/  LDL.64 R20, [R1+0x7848] ;  /* 0x0078480001147983 */ /* 0x000f280000100a00 */
[----:B-1----:R-:W4:Y:S04]  /*47070*/  LDL.64 R24, [R1+0x7840] ;  /* 0x0078400001187983 */ /* 0x002f280000100a00 */
[----:B------:R1:W-:Y:S04]  /*47080*/  LDGSTS.E [R76+-0x74a80], [R30.64], P3 ;  /* 0x8b5800001e4c7fae */ /* 0x0003e80009921848 */
[----:B-1----:R-:W4:Y:S04]  /*47090*/  LDL.64 R30, [R1+0x7838] ;  /* 0x00783800011e7983 */ /* 0x002f280000100a00 */
[----:B--2---:R1:W-:Y:S04]  /*470a0*/  LDGSTS.E [R0+-0x73c00], [R32.64], P6 ;  /* 0x8c40000020007fae */ /* 0x0043e8000b121848 */
[----:B------:R2:W-:Y:S04]  /*470b0*/  LDGSTS.E [R77+-0x73b80], [R10.64], P5 ;  /* 0x8c4800000a4d7fae */ /* 0x0005e8000a921848 */
[----:B----4-:R4:W-:Y:S04]  /*470c0*/  LDGSTS.E [R76+-0x73b00], [R16.64], P1 ;  /* 0x8c500000104c7fae */ /* 0x0109e80008921848 */
[----:B-1----:R-:W3:Y:S01]  /*470d0*/  LDL.64 R32, [R1+0x7830] ;  /* 0x0078300001207983 */ /* 0x002ee20000100a00 */
[----:B------:R-:W-:-:S03]  /*470e0*/  LOP3.LUT R35, R35, 0x30, RZ, 0x3c, !PT ;  /* 0x0000003023237812 */ /* 0x000fc600078e3cff */
[----:B--2---:R-:W2:Y:S04]  /*470f0*/  LDL.64 R10, [R1+0x3628] ;  /* 0x00362800010a7983 */ /* 0x004ea80000100a00 */
[----:B----4-:R-:W4:Y:S04]  /*47100*/  LDL.64 R16, [R1+0x7828] ;  /* 0x0078280001107983 */ /* 0x010f280000100a00 */
[----:B------:R1:W-:Y:S04]  /*47110*/  LDGSTS.E [R3+-0x73a80], [R22.64], P3 ;  /* 0x8c58000016037fae */ /* 0x0003e80009921848 */
[----:B------:R1:W-:Y:S04]  /*47120*/  LDGSTS.E [R0+-0x72c00], [R28.64], P6 ;  /* 0x8d4000001c007fae */ /* 0x0003e8000b121848 */
[----:B-1----:R-:W2:Y:S04]  /*47130*/  LDL.64 R22, [R1+0x7818] ;  /* 0x0078180001167983 */ /* 0x002ea80000100a00 */
[----:B------:R-:W2:Y:S04]  /*47140*/  LDL.64 R28, [R1+0x7820] ;  /* 0x00782000011c7983 */ /* 0x000ea80000100a00 */
[----:B------:R1:W-:Y:S04]  /*47150*/  LDGSTS.E [R76+-0x72b80], [R26.64], P5 ;  /* 0x8d4800001a4c7fae */ /* 0x0003e8000a921848 */
[----:B------:R1:W-:Y:S04]  /*47160*/  LDGSTS.E [R3+-0x72b00], [R12.64], P1 ;  /* 0x8d5000000c037fae */ /* 0x0003e80008921848 */
[----:B------:R1:W-:Y:S04]  /*47170*/  LDGSTS.E [R0+-0x72a80], [R18.64], P3 ;  /* 0x8d58000012007fae */ /* 0x0003e80009921848 */
[----:B-1----:R-:W2:Y:S04]  /*47180*/  LDL.64 R26, [R1+0x3aa0] ;  /* 0x003aa000011a7983 */ /* 0x002ea80000100a00 */
[----:B------:R-:W2:Y:S04]  /*47190*/  LDL.64 R12, [R1+0x3a60] ;  /* 0x003a6000010c7983 */ /* 0x000ea80000100a00 */
[----:B------:R-:W2:Y:S04]  /*471a0*/  LDL.64 R18, [R1+0x3a20] ;  /* 0x003a200001127983 */ /* 0x000ea80000100a00 */
[----:B------:R1:W-:Y:S04]  /*471b0*/  LDGSTS.E [R77+-0x71c00], [R14.64], P6 ;  /* 0x8e4000000e4d7fae */ /* 0x0003e8000b121848 */
[----:B------:R1:W-:Y:S04]  /*471c0*/  LDGSTS.E [R76+-0x71b80], [R20.64], P5 ;  /* 0x8e480000144c7fae */ /* 0x0003e8000a921848 */
[----:B-1----:R-:W2:Y:S04]  /*471d0*/  LDL.64 R14, [R1+0x3768] ;  /* 0x00376800010e7983 */ /* 0x002ea80000100a00 */
[----:B------:R1:W-:Y:S04]  /*471e0*/  LDGSTS.E [R0+-0x71b00], [R24.64], P1 ;  /* 0x8e50000018007fae */ /* 0x0003e80008921848 */
[----:B------:R-:W2:Y:S04]  /*471f0*/  LDL.64 R20, [R1+0x39e0] ;  /* 0x0039e00001147983 */ /* 0x000ea80000100a00 */
[----:B-1----:R-:W2:Y:S04]  /*47200*/  LDL.64 R24, [R1+0x39a0] ;  /* 0x0039a00001187983 */ /* 0x002ea80000100a00 */
[----:B------:R1:W-:Y:S04]  /*47210*/  LDGSTS.E [R77+-0x71a80], [R30.64], P3 ;  /* 0x8e5800001e4d7fae */ /* 0x0003e80009921848 */
[----:B-1----:R-:W2:Y:S01]  /*47220*/  LDL.64 R30, [R1+0x7a00] ;  /* 0x007a0000011e7983 */ /* 0x002ea20000100a00 */
[----:B------:R-:W-:-:S03]  /*47230*/  IADD3 R77, R35, 0x100000, RZ ;  /* 0x00100000234d7810 */ /* 0x000fc60007ffe0ff */
[----:B---3--:R1:W-:Y:S04]  /*47240*/  LDGSTS.E [R76+-0x70c00], [R32.64], P6 ;  /* 0x8f400000204c7fae */ /* 0x0083e8000b121848 */
[----:B----4-:R3:W-:Y:S04]  /*47250*/  LDGSTS.E [R3+-0x70b80], [R16.64], P5 ;  /* 0x8f48000010037fae */ /* 0x0107e8000a921848 */
[----:B-1----:R-:W4:Y:S01]  /*47260*/  LDL.64 R32, [R1+0x79f8] ;  /* 0x0079f80001207983 */ /* 0x002f220000100a00 */
[----:B---3--:R-:W-:-:S03]  /*47270*/  IADD3 R3, R35, 0x100000, RZ ;  /* 0x0010000023037810 */ /* 0x008fc60007ffe0ff */
[----:B------:R-:W3:Y:S04]  /*47280*/  LDL.64 R16, [R1+0x3728] ;  /* 0x0037280001107983 */ /* 0x000ee80000100a00 */
[----:B--2---:R1:W-:Y:S04]  /*47290*/  LDGSTS.E [R0+-0x70b00], [R28.64], P1 ;  /* 0x8f5000001c007fae */ /* 0x0043e80008921848 */
[----:B------:R2:W-:Y:S04]  /*472a0*/  LDGSTS.E [R76+-0x70a80], [R22.64], P3 ;  /* 0x8f580000164c7fae */ /* 0x0005e80009921848 */
[----:B-1----:R-:W3:Y:S01]  /*472b0*/  LDL.64 R28, [R1+0x36e8] ;  /* 0x0036e800011c7983 */ /* 0x002ee20000100a00 */
[----:B------:R-:W-:-:S03]  /*472c0*/  IADD3 R0, R35, 0x100000, RZ ;  /* 0x0010000023007810 */ /* 0x000fc60007ffe0ff */
[----:B------:R1:W-:Y:S04]  /*472d0*/  LDGSTS.E [R3+-0x77a00], [R26.64], P6 ;  /* 0x886000001a037fae */ /* 0x0003e8000b121848 */
[----:B--2---:R-:W3:Y:S04]  /*472e0*/  LDL.64 R22, [R1+0x36a8] ;  /* 0x0036a80001167983 */ /* 0x004ee80000100a00 */
[----:B------:R1:W-:Y:S04]  /*472f0*/  LDGSTS.E [R0+-0x77980], [R12.64], P5 ;  /* 0x886800000c007fae */ /* 0x0003e8000a921848 */
[----:B-1----:R-:W3:Y:S04]  /*47300*/  LDL.64 R26, [R1+0x3668] ;  /* 0x00366800011a7983 */ /* 0x002ee80000100a00 */
[----:B------:R1:W-:Y:S01]  /*47310*/  LDGSTS.E [R77+-0x77900], [R18.64], P1 ;  /* 0x88700000124d7fae */ /* 0x0003e20008921848 */
[----:B------:R-:W-:-:S03]  /*47320*/  IADD3 R76, R35, 0x100000, RZ ;  /* 0x00100000234c7810 */ /* 0x000fc60007ffe0ff */
[----:B------:R-:W3:Y:S04]  /*47330*/  LDL.64 R12, [R1+0x7800] ;  /* 0x00780000010c7983 */ /* 0x000ee80000100a00 */
[----:B------:R-:W3:Y:S04]  /*47340*/  S2R R252, SR_TID.X ;  /* 0x0000000000fc7919 */ /* 0x000ee80000002100 */
[----:B-1----:R-:W3:Y:S04]  /*47350*/  LDL.64 R18, [R1+0x35e8] ;  /* 0x0035e80001127983 */ /* 0x002ee80000100a00 */
[----:B------:R-:W3:Y:S04]  /*47360*/  LDL.64 R34, [R1+0x3760] ;  /* 0x0037600001227983 */ /* 0x000ee80000100a00 */
[----:B------:R1:W-:Y:S04]  /*47370*/  LDGSTS.E [R76+-0x77880], [R20.64], P3 ;  /* 0x88780000144c7fae */ /* 0x0003e80009921848 */
[----:B------:R1:W-:Y:S04]  /*47380*/  LDGSTS.E [R0+-0x76a00], [R24.64], P6 ;  /* 0x8960000018007fae */ /* 0x0003e8000b121848 */
[----:B-1----:R-:W3:Y:S04]  /*47390*/  LDL.64 R20, [R1+0x35a8] ;  /* 0x0035a80001147983 */ /* 0x002ee80000100a00 */
[----:B------:R-:W3:Y:S04]  /*473a0*/  LDL.64 R24, [R1+0x7950] ;  /* 0x0079500001187983 */ /* 0x000ee80000100a00 */
[----:B------:R1:W-:Y:S04]  /*473b0*/  LDGSTS.E [R77+-0x76980], [R30.64], P5 ;  /* 0x896800001e4d7fae */ /* 0x0003e8000a921848 */
[----:B-1----:R-:W3:Y:S04]  /*473c0*/  LDL.64 R30, [R1+0x7810] ;  /* 0x00781000011e7983 */ /* 0x002ee80000100a00 */
[----:B----4-:R1:W-:Y:S04]  /*473d0*/  LDGSTS.E [R76+-0x76900], [R32.64], P1 ;  /* 0x89700000204c7fae */ /* 0x0103e80008921848 */
[----:B------:R4:W-:Y:S04]  /*473e0*/  LDGSTS.E [R3+-0x76880], [R14.64], P3 ;  /* 0x897800000e037fae */ /* 0x0009e80009921848 */
[----:B---3--:R3:W-:Y:S04]  /*473f0*/  LDGSTS.E [R0+-0x75a00], [R16.64], P6 ;  /* 0x8a60000010007fae */ /* 0x0087e8000b121848 */
[----:B-1----:R-:W2:Y:S04]  /*47400*/  LDL.64 R32, [R1+0x7808] ;  /* 0x0078080001207983 */ /* 0x002ea80000100a00 */
[----:B----4-:R-:W4:Y:S04]  /*47410*/  LDL.64 R14, [R1+0x77f8] ;  /* 0x0077f800010e7983 */ /* 0x010f280000100a00 */
[----:B---3--:R-:W4:Y:S04]  /*47420*/  LDL.64 R16, [R1+0x77a0] ;  /* 0x0077a00001107983 */ /* 0x008f280000100a00 */
[----:B------:R1:W-:Y:S04]  /*47430*/  LDGSTS.E [R76+-0x75980], [R28.64], P5 ;  /* 0x8a6800001c4c7fae */ /* 0x0003e8000a921848 */
[----:B------:R1:W-:Y:S04]  /*47440*/  LDGSTS.E [R3+-0x75900], [R22.64], P1 ;  /* 0x8a70000016037fae */ /* 0x0003e80008921848 */
[----:B-1----:R-:W4:Y:S04]  /*47450*/  LDL.64 R28, [R1+0x77a8] ;  /* 0x0077a800011c7983 */ /* 0x002f280000100a00 */
[----:B------:R1:W-:Y:S04]  /*47460*/  LDGSTS.E [R0+-0x75880], [R26.64], P3 ;  /* 0x8a7800001a007fae */ /* 0x0003e80009921848 */
[----:B------:R-:W4:Y:S04]  /*47470*/  LDL.64 R22, [R1+0x7790] ;  /* 0x0077900001167983 */ /* 0x000f280000100a00 */
[----:B------:R1:W-:Y:S04]  /*47480*/  LDGSTS.E [R77+-0x74a00], [R10.64], P6 ;  /* 0x8b6000000a4d7fae */ /* 0x0003e8000b121848 */
[----:B-1----:R-:W4:Y:S04]  /*47490*/  LDL.64 R26, [R1+0x7798] ;  /* 0x00779800011a7983 */ /* 0x002f280000100a00 */
[----:B------:R1:W-:Y:S01]  /*474a0*/  LDGSTS.E [R76+-0x74980], [R18.64], P5 ;  /* 0x8b680000124c7fae */ /* 0x0003e2000a921848 */
[----:B------:R-:W-:-:S03]  /*474b0*/  LOP3.LUT R252, R252, 0x1f, RZ, 0xc0, !PT ;  /* 0x0000001ffcfc7812 */ /* 0x000fc600078ec0ff */
[----:B------:R-:W4:Y:S04]  /*474c0*/  LDL.64 R10, [R1+0x7948] ;  /* 0x00794800010a7983 */ /* 0x000f280000100a00 */
[----:B-1----:R-:W4:Y:S04]  /*474d0*/  LDL.64 R18, [R1+0x7788] ;  /* 0x0077880001127983 */ /* 0x002f280000100a00 */
[----:B------:R1:W-:Y:S04]  /*474e0*/  LDGSTS.E [R0+-0x74900], [R20.64], P1 ;  /* 0x8b70000014007fae */ /* 0x0003e80008921848 */
[----:B------:R1:W-:Y:S04]  /*474f0*/  LDGSTS.E [R77+-0x74880], [R24.64], P3 ;  /* 0x8b780000184d7fae */ /* 0x0003e80009921848 */
[----:B-1----:R-:W4:Y:S04]  /*47500*/  LDL.64 R20, [R1+0x7780] ;  /* 0x0077800001147983 */ /* 0x002f280000100a00 */
[----:B------:R-:W4:Y:S04]  /*47510*/  LDL.64 R24, [R1+0x7778] ;  /* 0x0077780001187983 */ /* 0x000f280000100a00 */
[----:B------:R1:W-:Y:S04]  /*47520*/  LDGSTS.E [R76+-0x73a00], [R30.64], P6 ;  /* 0x8c6000001e4c7fae */ /* 0x0003e8000b121848 */
[----:B-1----:R-:W4:Y:S04]  /*47530*/  LDL.64 R30, [R1+0x7770] ;  /* 0x00777000011e7983 */ /* 0x002f280000100a00 */
[----:B--2---:R1:W-:Y:S04]  /*47540*/  LDGSTS.E [R3+-0x73980], [R32.64], P5 ;  /* 0x8c68000020037fae */ /* 0x0043e8000a921848 */
[----:B------:R2:W-:Y:S04]  /*47550*/  LDGSTS.E [R0+-0x73900], [R12.64], P1 ;  /* 0x8c7000000c007fae */ /* 0x0005e80008921848 */
[----:B----4-:R4:W-:Y:S04]  /*47560*/  LDGSTS.E [R76+-0x73880], [R14.64], P3 ;  /* 0x8c7800000e4c7fae */ /* 0x0109e80009921848 */
[----:B-1----:R-:W3:Y:S01]  /*47570*/  LDL.64 R32, [R1+0x7768] ;  /* 0x0077680001207983 */ /* 0x002ee20000100a00 */
[----:B------:R-:W-:-:S03]  /*47580*/  SHF.L.U32 R252, R252, 0x2, RZ ;  /* 0x00000002fcfc7819 */ /* 0x000fc600000006ff */
        /* <DEDUP_REMOVED lines=10> */
[----:B------:R1:W-:Y:S04]  /*47630*/  LDGSTS.E [R0+-0x71a00], [R18.64], P6 ;  /* 0x8e60000012007fae */ /* 0x0003e8000b121848 */
[----:B-1----:R-:W2:Y:S04]  /*47640*/  LDL.64 R18, [R1+0x3a18] ;  /* 0x003a180001127983 */ /* 0x002ea80000100a00 */
[----:B------:R1:W-:Y:S04]  /*47650*/  LDGSTS.E [R77+-0x71980], [R20.64], P5 ;  /* 0x8e680000144d7fae */ /* 0x0003e8000a921848 */
[----:B------:R1:W-:Y:S04]  /*47660*/  LDGSTS.E [R76+-0x71900], [R24.64], P1 ;  /* 0x8e700000184c7fae */ /* 0x0003e80008921848 */
[----:B-1----:R-:W2:Y:S04]  /*47670*/  LDL.64 R20, [R1+0x39d8] ;  /* 0x0039d80001147983 */ /* 0x002ea80000100a00 */
[----:B------:R-:W2:Y:S04]  /*47680*/  LDL.64 R24, [R1+0x37e0] ;  /* 0x0037e00001187983 */ /* 0x000ea80000100a00 */
[----:B------:R1:W-:Y:S02]  /*47690*/  LDGSTS.E [R3+-0x71880], [R30.64], P3 ;  /* 0x8e7800001e037fae */ /* 0x0003e40009921848 */
[----:B-1----:R-:W-:-:S04]  /*476a0*/  LOP3.LUT R31, R252, 0x40, RZ, 0x3c, !PT ;  /* 0x00000040fc1f7812 */ /* 0x002fc800078e3cff */
[C---:B------:R-:W-:Y:S01]  /*476b0*/  IADD3 R77, R31.reuse, 0x100000, RZ ;  /* 0x001000001f4d7810 */ /* 0x040fe20007ffe0ff */
        /* <DEDUP_REMOVED lines=8> */
[----:B--2---:R-:W-:-:S03]  /*47740*/  IADD3 R0, R31, 0x100000, RZ ;  /* 0x001000001f007810 */ /* 0x004fc60007ffe0ff */
[----:B------:R-:W3:Y:S04]  /*47750*/  LDL.64 R16, [R1+0x36a0] ;  /* 0x0036a00001107983 */ /* 0x000ee80000100a00 */
[----:B------:R1:W-:Y:S04]  /*47760*/  LDGSTS.E [R77+-0x77800], [R26.64], P6 ;  /* 0x888000001a4d7fae */ /* 0x0003e8000b121848 */
[----:B------:R1:W-:Y:S04]  /*47770*/  LDGSTS.E [R76+-0x77780], [R22.64], P5 ;  /* 0x88880000164c7fae */ /* 0x0003e8000a921848 */
[----:B-1----:R-:W3:Y:S04]  /*47780*/  LDL.64 R26, [R1+0x3660] ;  /* 0x00366000011a7983 */ /* 0x002ee80000100a00 */
[----:B------:R-:W3:Y:S04]  /*47790*/  LDL.64 R22, [R1+0x3620] ;  /* 0x0036200001167983 */ /* 0x000ee80000100a00 */
[----:B------:R1:W-:Y:S04]  /*477a0*/  LDGSTS.E [R0+-0x77700], [R18.64], P1 ;  /* 0x8890000012007fae */ /* 0x0003e80008921848 */
[----:B-1----:R-:W3:Y:S01]  /*477b0*/  LDL.64 R18, [R1+0x35e0] ;  /* 0x0035e00001127983 */ /* 0x002ee20000100a00 */
[----:B------:R-:W-:-:S03]  /*477c0*/  IADD3 R3, R31, 0x100000, RZ ;  /* 0x001000001f037810 */ /* 0x000fc60007ffe0ff */
[----:B------:R1:W-:Y:S04]  /*477d0*/  LDGSTS.E [R77+-0x77680], [R20.64], P3 ;  /* 0x88980000144d7fae */ /* 0x0003e80009921848 */
[----:B------:R1:W-:Y:S04]  /*477e0*/  LDGSTS.E [R76+-0x76800], [R12.64], P6 ;  /* 0x898000000c4c7fae */ /* 0x0003e8000b121848 */
[----:B------:R1:W-:Y:S04]  /*477f0*/  LDGSTS.E [R3+-0x76780], [R24.64], P5 ;  /* 0x8988000018037fae */ /* 0x0003e8000a921848 */
[----:B-1----:R-:W3:Y:S04]  /*47800*/  LDL.64 R20, [R1+0x35a0] ;  /* 0x0035a00001147983 */ /* 0x002ee80000100a00 */
[----:B------:R-:W3:Y:S04]  /*47810*/  LDL.64 R12, [R1+0x77e8] ;  /* 0x0077e800010c7983 */ /* 0x000ee80000100a00 */
[----:B------:R-:W3:Y:S01]  /*47820*/  LDL.64 R24, [R1+0x77f0] ;  /* 0x0077f00001187983 */ /* 0x000ee20000100a00 */
[----:B------:R-:W-:-:S03]  /*47830*/  LOP3.LUT R252, R252, 0x50, RZ, 0x3c, !PT ;  /* 0x00000050fcfc7812 */ /* 0x000fc600078e3cff */
[----:B------:R-:W3:Y:S04]  /*47840*/  LDL.64 R30, [R1+0x3798] ;  /* 0x00379800011e7983 */ /* 0x000ee80000100a00 */
[----:B----4-:R1:W-:Y:S04]  /*47850*/  LDGSTS.E [R0+-0x76700], [R32.64], P1 ;  /* 0x8990000020007fae */ /* 0x0103e80008921848 */
[----:B------:R4:W-:Y:S04]  /*47860*/  LDGSTS.E [R76+-0x76680], [R34.64], P3 ;  /* 0x89980000224c7fae */ /* 0x0009e80009921848 */
[----:B---3--:R3:W-:Y:S04]  /*47870*/  LDGSTS.E [R3+-0x75800], [R14.64], P6 ;  /* 0x8a8000000e037fae */ /* 0x0087e8000b121848 */
[----:B-1----:R-:W2:Y:S04]  /*47880*/  LDL.64 R32, [R1+0x77e0] ;  /* 0x0077e00001207983 */ /* 0x002ea80000100a00 */
[----:B----4-:R-:W4:Y:S04]  /*47890*/  LDL.64 R34, [R1+0x77d8] ;  /* 0x0077d80001227983 */ /* 0x010f280000100a00 */
[----:B---3--:R-:W3:Y:S04]  /*478a0*/  LDL.64 R14, [R1+0x7710] ;  /* 0x00771000010e7983 */ /* 0x008ee80000100a00 */
[----:B------:R1:W-:Y:S04]  /*478b0*/  LDGSTS.E [R0+-0x75780], [R28.64], P5 ;  /* 0x8a8800001c007fae */ /* 0x0003e8000a921848 */
[----:B------:R1:W-:Y:S04]  /*478c0*/  LDGSTS.E [R77+-0x75700], [R16.64], P1 ;  /* 0x8a900000104d7fae */ /* 0x0003e80008921848 */
        /* <DEDUP_REMOVED lines=8> */
[----:B------:R1:W-:Y:S04]  /*47950*/  LDGSTS.E [R76+-0x74700], [R20.64], P1 ;  /* 0x8b900000144c7fae */ /* 0x0003e80008921848 */
[----:B------:R1:W-:Y:S04]  /*47960*/  LDGSTS.E [R3+-0x74680], [R10.64], P3 ;  /* 0x8b9800000a037fae */ /* 0x0003e80009921848 */
[----:B------:R1:W-:Y:S04]  /*47970*/  LDGSTS.E [R0+-0x73800], [R24.64], P6 ;  /* 0x8c80000018007fae */ /* 0x0003e8000b121848 */
[----:B-1----:R-:W3:Y:S04]  /*47980*/  LDL.64 R20, [R1+0x76e0] ;  /* 0x0076e00001147983 */ /* 0x002ee80000100a00 */
[----:B------:R1:W-:Y:S04]  /*47990*/  LDGSTS.E [R76+-0x73780], [R12.64], P5 ;  /* 0x8c8800000c4c7fae */ /* 0x0003e8000a921848 */
[----:B------:R-:W3:Y:S01]  /*479a0*/  LDL.64 R24, [R1+0x76d8] ;  /* 0x0076d80001187983 */ /* 0x000ee20000100a00 */
[----:B------:R-:W-:-:S03]  /*479b0*/  LOP3.LUT R239, R239, 0x70, RZ, 0x3c, !PT ;  /* 0x00000070efef7812 */ /* 0x000fc600078e3cff */
[----:B------:R-:W3:Y:S04]  /*479c0*/  LDL.64 R10, [R1+0x3c00] ;  /* 0x003c0000010a7983 */ /* 0x000ee80000100a00 */
[----:B-1----:R-:W3:Y:S04]  /*479d0*/  LDL.64 R12, [R1+0x3b80] ;  /* 0x003b8000010c7983 */ /* 0x002ee80000100a00 */
[----:B--2---:R1:W-:Y:S04]  /*479e0*/  LDGSTS.E [R3+-0x73700], [R32.64], P1 ;  /* 0x8c90000020037fae */ /* 0x0043e80008921848 */
[----:B----4-:R2:W-:Y:S04]  /*479f0*/  LDGSTS.E [R0+-0x73680], [R34.64], P3 ;  /* 0x8c98000022007fae */ /* 0x0105e80009921848 */
[----:B---3--:R3:W-:Y:S04]  /*47a00*/  LDGSTS.E [R77+-0x72800], [R14.64], P6 ;  /* 0x8d8000000e4d7fae */ /* 0x0087e8000b121848 */
[----:B-1----:R-:W4:Y:S04]  /*47a10*/  LDL.64 R32, [R1+0x76d0] ;  /* 0x0076d00001207983 */ /* 0x002f280000100a00 */
[----:B--2---:R-:W2:Y:S04]  /*47a20*/  LDL.64 R34, [R1+0x76c8] ;  /* 0x0076c80001227983 */ /* 0x004ea80000100a00 */
[----:B---3--:R-:W3:Y:S04]  /*47a30*/  LDL.64 R14, [R1+0x76c0] ;  /* 0x0076c000010e7983 */ /* 0x008ee80000100a00 */
[----:B------:R1:W-:Y:S04]  /*47a40*/  LDGSTS.E [R76+-0x72780], [R28.64], P5 ;  /* 0x8d8800001c4c7fae */ /* 0x0003e8000a921848 */
[----:B-1----:R-:W3:Y:S04]  /*47a50*/  LDL.64 R28, [R1+0x3c50] ;  /* 0x003c5000011c7983 */ /* 0x002ee80000100a00 */
[----:B------:R1:W-:Y:S04]  /*47a60*/  LDGSTS.E [R0+-0x72700], [R26.64], P1 ;  /* 0x8d9000001a007fae */ /* 0x0003e80008921848 */
[----:B------:R1:W-:Y:S04]  /*47a70*/  LDGSTS.E [R77+-0x72680], [R22.64], P3 ;  /* 0x8d980000164d7fae */ /* 0x0003e80009921848 */
[----:B------:R1:W-:Y:S04]  /*47a80*/  LDGSTS.E [R76+-0x71800], [R16.64], P6 ;  /* 0x8e800000104c7fae */ /* 0x0003e8000b121848 */
[----:B-1----:R-:W3:Y:S04]  /*47a90*/  LDL.64 R26, [R1+0x3a90] ;  /* 0x003a9000011a7983 */ /* 0x002ee80000100a00 */
[----:B------:R-:W3:Y:S04]  /*47aa0*/  LDL.64 R22, [R1+0x3a50] ;  /* 0x003a500001167983 */ /* 0x000ee80000100a00 */
[----:B------:R-:W3:Y:S04]  /*47ab0*/  LDL.64 R16, [R1+0x3a10] ;  /* 0x003a100001107983 */ /* 0x000ee80000100a00 */
[----:B------:R1:W-:Y:S04]  /*47ac0*/  LDGSTS.E [R3+-0x71780], [R18.64], P5 ;  /* 0x8e88000012037fae */ /* 0x0003e8000a921848 */
[----:B-1----:R-:W3:Y:S04]  /*47ad0*/  LDL.64 R18, [R1+0x39d0] ;  /* 0x0039d00001127983 */ /* 0x002ee80000100a00 */
[----:B------:R1:W-:Y:S04]  /*47ae0*/  LDGSTS.E [R0+-0x71700], [R20.64], P1 ;  /* 0x8e90000014007fae */ /* 0x0003e80008921848 */
[----:B------:R1:W-:Y:S04]  /*47af0*/  LDGSTS.E [R76+-0x71680], [R24.64], P3 ;  /* 0x8e980000184c7fae */ /* 0x0003e80009921848 */
[----:B-1----:R-:W3:Y:S04]  /*47b00*/  LDL.64 R20, [R1+0x3990] ;  /* 0x0039900001147983 */ /* 0x002ee80000100a00 */
[----:B------:R-:W3:Y:S04]  /*47b10*/  LDL.64 R24, [R1+0x79f0] ;  /* 0x0079f00001187983 */ /* 0x000ee80000100a00 */
[----:B----4-:R1:W-:Y:S04]  /*47b20*/  LDGSTS.E [R3+-0x70800], [R32.64], P6 ;  /* 0x8f80000020037fae */ /* 0x0103e8000b121848 */
[----:B--2---:R2:W-:Y:S04]  /*47b30*/  LDGSTS.E [R0+-0x70780], [R34.64], P5 ;  /* 0x8f88000022007fae */ /* 0x0045e8000a921848 */
[----:B---3--:R3:W-:Y:S04]  /*47b40*/  LDGSTS.E [R77+-0x70700], [R14.64], P1 ;  /* 0x8f9000000e4d7fae */ /* 0x0087e80008921848 */
[----:B-1----:R-:W4:Y:S01]  /*47b50*/  LDL.64 R32, [R1+0x3758] ;  /* 0x0037580001207983 */ /* 0x002f220000100a00 */
[----:B--2---:R-:W-:-:S03]  /*47b60*/  IADD3 R0, R252, 0x100000, RZ ;  /* 0x00100000fc007810 */ /* 0x004fc60007ffe0ff */
[----:B------:R-:W2:Y:S01]  /*47b70*/  LDL.64 R34, [R1+0x3718] ;  /* 0x0037180001227983 */ /* 0x000ea20000100a00 */
[C---:B------:R-:W-:Y:S02]  /*47b80*/  IADD3 R3, R252.reuse, 0x100000, RZ ;  /* 0x00100000fc037810 */ /* 0x040fe40007ffe0ff */
[C---:B---3--:R-:W-:Y:S01]  /*47b90*/  IADD3 R77, R252.reuse, 0x100000, RZ ;  /* 0x00100000fc4d7810 */ /* 0x048fe20007ffe0ff */
[----:B------:R-:W3:Y:S04]  /*47ba0*/  LDL.64 R14, [R1+0x36d8] ;  /* 0x0036d800010e7983 */ /* 0x000ee80000100a00 */
[----:B------:R1:W-:Y:S02]  /*47bb0*/  LDGSTS.E [R76+-0x70680], [R28.64], P3 ;  /* 0x8f9800001c4c7fae */ /* 0x0003e40009921848 */
[----:B-1----:R-:W-:-:S02]  /*47bc0*/  IADD3 R76, R252, 0x100000, RZ ;  /* 0x00100000fc4c7810 */ /* 0x002fc40007ffe0ff */
[----:B------:R-:W3:Y:S04]  /*47bd0*/  LDL.64 R28, [R1+0x3698] ;  /* 0x00369800011c7983 */ /* 0x000ee80000100a00 */
        /* <DEDUP_REMOVED lines=14> */
[----:B----4-:R1:W-:Y:S04]  /*47cc0*/  LDGSTS.E [R0+-0x76480], [R32.64], P3 ;  /* 0x89b8000020007fae */ /* 0x0103e80009921848 */
[----:B--2---:R2:W-:Y:S04]  /*47cd0*/  LDGSTS.E [R77+-0x75600], [R34.64], P6 ;  /* 0x8aa00000224d7fae */ /* 0x0045e8000b121848 */
        /* <DEDUP_REMOVED lines=25> */
[----:B---3--:R-:W4:Y:S04]  /*47e70*/  LDL.64 R14, [R1+0x3710] ;  /* 0x00371000010e7983 */ /* 0x008f280000100a00 */
[----:B------:R1:W-:Y:S04]  /*47e80*/  LDGSTS.E [R77+-0x72580], [R28.64], P5 ;  /* 0x8da800001c4d7fae */ /* 0x0003e8000a921848 */
[----:B-1----:R-:W4:Y:S04]  /*47e90*/  LDL.64 R28, [R1+0x3a88] ;  /* 0x003a8800011c7983 */ /* 0x002f280000100a00 */
[----:B------:R1:W-:Y:S04]  /*47ea0*/  LDGSTS.E [R76+-0x72500], [R26.64], P1 ;  /* 0x8db000001a4c7fae */ /* 0x0003e80008921848 */
[----:B------:R1:W-:Y:S04]  /*47eb0*/  LDGSTS.E [R3+-0x72480], [R22.64], P3 ;  /* 0x8db8000016037fae */ /* 0x0003e80009921848 */
[----:B------:R1:W-:Y:S04]  /*47ec0*/  LDGSTS.E [R0+-0x71600], [R16.64], P6 ;  /* 0x8ea0000010007fae */ /* 0x0003e8000b121848 */
[----:B-1----:R-:W4:Y:S04]  /*47ed0*/  LDL.64 R26, [R1+0x3a48] ;  /* 0x003a4800011a7983 */ /* 0x002f280000100a00 */
[----:B------:R-:W4:Y:S04]  /*47ee0*/  LDL.64 R22, [R1+0x3a08] ;  /* 0x003a080001167983 */ /* 0x000f280000100a00 */
[----:B------:R-:W4:Y:S04]  /*47ef0*/  LDL.64 R16, [R1+0x39c8] ;  /* 0x0039c80001107983 */ /* 0x000f280000100a00 */
[----:B------:R1:W-:Y:S04]  /*47f00*/  LDGSTS.E [R76+-0x71580], [R18.64], P5 ;  /* 0x8ea80000124c7fae */ /* 0x0003e8000a921848 */
[----:B-1----:R-:W4:Y:S04]  /*47f10*/  LDL.64 R18, [R1+0x3988] ;  /* 0x0039880001127983 */ /* 0x002f280000100a00 */
[----:B------:R1:W-:Y:S04]  /*47f20*/  LDGSTS.E [R3+-0x71500], [R20.64], P1 ;  /* 0x8eb0000014037fae */ /* 0x0003e80008921848 */
[----:B------:R1:W-:Y:S04]  /*47f30*/  LDGSTS.E [R0+-0x71480], [R24.64], P3 ;  /* 0x8eb8000018007fae */ /* 0x0003e80009921848 */
[----:B------:R1:W-:Y:S04]  /*47f40*/  LDGSTS.E [R77+-0x70600], [R30.64], P6 ;  /* 0x8fa000001e4d7fae */ /* 0x0003e8000b121848 */
[----:B-1----:R-:W4:Y:S01]  /*47f50*/  LDL.64 R20, [R1+0x37d0] ;  /* 0x0037d00001147983 */ /* 0x002f220000100a00 */
[----:B------:R-:W-:-:S03]  /*47f60*/  IADD3 R3, R238, 0x100000, RZ ;  /* 0x00100000ee037810 */ /* 0x000fc60007ffe0ff */
[----:B------:R-:W4:Y:S04]  /*47f70*/  LDL.64 R24, [R1+0x3790] ;  /* 0x0037900001187983 */ /* 0x000f280000100a00 */
[----:B------:R-:W4:Y:S04]  /*47f80*/  LDL.64 R30, [R1+0x3750] ;  /* 0x00375000011e7983 */ /* 0x000f280000100a00 */
[----:B----4-:R1:W-:Y:S04]  /*47f90*/  LDGSTS.E [R76+-0x70580], [R32.64], P5 ;  /* 0x8fa80000204c7fae */ /* 0x0103e8000a921848 */
[----:B--2---:R2:W-:Y:S04]  /*47fa0*/  LDGSTS.E [R0+-0x70500], [R34.64], P1 ;  /* 0x8fb0000022007fae */ /* 0x0045e80008921848 */
[----:B------:R4:W-:Y:S01]  /*47fb0*/  LDGSTS.E [R77+-0x70480], [R12.64], P3 ;  /* 0x8fb800000c4d7fae */ /* 0x0009e20009921848 */
[----:B-1----:R-:W-:-:S03]  /*47fc0*/  IADD3 R76, R238, 0x100000, RZ ;  /* 0x00100000ee4c7810 */ /* 0x002fc60007ffe0ff */
[----:B------:R-:W3:Y:S01]  /*47fd0*/  LDL.64 R32, [R1+0x36d0] ;  /* 0x0036d00001207983 */ /* 0x000ee20000100a00 */
[----:B--2---:R-:W-:-:S03]  /*47fe0*/  IADD3 R0, R238, 0x100000, RZ ;  /* 0x00100000ee007810 */ /* 0x004fc60007ffe0ff */
[----:B------:R-:W2:Y:S01]  /*47ff0*/  LDL.64 R34, [R1+0x3690] ;  /* 0x0036900001227983 */ /* 0x000ea20000100a00 */
[----:B----4-:R-:W-:-:S03]  /*48000*/  IADD3 R77, R238, 0x100000, RZ ;  /* 0x00100000ee4d7810 */ /* 0x010fc60007ffe0ff */
[----:B------:R-:W4:Y:S04]  /*48010*/  LDL.64 R12, [R1+0x3c20] ;  /* 0x003c2000010c7983 */ /* 0x000f280000100a00 */
        /* <DEDUP_REMOVED lines=15> */
[----:B------:R1:W-:Y:S04]  /*48110*/  LDGSTS.E [R0+-0x75400], [R14.64], P6 ;  /* 0x8ac000000e007fae */ /* 0x0003e8000b121848 */
[----:B------:R-:W4:Y:S04]  /*48120*/  LDL.64 R30, [R1+0x7740] ;  /* 0x00774000011e7983 */ /* 0x000f280000100a00 */
[----:B-1----:R-:W4:Y:S04]  /*48130*/  LDL.64 R14, [R1+0x3b70] ;  /* 0x003b7000010e7983 */ /* 0x002f280000100a00 */
[----:B---3--:R1:W-:Y:S04]  /*48140*/  LDGSTS.E [R77+-0x75380], [R32.64], P5 ;  /* 0x8ac80000204d7fae */ /* 0x0083e8000a921848 */
[----:B--2---:R2:W-:Y:S04]  /*48150*/  LDGSTS.E [R76+-0x75300], [R34.64], P1 ;  /* 0x8ad00000224c7fae */ /* 0x0045e80008921848 */
[----:B-1----:R-:W3:Y:S04]  /*48160*/  LDL.64 R32, [R1+0x7738] ;  /* 0x0077380001207983 */ /* 0x002ee80000100a00 */
[----:B--2---:R-:W2:Y:S04]  /*48170*/  LDL.64 R34, [R1+0x3c28] ;  /* 0x003c280001227983 */ /* 0x004ea80000100a00 */
[----:B----4-:R1:W-:Y:S04]  /*48180*/  LDGSTS.E [R3+-0x75280], [R28.64], P3 ;  /* 0x8ad800001c037fae */ /* 0x0103e80009921848 */
        /* <DEDUP_REMOVED lines=12> */
[----:B------:R1:W-:Y:S04]  /*48250*/  LDGSTS.E [R0+-0x73300], [R30.64], P1 ;  /* 0x8cd000001e007fae */ /* 0x0003e80008921848 */
[----:B------:R-:W3:Y:S04]  /*48260*/  LDL.64 R24, [R1+0x3b00] ;  /* 0x003b000001187983 */ /* 0x000ee80000100a00 */
[----:B-1----:R-:W3:Y:S04]  /*48270*/  LDL.64 R30, [R1+0x3af8] ;  /* 0x003af800011e7983 */ /* 0x002ee80000100a00 */
[----:B---3--:R1:W-:Y:S04]  /*48280*/  LDGSTS.E [R77+-0x73280], [R32.64], P3 ;  /* 0x8cd80000204d7fae */ /* 0x0083e80009921848 */
[----:B--2---:R2:W-:Y:S04]  /*48290*/  LDGSTS.E [R76+-0x72400], [R34.64], P6 ;  /* 0x8dc00000224c7fae */ /* 0x0045e8000b121848 */
[----:B------:R3:W-:Y:S04]  /*482a0*/  LDGSTS.E [R3+-0x72380], [R12.64], P5 ;  /* 0x8dc800000c037fae */ /* 0x0007e8000a921848 */
        /* <DEDUP_REMOVED lines=14> */
[----:B------:R-:W3:Y:S04]  /*48390*/  LDL.64 R18, [R1+0x3980] ;  /* 0x0039800001127983 */ /* 0x000ee80000100a00 */
[----:B------:R1:W-:Y:S04]  /*483a0*/  LDGSTS.E [R0+-0x70400], [R20.64], P6 ;  /* 0x8fc0000014007fae */ /* 0x0003e8000b121848 */
[----:B------:R1:W-:Y:S02]  /*483b0*/  LDGSTS.E [R77+-0x70380], [R24.64], P5 ;  /* 0x8fc80000184d7fae */ /* 0x0003e4000a921848 */
[----:B-1----:R-:W-:-:S02]  /*483c0*/  IADD3 R0, R239, 0x100000, RZ ;  /* 0x00100000ef007810 */ /* 0x002fc40007ffe0ff */
[----:B------:R-:W3:Y:S04]  /*483d0*/  LDL.64 R20, [R1+0x7898] ;  /* 0x0078980001147983 */ /* 0x000ee80000100a00 */
[----:B------:R1:W-:Y:S01]  /*483e0*/  LDGSTS.E [R76+-0x70300], [R30.64], P1 ;  /* 0x8fd000001e4c7fae */ /* 0x0003e20008921848 */
[----:B------:R-:W-:-:S03]  /*483f0*/  IADD3 R77, R239, 0x100000, RZ ;  /* 0x00100000ef4d7810 */ /* 0x000fc60007ffe0ff */
[----:B------:R-:W3:Y:S01]  /*48400*/  LDL.64 R24, [R1+0x35c8] ;  /* 0x0035c80001187983 */ /* 0x000ee20000100a00 */
[----:B-1----:R-:W-:-:S03]  /*48410*/  IADD3 R76, R239, 0x100000, RZ ;  /* 0x00100000ef4c7810 */ /* 0x002fc60007ffe0ff */
[----:B------:R-:W3:Y:S04]  /*48420*/  LDL.64 R30, [R1+0x3688] ;  /* 0x00368800011e7983 */ /* 0x000ee80000100a00 */
[----:B----4-:R1:W-:Y:S04]  /*48430*/  LDGSTS.E [R3+-0x70280], [R32.64], P3 ;  /* 0x8fd8000020037fae */ /* 0x0103e80009921848 */
[----:B--2---:R2:W-:Y:S01]  /*48440*/  LDGSTS.E [R0+-0x77200], [R34.64], P6 ;  /* 0x88e0000022007fae */ /* 0x0045e2000b121848 */
[----:B-1----:R-:W-:-:S03]  /*48450*/  IADD3 R3, R239, 0x100000, RZ ;  /* 0x00100000ef037810 */ /* 0x002fc60007ffe0ff */
[----:B------:R-:W4:Y:S04]  /*48460*/  LDL.64 R32, [R1+0x36c8] ;  /* 0x0036c80001207983 */ /* 0x000f280000100a00 */
[----:B--2---:R-:W2:Y:S04]  /*48470*/  LDL.64 R34, [R1+0x3708] ;  /* 0x0037080001227983 */ /* 0x004ea80000100a00 */
[----:B---3--:R1:W-:Y:S04]  /*48480*/  LDGSTS.E [R76+-0x77180], [R28.64], P5 ;  /* 0x88e800001c4c7fae */ /* 0x0083e8000a921848 */
[----:B-1----:R-:W3:Y:S04]  /*48490*/  LDL.64 R28, [R1+0x3648] ;  /* 0x00364800011c7983 */ /* 0x002ee80000100a00 */
[----:B------:R1:W-:Y:S04]  /*484a0*/  LDGSTS.E [R3+-0x77100], [R26.64], P1 ;  /* 0x88f000001a037fae */ /* 0x0003e80008921848 */
[----:B------:R1:W-:Y:S04]  /*484b0*/  LDGSTS.E [R0+-0x77080], [R22.64], P3 ;  /* 0x88f8000016007fae */ /* 0x0003e80009921848 */
[----:B-1----:R-:W3:Y:S04]  /*484c0*/  LDL.64 R26, [R1+0x3608] ;  /* 0x00360800011a7983 */ /* 0x002ee80000100a00 */
        /* <DEDUP_REMOVED lines=9> */
[----:B--2---:R1:W-:Y:S04]  /*48560*/  LDGSTS.E [R76+-0x75200], [R34.64], P6 ;  /* 0x8ae00000224c7fae */ /* 0x0043e8000b121848 */
[----:B----4-:R2:W-:Y:S04]  /*48570*/  LDGSTS.E [R3+-0x75180], [R32.64], P5 ;  /* 0x8ae8000020037fae */ /* 0x0105e8000a921848 */
[----:B------:R4:W-:Y:S04]  /*48580*/  LDGSTS.E [R0+-0x75100], [R30.64], P1 ;  /* 0x8af000001e007fae */ /* 0x0009e80008921848 */
[----:B-1----:R1:W5:Y:S04]  /*48590*/  LDL.LU.64 R34, [R1+0x7b98] ;  /* 0x007b980001227983 */ /* 0x0023680000300a00 */
[----:B--2---:R1:W5:Y:S04]  /*485a0*/  LDL.LU.64 R32, [R1+0x7b90] ;  /* 0x007b900001207983 */ /* 0x0043680000300a00 */
[----:B----4-:R1:W5:Y:S04]  /*485b0*/  LDL.LU.64 R30, [R1+0x7b88] ;  /* 0x007b8800011e7983 */ /* 0x0103680000300a00 */
[----:B---3--:R2:W-:Y:S04]  /*485c0*/  LDGSTS.E [R76+-0x75080], [R28.64], P3 ;  /* 0x8af800001c4c7fae */ /* 0x0085e80009921848 */
[----:B--2---:R1:W5:Y:S04]  /*485d0*/  LDL.LU.64 R28, [R1+0x7b80] ;  /* 0x007b8000011c7983 */ /* 0x0043680000300a00 */
[----:B------:R2:W-:Y:S04]  /*485e0*/  LDGSTS.E [R3+-0x74200], [R26.64], P6 ;  /* 0x8be000001a037fae */ /* 0x0005e8000b121848 */
[----:B------:R3:W-:Y:S04]  /*485f0*/  LDGSTS.E [R0+-0x74180], [R24.64], P5 ;  /* 0x8be8000018007fae */ /* 0x0007e8000a921848 */
[----:B------:R4:W-:Y:S04]  /*48600*/  LDGSTS.E [R77+-0x74100], [R22.64], P1 ;  /* 0x8bf00000164d7fae */ /* 0x0009e80008921848 */
[----:B--2---:R1:W5:Y:S04]  /*48610*/  LDL.LU.64 R26, [R1+0x7b78] ;  /* 0x007b7800011a7983 */ /* 0x0043680000300a00 */
[----:B---3--:R1:W5:Y:S04]  /*48620*/  LDL.LU.64 R24, [R1+0x7b70] ;  /* 0x007b700001187983 */ /* 0x0083680000300a00 */
[----:B----4-:R1:W5:Y:S04]  /*48630*/  LDL.LU.64 R22, [R1+0x7b68] ;  /* 0x007b680001167983 */ /* 0x0103680000300a00 */
        /* <DEDUP_REMOVED lines=18> */
[----:B------:R1:W-:Y:S04]  /*48760*/  STL [R1+0x1580], RZ ;  /* 0x001580ff01007387 */ /* 0x0003e80000100800 */
        /* <DEDUP_REMOVED lines=994> */
[----:B------:R1:W-:Y:S01]  /*4c590*/  STL [R1+0x83c], RZ ;  /* 0x00083cff01007387 */ /* 0x0003e20000100800 */
[----:B------:R-:W-:-:S03]  /*4c5a0*/  IMAD.MOV.U32 R252, RZ, RZ, c[0x0][0x180] ;  /* 0x00006000fffc7624 */ /* 0x000fc600078e00ff */
[----:B------:R1:W-:Y:S04]  /*4c5b0*/  STL [R1+0x820], RZ ;  /* 0x000820ff01007387 */ /* 0x0003e80000100800 */
[----:B------:R1:W-:Y:S04]  /*4c5c0*/  STL [R1+0x824], RZ ;  /* 0x000824ff01007387 */ /* 0x0003e80000100800 */
[----:B------:R1:W-:Y:S04]  /*4c5d0*/  STL [R1+0x828], RZ ;  /* 0x000828ff01007387 */ /* 0x0003e80000100800 */
[----:B------:R1:W-:Y:S04]  /*4c5e0*/  STL [R1+0x82c], RZ ;  /* 0x00082cff01007387 */ /* 0x0003e80000100800 */
[----:B------:R1:W-:Y:S01]  /*4c5f0*/  STL [R1+0x7a0], RZ ;  /* 0x0007a0ff01007387 */ /* 0x0003e20000100800 */
[----:B------:R-:W-:-:S03]  /*4c600*/  IADD3 R252, R252, 0x7f, RZ ;  /* 0x0000007ffcfc7810 */ /* 0x000fc60007ffe0ff */
[----:B------:R1:W-:Y:S04]  /*4c610*/  STL [R1+0x7a4], RZ ;  /* 0x0007a4ff01007387 */ /* 0x0003e80000100800 */
[----:B------:R1:W-:Y:S04]  /*4c620*/  STL [R1+0x7a8], RZ ;  /* 0x0007a8ff01007387 */ /* 0x0003e80000100800 */
[----:B------:R1:W-:Y:S01]  /*4c630*/  STL [R1+0x7ac], RZ ;  /* 0x0007acff01007387 */ /* 0x0003e20000100800 */
[----:B------:R-:W-:-:S03]  /*4c640*/  ISETP.GE.AND P0, PT, R252, 0x80, PT ;  /* 0x00000080fc00780c */ /* 0x000fc60003f06270 */
[----:B------:R2:W-:Y:S04]  /*4c650*/  LDGSTS.E [R77+-0x71200], [R236.64], P6 ;  /* 0x8ee00000ec4d7fae */ /* 0x0005e8000b121848 */
[----:B------:R3:W-:Y:S04]  /*4c660*/  LDGSTS.E [R76+-0x71180], [R194.64], P5 ;  /* 0x8ee80000c24c7fae */ /* 0x0007e8000a921848 */
[----:B------:R4:W-:Y:S04]  /*4c670*/  LDGSTS.E [R0+-0x71100], [R192.64], P1 ;  /* 0x8ef00000c0007fae */ /* 0x0009e80008921848 */
[----:B------:R1:W-:Y:S04]  /*4c680*/  LDGSTS.E [R77+-0x71080], [R126.64], P3 ;  /* 0x8ef800007e4d7fae */ /* 0x0003e80009921848 */
[----:B------:R1:W-:Y:S04]  /*4c690*/  LDGSTS.E [R76+-0x70200], [R124.64], P6 ;  /* 0x8fe000007c4c7fae */ /* 0x0003e8000b121848 */
[----:B------:R1:W-:Y:S04]  /*4c6a0*/  LDGSTS.E [R3+-0x70180], [R90.64], P5 ;  /* 0x8fe800005a037fae */ /* 0x0003e8000a921848 */
[----:B------:R1:W-:Y:S04]  /*4c6b0*/  LDGSTS.E [R0+-0x70100], [R88.64], P1 ;  /* 0x8ff0000058007fae */ /* 0x0003e80008921848 */
[----:B------:R1:W-:Y:S01]  /*4c6c0*/  LDGSTS.E [R76+-0x70080], [R78.64], P3 ;  /* 0x8ff800004e4c7fae */ /* 0x0003e20009921848 */
[----:B--2---:R-:W-:-:S03]  /*4c6d0*/  CS2R R236, SRZ ;  /* 0x0000000000ec7805 */ /* 0x004fc6000001ff00 */
[----:B------:R-:W0:Y:S01]  /*4c6e0*/  LDGDEPBAR ;  /* 0x00000000000079af */ /* 0x000e220000000000 */
[----:B------:R-:W-:Y:S01]  /*4c6f0*/  CS2R R238, SRZ ;  /* 0x0000000000ee7805 */ /* 0x000fe2000001ff00 */
[----:B----4-:R-:W-:Y:S01]  /*4c700*/  CS2R R192, SRZ ;  /* 0x0000000000c07805 */ /* 0x010fe2000001ff00 */
[----:B---3--:R-:W-:Y:S01]  /*4c710*/  CS2R R194, SRZ ;  /* 0x0000000000c27805 */ /* 0x008fe2000001ff00 */
[----:B-1----:R-:W-:Y:S01]  /*4c720*/  CS2R R124, SRZ ;  /* 0x00000000007c7805 */ /* 0x002fe2000001ff00 */
[----:B------:R-:W-:Y:S01]  /*4c730*/  CS2R R126, SRZ ;  /* 0x00000000007e7805 */ /* 0x000fe2000001ff00 */
[----:B------:R-:W-:Y:S01]  /*4c740*/  CS2R R88, SRZ ;  /* 0x0000000000587805 */ /* 0x000fe2000001ff00 */
[----:B------:R-:W-:Y:S01]  /*4c750*/  CS2R R90, SRZ ;  /* 0x00000000005a7805 */ /* 0x000fe2000001ff00 */
[----:B------:R-:W-:Y:S01]  /*4c760*/  CS2R R76, SRZ ;  /* 0x00000000004c7805 */ /* 0x000fe2000001ff00 */
[----:B------:R-:W-:Y:S01]  /*4c770*/  CS2R R78, SRZ ;  /* 0x00000000004e7805 */ /* 0x000fe2000001ff00 */
[----:B------:R-:W-:Y:S05]  /*4c780*/  @!P0 BRA `(.L_x_0) ;  /* 0x000c307000008947 */ /* 0x000fea0003800000 */
[----:B------:R-:W2:Y:S04]  /*4c790*/  LDL.LU.64 R88, [R1+0x4718] ;  /* 0x0047180001587983 */ /* 0x000ea80000300a00 */
[----:B------:R-:W3:Y:S04]  /*4c7a0*/  LDL.LU.64 R238, [R1+0x4720] ;  /* 0x0047200001ee7983 */ /* 0x000ee80000300a00 */
[----:B------:R-:W4:Y:S04]  /*4c7b0*/  LDL.LU.64 R90, [R1+0x4728] ;  /* 0x00472800015a7983 */ /* 0x000f280000300a00 */
[----:B------:R-:W3:Y:S04]  /*4c7c0*/  LDL.LU.64 R76, [R1+0x4730] ;  /* 0x00473000014c7983 */ /* 0x000ee80000300a00 */
[----:B------:R-:W3:Y:S04]  /*4c7d0*/  LDL.LU.64 R78, [R1+0x4740] ;  /* 0x00474000014e7983 */ /* 0x000ee80000300a00 */
[----:B------:R-:W3:Y:S04]  /*4c7e0*/  LDL.LU.64 R192, [R1+0x4748] ;  /* 0x0047480001c07983 */ /* 0x000ee80000300a00 */
[----:B------:R-:W4:Y:S04]  /*4c7f0*/  LDL.LU.64 R236, [R1+0x4750] ;  /* 0x0047500001ec7983 */ /* 0x000f280000300a00 */
[----:B------:R-:W4:Y:S04]  /*4c800*/  LDL.LU.64 R194, [R1+0x4758] ;  /* 0x0047580001c27983 */ /* 0x000f280000300a00 */
[----:B------:R-:W4:Y:S04]  /*4c810*/  LDL.LU.64 R124, [R1+0x4768] ;  /* 0x00476800017c7983 */ /* 0x000f280000300a00 */
[----:B------:R-:W4:Y:S04]  /*4c820*/  LDL.LU.64 R126, [R1+0x4780] ;  /* 0x00478000017e7983 */ /* 0x000f280000300a00 */
[----:B-----5:R1:W-:Y:S04]  /*4c830*/  STL.64 [R1+0x7b30], R8 ;  /* 0x007b300801007387 */ /* 0x0203e80000100a00 */
[----:B-1----:R-:W4:Y:S04]  /*4c840*/  LDL.LU.64 R8, [R1+0x4738] ;  /* 0x0047380001087983 */ /* 0x002f280000300a00 */
[----:B------:R-:W-:Y:S04]  /*4c850*/  STL.64 [R1+0x7b28], R6 ;  /* 0x007b280601007387 */ /* 0x000fe80000100a00 */
[----:B------:R-:W-:Y:S04]  /*4c860*/  STL.64 [R1+0x7b20], R4 ;  /* 0x007b200401007387 */ /* 0x000fe80000100a00 */
[----:B------:R-:W-:Y:S04]  /*4c870*/  STL [R1+0x7b1c], R2 ;  /* 0x007b1c0201007387 */ /* 0x000fe80000100800 */
[----:B--2---:R1:W-:Y:S01]  /*4c880*/  STL [R1+0x6444], R88 ;  /* 0x0064445801007387 */ /* 0x0043e20000100800 */
[----:B------:R-:W-:-:S03]  /*4c890*/  MOV R0, R89 ;  /* 0x0000005900007202 */ /* 0x000fc60000000f00 */
[----:B-1----:R-:W2:Y:S04]  /*4c8a0*/  LDL.LU.64 R88, [R1+0x4798] ;  /* 0x0047980001587983 */ /* 0x002ea80000300a00 */
[----:B------:R1:W-:Y:S04]  /*4c8b0*/  STL [R1+0x6440], R0 ;  /* 0x0064400001007387 */ /* 0x0003e80000100800 */
[----:B---3--:R3:W-:Y:S01]  /*4c8c0*/  STL [R1+0x644c], R238 ;  /* 0x00644cee01007387 */ /* 0x0087e20000100800 */
[----:B-1----:R-:W-:-:S03]  /*4c8d0*/  IMAD.MOV.U32 R0, RZ, RZ, R239 ;  /* 0x000000ffff007224 */ /* 0x002fc600078e00ef */
[----:B---3--:R-:W3:Y:S04]  /*4c8e0*/  LDL.LU.64 R238, [R1+0x47b0] ;  /* 0x0047b00001ee7983 */ /* 0x008ee80000300a00 */
[----:B------:R1:W-:Y:S04]  /*4c8f0*/  STL [R1+0x6448], R0 ;  /* 0x0064480001007387 */ /* 0x0003e80000100800 */
[----:B----4-:R4:W-:Y:S01]  /*4c900*/  STL [R1+0x6454], R90 ;  /* 0x0064545a01007387 */ /* 0x0109e20000100800 */
[----:B-1----:R-:W-:-:S03]  /*4c910*/  MOV R0, R91 ;  /* 0x0000005b00007202 */ /* 0x002fc60000000f00 */
[----:B----4-:R-:W4:Y:S04]  /*4c920*/  LDL.LU.64 R90, [R1+0x47d8] ;  /* 0x0047d800015a7983 */ /* 0x010f280000300a00 */
[----:B------:R1:W-:Y:S04]  /*4c930*/  STL [R1+0x6450], R0 ;  /* 0x0064500001007387 */ /* 0x0003e80000100800 */
[----:B------:R1:W-:Y:S02]  /*4c940*/  STL [R1+0x645c], R76 ;  /* 0x00645c4c01007387 */ /* 0x0003e40000100800 */
[----:B-1----:R-:W-:-:S02]  /*4c950*/  IMAD.MOV.U32 R0, RZ, RZ, R77 ;  /* 0x000000ffff007224 */ /* 0x002fc400078e004d */
[----:B------:R-:W4:Y:S04]  /*4c960*/  LDL.LU.64 R76, [R1+0x47f0] ;  /* 0x0047f000014c7983 */ /* 0x000f280000300a00 */
[----:B------:R1:W-:Y:S04]  /*4c970*/  STL [R1+0x6458], R0 ;  /* 0x0064580001007387 */ /* 0x0003e80000100800 */
[----:B------:R1:W-:Y:S02]  /*4c980*/  STL [R1+0x6464], R8 ;  /* 0x0064640801007387 */ /* 0x0003e40000100800 */
[----:B-1----:R-:W-:-:S02]  /*4c990*/  MOV R0, R9 ;  /* 0x0000000900007202 */ /* 0x002fc40000000f00 */
[----:B------:R-:W4:Y:S04]  /*4c9a0*/  LDL.LU.64 R8, [R1+0x4808] ;  /* 0x0048080001087983 */ /* 0x000f280000300a00 */
        /* <DEDUP_REMOVED lines=25> */
[----:B--2---:R2:W-:Y:S01]  /*4cb40*/  STL [R1+0x649c], R88 ;  /* 0x00649c5801007387 */ /* 0x0045e20000100800 */
[----:B-1----:R-:W-:-:S03]  /*4cb50*/  IMAD.MOV.U32 R0, RZ, RZ, R89 ;  /* 0x000000ffff007224 */ /* 0x002fc600078e0059 */
[----:B--2---:R-:W2:Y:S04]  /*4cb60*/  LDL.LU.64 R88, [R1+0x1790] ;  /* 0x0017900001587983 */ /* 0x004ea80000300a00 */
[----:B------:R1:W-:Y:S04]  /*4cb70*/  STL [R1+0x6498], R0 ;  /* 0x0064980001007387 */ /* 0x0003e80000100800 */
[----:B---3--:R3:W-:Y:S01]  /*4cb80*/  STL [R1+0x64a4], R238 ;  /* 0x0064a4ee01007387 */ /* 0x0087e20000100800 */
[----:B-1----:R-:W-:-:S03]  /*4cb90*/  MOV R0, R239 ;  /* 0x000000ef00007202 */ /* 0x002fc60000000f00 */
[----:B---3--:R-:W3:Y:S04]  /*4cba0*/  LDL.LU.64 R238, [R1+0x1788] ;  /* 0x0017880001ee7983 */ /* 0x008ee80000300a00 */
[----:B------:R1:W-:Y:S04]  /*4cbb0*/  STL [R1+0x64a0], R0 ;  /* 0x0064a00001007387 */ /* 0x0003e80000100800 */
[----:B----4-:R4:W-:Y:S01]  /*4cbc0*/  STL [R1+0x64ac], R90 ;  /* 0x0064ac5a01007387 */ /* 0x0109e20000100800 */
[----:B-1----:R-:W-:-:S03]  /*4cbd0*/  IMAD.MOV.U32 R0, RZ, RZ, R91 ;  /* 0x000000ffff007224 */ /* 0x002fc600078e005b */
[----:B----4-:R-:W4:Y:S04]  /*4cbe0*/  LDL.LU.64 R90, [R1+0x1780] ;  /* 0x00178000015a7983 */ /* 0x010f280000300a00 */
        /* <DEDUP_REMOVED lines=33> */
[----:B--2---:R2:W-:Y:S01]  /*4ce00*/  STL [R1+0x6414], R88 ;  /* 0x0064145801007387 */ /* 0x0045e20000100800 */
[----:B-1----:R-:W-:-:S03]  /*4ce10*/  MOV R0, R89 ;  /* 0x0000005900007202 */ /* 0x002fc60000000f00 */
[----:B--2---:R-:W2:Y:S04]  /*4ce20*/  LDL.LU.64 R88, [R1+0xeb0] ;  /* 0x000eb00001587983 */ /* 0x004ea80000300a00 */
        /* <DEDUP_REMOVED lines=1228> */
[----:B------:R2:W-:Y:S02]  /*51af0*/  STL [R1+0x5a0c], R0 ;  /* 0x005a0c0001007387 */ /* 0x0005e40000100800 */
[----:B--2---:R-:W-:Y:S02]  /*51b00*/  MOV R0, R89 ;  /* 0x0000005900007202 */ /* 0x004fe40000000f00 */
[----:B------:R1:W-:Y:S04]  /*51b10*/  STL [R1+0x5a18], R88 ;  /* 0x005a185801007387 */ /* 0x0003e80000100800 */
        /* <DEDUP_REMOVED lines=14> */
[----:B------:R-:W-:Y:S04]  /*51c00*/  STL [R1+0x5a38], R8 ;  /* 0x005a380801007387 */ /* 0x000fe80000100800 */
[----:B------:R-:W4:Y:S01]  /*51c10*/  LDL.LU.64 R6, [R1+0x1c80] ;  /* 0x001c800001067983 */ /* 0x000f220000300a00 */
[----:B-1----:R-:W-:-:S05]  /*51c20*/  MOV R0, R9 ;  /* 0x0000000900007202 */ /* 0x002fca0000000f00 */
[----:B------:R1:W-:Y:S04]  /*51c30*/  STL [R1+0x5a34], R0 ;  /* 0x005a340001007387 */ /* 0x0003e80000100800 */
[----:B------:R1:W-:Y:S02]  /*51c40*/  STL [R1+0x5a40], R78 ;  /* 0x005a404e01007387 */ /* 0x0003e40000100800 */
[----:B-1----:R-:W-:Y:S02]  /*51c50*/  IMAD.MOV.U32 R0, RZ, RZ, R79 ;  /* 0x000000ffff007224 */ /* 0x002fe400078e004f */
[----:B------:R-:W4:Y:S04]  /*51c60*/  LDL.LU.64 R78, [R1+0x1c78] ;  /* 0x001c7800014e7983 */ /* 0x000f280000300a00 */
[----:B------:R1:W-:Y:S04]  /*51c70*/  STL [R1+0x5a3c], R0 ;  /* 0x005a3c0001007387 */ /* 0x0003e80000100800 */
[----:B------:R1:W-:Y:S02]  /*51c80*/  STL [R1+0x5a48], R192 ;  /* 0x005a48c001007387 */ /* 0x0003e40000100800 */
[----:B-1----:R-:W-:-:S02]  /*51c90*/  MOV R0, R193 ;  /* 0x000000c100007202 */ /* 0x002fc40000000f00 */
[----:B------:R-:W4:Y:S04]  /*51ca0*/  LDL.LU.64 R192, [R1+0x1c70] ;  /* 0x001c700001c07983 */ /* 0x000f280000300a00 */
[----:B------:R1:W-:Y:S04]  /*51cb0*/  STL [R1+0x5a44], R0 ;  /* 0x005a440001007387 */ /* 0x0003e80000100800 */
[----:B------:R-:W-:Y:S04]  /*51cc0*/  STL [R1+0x5a50], R236 ;  /* 0x005a50ec01007387 */ /* 0x000fe80000100800 */
[----:B------:R-:W4:Y:S01]  /*51cd0*/  LDL.LU.64 R8, [R1+0x1c68] ;  /* 0x001c680001087983 */ /* 0x000f220000300a00 */
[----:B-1----:R-:W-:-:S05]  /*51ce0*/  IMAD.MOV.U32 R0, RZ, RZ, R237 ;  /* 0x000000ffff007224 */ /* 0x002fca00078e00ed */
[----:B------:R1:W-:Y:S04]  /*51cf0*/  STL [R1+0x5a4c], R0 ;  /* 0x005a4c0001007387 */ /* 0x0003e80000100800 */
[----:B------:R-:W-:Y:S01]  /*51d00*/  STL [R1+0x5a58], R194 ;  /* 0x005a58c201007387 */ /* 0x000fe20000100800 */
[----:B-1----:R-:W-:-:S03]  /*51d10*/  MOV R0, R195 ;  /* 0x000000c300007202 */ /* 0x002fc60000000f00 */
[----:B------:R-:W4:Y:S04]  /*51d20*/  LDL.LU.64 R236, [R1+0x1c60] ;  /* 0x001c600001ec7983 */ /* 0x000f280000300a00 */
[----:B------:R1:W-:Y:S04]  /*51d30*/  STL [R1+0x5a54], R0 ;  /* 0x005a540001007387 */ /* 0x0003e80000100800 */
[----:B------:R-:W-:Y:S01]  /*51d40*/  STL [R1+0x5a60], R124 ;  /* 0x005a607c01007387 */ /* 0x000fe20000100800 */
[----:B-1----:R-:W-:-:S03]  /*51d50*/  IMAD.MOV.U32 R0, RZ, RZ, R125 ;  /* 0x000000ffff007224 */ /* 0x002fc600078e007d */
[----:B------:R-:W4:Y:S04]  /*51d60*/  LDL.LU.64 R194, [R1+0x1c58] ;  /* 0x001c580001c27983 */ /* 0x000f280000300a00 */
[----:B------:R1:W-:Y:S02]  /*51d70*/  STL [R1+0x5a5c], R0 ;  /* 0x005a5c0001007387 */ /* 0x0003e40000100800 */
[----:B-1----:R-:W-:Y:S02]  /*51d80*/  MOV R0, R127 ;  /* 0x0000007f00007202 */ /* 0x002fe40000000f00 */
[----:B------:R-:W-:Y:S04]  /*51d90*/  STL [R1+0x5a68], R126 ;  /* 0x005a687e01007387 */ /* 0x000fe80000100800 */
[----:B------:R-:W4:Y:S04]  /*51da0*/  LDL.LU.64 R124, [R1+0x1c50] ;  /* 0x001c5000017c7983 */ /* 0x000f280000300a00 */
[----:B------:R1:W-:Y:S04]  /*51db0*/  STL [R1+0x5a64], R0 ;  /* 0x005a640001007387 */ /* 0x0003e80000100800 */
[----:B--2---:R2:W-:Y:S01]  /*51dc0*/  STL [R1+0x5a70], R88 ;  /* 0x005a705801007387 */ /* 0x0045e20000100800 */
[----:B-1----:R-:W-:-:S03]  /*51dd0*/  IMAD.MOV.U32 R0, RZ, RZ, R89 ;  /* 0x000000ffff007224 */ /* 0x002fc600078e0059 */
[----:B------:R-:W4:Y:S04]  /*51de0*/  LDL.LU.64 R126, [R1+0x188] ;  /* 0x00018800017e7983 */ /* 0x000f280000300a00 */
[----:B---3--:R-:W-:Y:S04]  /*51df0*/  STL [R1+0x5a78], R238 ;  /* 0x005a78ee01007387 */ /* 0x008fe80000100800 */
[----:B------:R1:W-:Y:S04]  /*51e00*/  STL [R1+0x5a6c], R0 ;  /* 0x005a6c0001007387 */ /* 0x0003e80000100800 */
[----:B--2---:R-:W2:Y:S01]  /*51e10*/  LDL.LU.64 R88, [R1+0x180] ;  /* 0x0001800001587983 */ /* 0x004ea20000300a00 */
[----:B-1----:R-:W-:-:S03]  /*51e20*/  MOV R0, R239 ;  /* 0x000000ef00007202 */ /* 0x002fc60000000f00 */
[----:B----4-:R-:W-:Y:S04]  /*51e30*/  STL [R1+0x5a80], R90 ;  /* 0x005a805a01007387 */ /* 0x010fe80000100800 */
[----:B------:R1:W-:Y:S04]  /*51e40*/  STL [R1+0x5a74], R0 ;  /* 0x005a740001007387 */ /* 0x0003e80000100800 */
[----:B------:R-:W3:Y:S01]  /*51e50*/  LDL.LU.64 R238, [R1+0x178] ;  /* 0x0001780001ee7983 */ /* 0x000ee20000300a00 */
[----:B-1----:R-:W-:-:S03]  /*51e60*/  IMAD.MOV.U32 R0, RZ, RZ, R91 ;  /* 0x000000ffff007224 */ /* 0x002fc600078e005b */
[----:B------:R-:W-:Y:S04]  /*51e70*/  STL [R1+0x5a88], R76 ;  /* 0x005a884c01007387 */ /* 0x000fe80000100800 */
[----:B------:R1:W-:Y:S04]  /*51e80*/  STL [R1+0x5a7c], R0 ;  /* 0x005a7c0001007387 */ /* 0x0003e80000100800 */
[----:B------:R-:W4:Y:S01]  /*51e90*/  LDL.LU.64 R90, [R1+0x170] ;  /* 0x00017000015a7983 */ /* 0x000f220000300a00 */
[----:B-1----:R-:W-:-:S03]  /*51ea0*/  MOV R0, R77 ;  /* 0x0000004d00007202 */ /* 0x002fc60000000f00 */
[----:B------:R-:W-:Y:S04]  /*51eb0*/  STL [R1+0x5a90], R6 ;  /* 0x005a900601007387 */ /* 0x000fe80000100800 */
[----:B------:R1:W-:Y:S04]  /*51ec0*/  STL [R1+0x5a84], R0 ;  /* 0x005a840001007387 */ /* 0x0003e80000100800 */
[----:B------:R-:W4:Y:S01]  /*51ed0*/  LDL.LU.64 R76, [R1+0x168] ;  /* 0x00016800014c7983 */ /* 0x000f220000300a00 */
[----:B-1----:R-:W-:-:S03]  /*51ee0*/  IMAD.MOV.U32 R0, RZ, RZ, R7 ;  /* 0x000000ffff007224 */ /* 0x002fc600078e0007 */
[----:B------:R-:W-:Y:S04]  /*51ef0*/  STL [R1+0x5a98], R78 ;  /* 0x005a984e01007387 */ /* 0x000fe80000100800 */
[----:B------:R1:W-:Y:S02]  /*51f00*/  STL [R1+0x5a8c], R0 ;  /* 0x005a8c0001007387 */ /* 0x0003e40000100800 */
[----:B-1----:R-:W-:Y:S02]  /*51f10*/  MOV R0, R79 ;  /* 0x0000004f00007202 */ /* 0x002fe40000000f00 */
        /* <DEDUP_REMOVED lines=20> */
[----:B------:R-:W-:Y:S04]  /*52060*/  STL [R1+0x5ac4], R126 ;  /* 0x005ac47e01007387 */ /* 0x000fe80000100800 */
[----:B------:R1:W-:Y:S04]  /*52070*/  STL [R1+0x5abc], R0 ;  /* 0x005abc0001007387 */ /* 0x0003e80000100800 */
[----:B------:R-:W4:Y:S01]  /*52080*/  LDL.LU.64 R124, [R1+0x138] ;  /* 0x00013800017c7983 */ /* 0x000f220000300a00 */
[----:B-1----:R-:W-:-:S03]  /*52090*/  MOV R0, R127 ;  /* 0x0000007f00007202 */ /* 0x002fc60000000f00 */
[----:B--2---:R-:W-:Y:S04]  /*520a0*/  STL [R1+0x59bc], R88 ;  /* 0x0059bc5801007387 */ /* 0x004fe80000100800 */
[----:B------:R1:W-:Y:S04]  /*520b0*/  STL [R1+0x59b8], R0 ;  /* 0x0059b80001007387 */ /* 0x0003e80000100800 */
[----:B------:R-:W2:Y:S01]  /*520c0*/  LDL.LU.64 R126, [R1+0x130] ;  /* 0x00013000017e7983 */ /* 0x000ea20000300a00 */
[----:B-1----:R-:W-:-:S03]  /*520d0*/  IMAD.MOV.U32 R0, RZ, RZ, R89 ;  /* 0x000000ffff007224 */ /* 0x002fc600078e0059 */
[----:B---3--:R-:W-:Y:S04]  /*520e0*/  STL [R1+0x59b4], R238 ;  /* 0x0059b4ee01007387 */ /* 0x008fe80000100800 */
[----:B------:R1:W-:Y:S04]  /*520f0*/  STL [R1+0x59b0], R0 ;  /* 0x0059b00001007387 */ /* 0x0003e80000100800 */
[----:B------:R-:W3:Y:S01]  /*52100*/  LDL.LU.64 R88, [R1+0x88] ;  /* 0x0000880001587983 */ /* 0x000ee20000300a00 */
[----:B-1----:R-:W-:-:S03]  /*52110*/  MOV R0, R239 ;  /* 0x000000ef00007202 */ /* 0x002fc60000000f00 */
[----:B----4-:R-:W-:Y:S04]  /*52120*/  STL [R1+0x59ac], R90 ;  /* 0x0059ac5a01007387 */ /* 0x010fe80000100800 */
[----:B------:R1:W-:Y:S04]  /*52130*/  STL [R1+0x59a8], R0 ;  /* 0x0059a80001007387 */ /* 0x0003e80000100800 */
[----:B------:R-:W4:Y:S01]  /*52140*/  LDL.LU.64 R238, [R1+0x80] ;  /* 0x0000800001ee7983 */ /* 0x000f220000300a00 */
[----:B-1----:R-:W-:-:S03]  /*52150*/  IMAD.MOV.U32 R0, RZ, RZ, R91 ;  /* 0x000000ffff007224 */ /* 0x002fc600078e005b */
[----:B------:R-:W-:Y:S04]  /*52160*/  STL [R1+0x59a4], R76 ;  /* 0x0059a44c01007387 */ /* 0x000fe80000100800 */
[----:B------:R1:W-:Y:S04]  /*52170*/  STL [R1+0x59a0], R0 ;  /* 0x0059a00001007387 */ /* 0x0003e80000100800 */
[----:B------:R-:W4:Y:S01]  /*52180*/  LDL.LU.64 R90, [R1+0x78] ;  /* 0x00007800015a7983 */ /* 0x000f220000300a00 */
[----:B-1----:R-:W-:-:S03]  /*52190*/  MOV R0, R77 ;  /* 0x0000004d00007202 */ /* 0x002fc60000000f00 */
        /* <DEDUP_REMOVED lines=14> */
[----:B------:R1:W-:Y:S02]  /*52280*/  STL [R1+0x5984], R236 ;  /* 0x005984ec01007387 */ /* 0x0003e40000100800 */
[----:B-1----:R-:W-:Y:S02]  /*52290*/  MOV R0, R237 ;  /* 0x000000ed00007202 */ /* 0x002fe40000000f00 */
[----:B------:R-:W4:Y:S04]  /*522a0*/  LDL.LU.64 R8, [R1+0x50] ;  /* 0x0000500001087983 */ /* 0x000f280000300a00 */
[----:B------:R1:W-:Y:S04]  /*522b0*/  STL [R1+0x5978], R0 ;  /* 0x0059780001007387 */ /* 0x0003e80000100800 */
[----:B------:R1:W-:Y:S04]  /*522c0*/  STL [R1+0x597c], R194 ;  /* 0x00597cc201007387 */ /* 0x0003e80000100800 */
[----:B------:R-:W4:Y:S01]  /*522d0*/  LDL.LU.64 R236, [R1+0x48] ;  /* 0x0000480001ec7983 */ /* 0x000f220000300a00 */
[----:B-1----:R-:W-:-:S03]  /*522e0*/  IMAD.MOV.U32 R0, RZ, RZ, R195 ;  /* 0x000000ffff007224 */ /* 0x002fc600078e00c3 */
        /* <DEDUP_REMOVED lines=20> */
[----:B------:R-:W-:Y:S04]  /*52430*/  STL [R1+0x594c], R76 ;  /* 0x00594c4c01007387 */ /* 0x000fe80000100800 */
[----:B------:R1:W-:Y:S04]  /*52440*/  STL [R1+0x5948], R0 ;  /* 0x0059480001007387 */ /* 0x0003e80000100800 */
[----:B------:R-:W4:Y:S01]  /*52450*/  LDL.LU.64 R90, [R1+0x18] ;  /* 0x00001800015a7983 */ /* 0x000f220000300a00 */
        /* <DEDUP_REMOVED lines=10> */
[----:B------:R1:W-:Y:S04]  /*52500*/  STL [R1+0x5930], R0 ;  /* 0x0059300001007387 */ /* 0x0003e80000100800 */
[----:B------:R-:W4:Y:S01]  /*52510*/  LDL.LU.64 R192, [R1] ;  /* 0x0000000001c07983 */ /* 0x000f220000300a00 */
[----:B-1----:R-:W-:-:S03]  /*52520*/  MOV R0, R7 ;  /* 0x0000000700007202 */ /* 0x002fc60000000f00 */
[----:B------:R-:W-:Y:S04]  /*52530*/  STL [R1+0x592c], R8 ;  /* 0x00592c0801007387 */ /* 0x000fe80000100800 */
[----:B------:R1:W-:Y:S02]  /*52540*/  STL [R1+0x5928], R0 ;  /* 0x0059280001007387 */ /* 0x0003e40000100800 */
[----:B-1----:R-:W-:Y:S02]  /*52550*/  IMAD.MOV.U32 R0, RZ, RZ, R9 ;  /* 0x000000ffff007224 */ /* 0x002fe400078e0009 */
[----:B------:R-:W-:Y:S04]  /*52560*/  STL [R1+0x5924], R236 ;  /* 0x005924ec01007387 */ /* 0x000fe80000100800 */
[----:B------:R1:W-:Y:S04]  /*52570*/  STL [R1+0x5920], R0 ;  /* 0x0059200001007387 */ /* 0x0003e80000100800 */
[----:B------:R-:W-:Y:S01]  /*52580*/  STL [R1+0x591c], R194 ;  /* 0x00591cc201007387 */ /* 0x000fe20000100800 */
[----:B-1----:R-:W-:-:S05]  /*52590*/  MOV R0, R237 ;  /* 0x000000ed00007202 */ /* 0x002fca0000000f00 */
[----:B------:R1:W-:Y:S02]  /*525a0*/  STL [R1+0x5918], R0 ;  /* 0x0059180001007387 */ /* 0x0003e40000100800 */
[----:B-1----:R-:W-:Y:S02]  /*525b0*/  IMAD.MOV.U32 R0, RZ, RZ, R195 ;  /* 0x000000ffff007224 */ /* 0x002fe400078e00c3 */
[----:B------:R-:W4:Y:S04]  /*525c0*/  LDL.LU.64 R194, [R1+0x4218] ;  /* 0x0042180001c27983 */ /* 0x000f280000300a00 */
[----:B------:R1:W-:Y:S02]  /*525d0*/  STL [R1+0x5910], R0 ;  /* 0x0059100001007387 */ /* 0x0003e40000100800 */
[----:B-1----:R-:W-:-:S02]  /*525e0*/  MOV R0, R125 ;  /* 0x0000007d00007202 */ /* 0x002fc40000000f00 */
[----:B------:R1:W-:Y:S04]  /*525f0*/  STL [R1+0x5914], R124 ;  /* 0x0059147c01007387 */ /* 0x0003e80000100800 */
[----:B-1----:R-:W4:Y:S04]  /*52600*/  LDL.LU.64 R124, [R1+0x4220] ;  /* 0x00422000017c7983 */ /* 0x002f280000300a00 */
[----:B------:R1:W-:Y:S04]  /*52610*/  STL [R1+0x5908], R0 ;  /* 0x0059080001007387 */ /* 0x0003e80000100800 */
[----:B--2---:R2:W-:Y:S04]  /*52620*/  STL [R1+0x590c], R126 ;  /* 0x00590c7e01007387 */ /* 0x0045e80000100800 */
[----:B------:R-:W4:Y:S01]  /*52630*/  LDL.LU.64 R8, [R1+0x4228] ;  /* 0x0042280001087983 */ /* 0x000f220000300a00 */
[----:B-1----:R-:W-:-:S03]  /*52640*/  IMAD.MOV.U32 R0, RZ, RZ, R127 ;  /* 0x000000ffff007224 */ /* 0x002fc600078e007f */
[----:B---3--:R-:W-:Y:S04]  /*52650*/  STL [R1+0x5904], R88 ;  /* 0x0059045801007387 */ /* 0x008fe80000100800 */
[----:B------:R1:W-:Y:S04]  /*52660*/  STL [R1+0x5900], R0 ;  /* 0x0059000001007387 */ /* 0x0003e80000100800 */
[----:B--2---:R-:W2:Y:S01]  /*52670*/  LDL.LU.64 R126, [R1+0x4230] ;  /* 0x00423000017e7983 */ /* 0x004ea20000300a00 */
[----:B-1----:R-:W-:-:S03]  /*52680*/  MOV R0, R89 ;  /* 0x0000005900007202 */ /* 0x002fc60000000f00 */
[----:B----4-:R-:W-:Y:S04]  /*52690*/  STL [R1+0x58fc], R238 ;  /* 0x0058fcee01007387 */ /* 0x010fe80000100800 */
[----:B------:R1:W-:Y:S04]  /*526a0*/  STL [R1+0x58f8], R0 ;  /* 0x0058f80001007387 */ /* 0x0003e80000100800 */
[----:B------:R-:W3:Y:S04]  /*526b0*/  LDL.LU.64 R88, [R1+0x4238] ;  /* 0x0042380001587983 */ /* 0x000ee80000300a00 */
[----:B------:R-:W4:Y:S01]  /*526c0*/  LDL.LU.64 R236, [R1+0x4240] ;  /* 0x0042400001ec7983 */ /* 0x000f220000300a00 */
[----:B-1----:R-:W-:-:S05]  /*526d0*/  IMAD.MOV.U32 R0, RZ, RZ, R239 ;  /* 0x000000ffff007224 */ /* 0x002fca00078e00ef */
[----:B------:R1:W-:Y:S04]  /*526e0*/  STL [R1+0x58f0], R0 ;  /* 0x0058f00001007387 */ /* 0x0003e80000100800 */
        /* <DEDUP_REMOVED lines=8> */
[----:B------:R1:W-:Y:S04]  /*52770*/  STL [R1+0x58e4], R78 ;  /* 0x0058e44e01007387 */ /* 0x0003e80000100800 */
[----:B------:R-:W4:Y:S01]  /*52780*/  LDL.LU.64 R76, [R1+0x4258] ;  /* 0x00425800014c7983 */ /* 0x000f220000300a00 */
[----:B-1----:R-:W-:-:S03]  /*52790*/  MOV R0, R79 ;  /* 0x0000004f00007202 */ /* 0x002fc60000000f00 */
[----:B------:R-:W-:Y:S04]  /*527a0*/  STL [R1+0x58dc], R192 ;  /* 0x0058dcc001007387 */ /* 0x000fe80000100800 */
[----:B------:R1:W-:Y:S04]  /*527b0*/  STL [R1+0x58d8], R0 ;  /* 0x0058d80001007387 */ /* 0x0003e80000100800 */
[----:B------:R-:W4:Y:S01]  /*527c0*/  LDL.LU.64 R78, [R1+0x4260] ;  /* 0x00426000014e7983 */ /* 0x000f220000300a00 */
[----:B-1----:R-:W-:-:S05]  /*527d0*/  IMAD.MOV.U32 R0, RZ, RZ, R193 ;  /* 0x000000ffff007224 */ /* 0x002fca00078e00c1 */
[----:B------:R1:W-:Y:S04]  /*527e0*/  STL [R1+0x58d0], R0 ;  /* 0x0058d00001007387 */ /* 0x0003e80000100800 */
[----:B------:R-:W-:Y:S04]  /*527f0*/  STL [R1+0x58d4], R250 ;  /* 0x0058d4fa01007387 */ /* 0x000fe80000100800 */
[----:B------:R-:W-:Y:S04]  /*52800*/  STL [R1+0x58c8], R251 ;  /* 0x0058c8fb01007387 */ /* 0x000fe80000100800 */
[----:B------:R-:W-:Y:S04]  /*52810*/  STL [R1+0x58cc], R248 ;  /* 0x0058ccf801007387 */ /* 0x000fe80000100800 */
[----:B------:R-:W4:Y:S04]  /*52820*/  LDL.LU.64 R192, [R1+0x4268] ;  /* 0x0042680001c07983 */ /* 0x000f280000300a00 */
[----:B------:R-:W-:Y:S04]  /*52830*/  STL [R1+0x57c0], R249 ;  /* 0x0057c0f901007387 */ /* 0x000fe80000100800 */
[----:B------:R1:W-:Y:S02]  /*52840*/  STL [R1+0x57c8], R194 ;  /* 0x0057c8c201007387 */ /* 0x0003e40000100800 */
[----:B-1----:R-:W-:-:S02]  /*52850*/  MOV R0, R195 ;  /* 0x000000c300007202 */ /* 0x002fc40000000f00 */
[----:B------:R-:W4:Y:S04]  /*52860*/  LDL.LU.64 R194, [R1+0x4270] ;  /* 0x0042700001c27983 */ /* 0x000f280000300a00 */
[----:B------:R1:W-:Y:S02]  /*52870*/  STL [R1+0x57c4], R0 ;  /* 0x0057c40001007387 */ /* 0x0003e40000100800 */
[----:B-1----:R-:W-:Y:S02]  /*52880*/  IMAD.MOV.U32 R0, RZ, RZ, R125 ;  /* 0x000000ffff007224 */ /* 0x002fe400078e007d */
[----:B------:R1:W-:Y:S04]  /*52890*/  STL [R1+0x57d0], R124 ;  /* 0x0057d07c01007387 */ /* 0x0003e80000100800 */
[----:B------:R-:W-:Y:S04]  /*528a0*/  STL [R1+0x57d8], R8 ;  /* 0x0057d80801007387 */ /* 0x000fe80000100800 */
[----:B------:R1:W-:Y:S04]  /*528b0*/  STL [R1+0x57cc], R0 ;  /* 0x0057cc0001007387 */ /* 0x0003e80000100800 */
[----:B-1----:R-:W4:Y:S01]  /*528c0*/  LDL.LU.64 R124, [R1+0x4278] ;  /* 0x00427800017c7983 */ /* 0x002f220000300a00 */
[----:B------:R-:W-:-:S03]  /*528d0*/  MOV R0, R9 ;  /* 0x0000000900007202 */ /* 0x000fc60000000f00 */
[----:B--2---:R-:W-:Y:S04]  /*528e0*/  STL [R1+0x57e0], R126 ;  /* 0x0057e07e01007387 */ /* 0x004fe80000100800 */
[----:B------:R1:W-:Y:S02]  /*528f0*/  STL [R1+0x57d4], R0 ;  /* 0x0057d40001007387 */ /* 0x0003e40000100800 */
[----:B-1----:R-:W-:Y:S02]  /*52900*/  IMAD.MOV.U32 R0, RZ, RZ, R127 ;  /* 0x000000ffff007224 */ /* 0x002fe400078e007f */
[----:B------:R-:W2:Y:S04]  /*52910*/  LDL.LU.64 R126, [R1+0x4280] ;  /* 0x00428000017e7983 */ /* 0x000ea80000300a00 */
[----:B------:R1:W-:Y:S04]  /*52920*/  STL [R1+0x57dc], R0 ;  /* 0x0057dc0001007387 */ /* 0x0003e80000100800 */
[----:B---3--:R3:W-:Y:S01]  /*52930*/  STL [R1+0x57e8], R88 ;  /* 0x0057e85801007387 */ /* 0x0087e20000100800 */
[----:B-1----:R-:W-:-:S03]  /*52940*/  MOV R0, R89 ;  /* 0x0000005900007202 */ /* 0x002fc60000000f00 */
[----:B----4-:R-:W-:Y:S04]  /*52950*/  STL [R1+0x57f0], R236 ;  /* 0x0057f0ec01007387 */ /* 0x010fe80000100800 */
[----:B------:R1:W-:Y:S04]  /*52960*/  STL [R1+0x57e4], R0 ;  /* 0x0057e40001007387 */ /* 0x0003e80000100800 */
[----:B---3--:R-:W3:Y:S01]  /*52970*/  LDL.LU.64 R88, [R1+0x4288] ;  /* 0x0042880001587983 */ /* 0x008ee20000300a00 */
[----:B-1----:R-:W-:-:S03]  /*52980*/  IMAD.MOV.U32 R0, RZ, RZ, R237 ;  /* 0x000000ffff007224 */ /* 0x002fc600078e00ed */
[----:B------:R-:W-:Y:S04]  /*52990*/  STL [R1+0x57f8], R90 ;  /* 0x0057f85a01007387 */ /* 0x000fe80000100800 */
[----:B------:R1:W-:Y:S02]  /*529a0*/  STL [R1+0x57ec], R0 ;  /* 0x0057ec0001007387 */ /* 0x0003e40000100800 */
[----:B-1----:R-:W-:Y:S02]  /*529b0*/  MOV R0, R91 ;  /* 0x0000005b00007202 */ /* 0x002fe40000000f00 */
[----:B------:R-:W4:Y:S04]  /*529c0*/  LDL.LU.64 R90, [R1+0x4290] ;  /* 0x00429000015a7983 */ /* 0x000f280000300a00 */
[----:B------:R1:W-:Y:S04]  /*529d0*/  STL [R1+0x57f4], R0 ;  /* 0x0057f40001007387 */ /* 0x0003e80000100800 */
[----:B------:R-:W-:Y:S01]  /*529e0*/  STL [R1+0x5800], R238 ;  /* 0x005800ee01007387 */ /* 0x000fe20000100800 */
[----:B-1----:R-:W-:-:S03]  /*529f0*/  IMAD.MOV.U32 R0, RZ, RZ, R239 ;  /* 0x000000ffff007224 */ /* 0x002fc600078e00ef */
[----:B------:R-:W-:Y:S04]  /*52a00*/  STL [R1+0x5808], R76 ;  /* 0x0058084c01007387 */ /* 0x000fe80000100800 */
[----:B------:R1:W-:Y:S04]  /*52a10*/  STL [R1+0x57fc], R0 ;  /* 0x0057fc0001007387 */ /* 0x0003e80000100800 */
[----:B------:R-:W4:Y:S04]  /*52a20*/  LDL.LU.64 R8, [R1+0x1c48] ;  /* 0x001c480001087983 */ /* 0x000f280000300a00 */
[----:B------:R-:W4:Y:S01]  /*52a30*/  LDL.LU.64 R6, [R1+0x1c40] ;  /* 0x001c400001067983 */ /* 0x000f220000300a00 */
[----:B-1----:R-:W-:-:S05]  /*52a40*/  MOV R0, R77 ;  /* 0x0000004d00007202 */ /* 0x002fca0000000f00 */
[----:B------:R1:W-:Y:S04]  /*52a50*/  STL [R1+0x5804], R0 ;  /* 0x0058040001007387 */ /* 0x0003e80000100800 */
[----:B------:R-:W-:Y:S04]  /*52a60*/  STL [R1+0x5810], R78 ;  /* 0x0058104e01007387 */ /* 0x000fe80000100800 */
[----:B------:R-:W4:Y:S01]  /*52a70*/  LDL.LU.64 R4, [R1+0x1c38] ;  /* 0x001c380001047983 */ /* 0x000f220000300a00 */
[----:B-1----:R-:W-:-:S03]  /*52a80*/  IMAD.MOV.U32 R0, RZ, RZ, R79 ;  /* 0x000000ffff007224 */ /* 0x002fc600078e004f */
[----:B------:R-:W4:Y:S04]  /*52a90*/  LDL.LU.64 R2, [R1+0x1c30] ;  /* 0x001c300001027983 */ /* 0x000f280000300a00 */
[----:B------:R1:W-:Y:S04]  /*52aa0*/  STL [R1+0x580c], R0 ;  /* 0x00580c0001007387 */ /* 0x0003e80000100800 */
[----:B------:R-:W-:Y:S04]  /*52ab0*/  STL [R1+0x5818], R192 ;  /* 0x005818c001007387 */ /* 0x000fe80000100800 */
[----:B------:R-:W4:Y:S01]  /*52ac0*/  LDL.LU.64 R248, [R1+0x1c28] ;  /* 0x001c280001f87983 */ /* 0x000f220000300a00 */
[----:B-1----:R-:W-:-:S03]  /*52ad0*/  MOV R0, R193 ;  /* 0x000000c100007202 */ /* 0x002fc60000000f00 */
[----:B------:R-:W4:Y:S04]  /*52ae0*/  LDL.LU.64 R250, [R1+0x1c20] ;  /* 0x001c200001fa7983 */ /* 0x000f280000300a00 */
        /* <DEDUP_REMOVED lines=11> */
[----:B--2---:R-:W-:Y:S04]  /*52ba0*/  STL [R1+0x5830], R126 ;  /* 0x0058307e01007387 */ /* 0x004fe80000100800 */
[----:B------:R-:W2:Y:S01]  /*52bb0*/  LDL.LU.64 R192, [R1+0x1bf8] ;  /* 0x001bf80001c07983 */ /* 0x000ea20000300a00 */
[----:B-1----:R-:W-:-:S03]  /*52bc0*/  IMAD.MOV.U32 R0, RZ, RZ, R127 ;  /* 0x000000ffff007224 */ /* 0x002fc600078e007f */
[----:B------:R-:W2:Y:S04]  /*52bd0*/  LDL.LU.64 R194, [R1+0x1bf0] ;  /* 0x001bf00001c27983 */ /* 0x000ea80000300a00 */
[----:B------:R1:W-:Y:S04]  /*52be0*/  STL [R1+0x582c], R0 ;  /* 0x00582c0001007387 */ /* 0x0003e80000100800 */
[----:B---3--:R3:W-:Y:S04]  /*52bf0*/  STL [R1+0x5838], R88 ;  /* 0x0058385801007387 */ /* 0x0087e80000100800 */
[----:B------:R-:W2:Y:S01]  /*52c00*/  LDL.LU.64 R124, [R1+0x1be8] ;  /* 0x001be800017c7983 */ /* 0x000ea20000300a00 */
[----:B-1----:R-:W-:-:S03]  /*52c10*/  MOV R0, R89 ;  /* 0x0000005900007202 */ /* 0x002fc60000000f00 */
[----:B------:R-:W2:Y:S04]  /*52c20*/  LDL.LU.64 R126, [R1+0x1be0] ;  /* 0x001be000017e7983 */ /* 0x000ea80000300a00 */
[----:B------:R1:W-:Y:S04]  /*52c30*/  STL [R1+0x5834], R0 ;  /* 0x0058340001007387 */ /* 0x0003e80000100800 */
[----:B----4-:R4:W-:Y:S04]  /*52c40*/  STL [R1+0x5840], R90 ;  /* 0x0058405a01007387 */ /* 0x0109e80000100800 */
[----:B---3--:R-:W3:Y:S01]  /*52c50*/  LDL.LU.64 R88, [R1+0x1bd8] ;  /* 0x001bd80001587983 */ /* 0x008ee20000300a00 */
[----:B-1----:R-:W-:-:S03]  /*52c60*/  IMAD.MOV.U32 R0, RZ, RZ, R91 ;  /* 0x000000ffff007224 */ /* 0x002fc600078e005b */
[----:B----4-:R-:W4:Y:S04]  /*52c70*/  LDL.LU.64 R90, [R1+0x1bd0] ;  /* 0x001bd000015a7983 */ /* 0x010f280000300a00 */
[----:B------:R1:W-:Y:S02]  /*52c80*/  STL [R1+0x583c], R0 ;  /* 0x00583c0001007387 */ /* 0x0003e40000100800 */
[----:B-1----:R-:W-:Y:S02]  /*52c90*/  MOV R0, R9 ;  /* 0x0000000900007202 */ /* 0x002fe40000000f00 */
[----:B------:R1:W-:Y:S04]  /*52ca0*/  STL [R1+0x5848], R8 ;  /* 0x0058480801007387 */ /* 0x0003e80000100800 */
[----:B-1----:R-:W4:Y:S04]  /*52cb0*/  LDL.LU.64 R8, [R1+0x7b30] ;  /* 0x007b300001087983 */ /* 0x002f280000300a00 */
[----:B------:R-:W-:Y:S04]  /*52cc0*/  STL [R1+0x5850], R6 ;  /* 0x0058500601007387 */ /* 0x000fe80000100800 */
[----:B------:R1:W-:Y:S02]  /*52cd0*/  STL [R1+0x5844], R0 ;  /* 0x0058440001007387 */ /* 0x0003e40000100800 */
[----:B-1----:R-:W-:-:S02]  /*52ce0*/  IMAD.MOV.U32 R0, RZ, RZ, R7 ;  /* 0x000000ffff007224 */ /* 0x002fc400078e0007 */
[----:B------:R-:W4:Y:S04]  /*52cf0*/  LDL.LU.64 R6, [R1+0x7b28] ;  /* 0x007b280001067983 */ /* 0x000f280000300a00 */
[----:B------:R-:W-:Y:S04]  /*52d00*/  STL [R1+0x5858], R4 ;  /* 0x0058580401007387 */ /* 0x000fe80000100800 */
[----:B------:R1:W-:Y:S02]  /*52d10*/  STL [R1+0x584c], R0 ;  /* 0x00584c0001007387 */ /* 0x0003e40000100800 */
[----:B-1----:R-:W-:-:S02]  /*52d20*/  MOV R0, R5 ;  /* 0x0000000500007202 */ /* 0x002fc40000000f00 */
[----:B------:R-:W4:Y:S04]  /*52d30*/  LDL.LU.64 R4, [R1+0x7b20] ;  /* 0x007b200001047983 */ /* 0x000f280000300a00 */
[----:B------:R1:W-:Y:S04]  /*52d40*/  STL [R1+0x5860], R2 ;  /* 0x0058600201007387 */ /* 0x0003e80000100800 */
[----:B------:R1:W-:Y:S04]  /*52d50*/  STL [R1+0x5854], R0 ;  /* 0x0058540001007387 */ /* 0x0003e80000100800 */
[----:B-1----:R-:W4:Y:S01]  /*52d60*/  LDL.LU R2, [R1+0x7b1c] ;  /* 0x007b1c0001027983 */ /* 0x002f220000300800 */
[----:B------:R-:W-:-:S03]  /*52d70*/  IMAD.MOV.U32 R0, RZ, RZ, R3 ;  /* 0x000000ffff007224 */ /* 0x000fc600078e0003 */
[----:B------:R-:W-:Y:S04]  /*52d80*/  STL [R1+0x5868], R248 ;  /* 0x005868f801007387 */ /* 0x000fe80000100800 */
[----:B------:R1:W-:Y:S04]  /*52d90*/  STL [R1+0x585c], R0 ;  /* 0x00585c0001007387 */ /* 0x0003e80000100800 */
[----:B------:R-:W-:Y:S01]  /*52da0*/  STL [R1+0x5870], R250 ;  /* 0x005870fa01007387 */ /* 0x000fe20000100800 */
[----:B-1----:R-:W-:-:S05]  /*52db0*/  MOV R0, R249 ;  /* 0x000000f900007202 */ /* 0x002fca0000000f00 */
[----:B------:R1:W-:Y:S04]  /*52dc0*/  STL [R1+0x5864], R0 ;  /* 0x0058640001007387 */ /* 0x0003e80000100800 */
[----:B------:R-:W-:Y:S01]  /*52dd0*/  STL [R1+0x5878], R236 ;  /* 0x005878ec01007387 */ /* 0x000fe20000100800 */
[----:B-1----:R-:W-:-:S05]  /*52de0*/  IMAD.MOV.U32 R0, RZ, RZ, R251 ;  /* 0x000000ffff007224 */ /* 0x002fca00078e00fb */
[----:B------:R1:W-:Y:S04]  /*52df0*/  STL [R1+0x586c], R0 ;  /* 0x00586c0001007387 */ /* 0x0003e80000100800 */
[----:B------:R-:W-:Y:S01]  /*52e00*/  STL [R1+0x5880], R238 ;  /* 0x005880ee01007387 */ /* 0x000fe20000100800 */
[----:B-1----:R-:W-:-:S05]  /*52e10*/  MOV R0, R237 ;  /* 0x000000ed00007202 */ /* 0x002fca0000000f00 */
        /* <DEDUP_REMOVED lines=8> */
[----:B--2---:R-:W-:Y:S04]  /*52ea0*/  STL [R1+0x5898], R192 ;  /* 0x005898c001007387 */ /* 0x004fe80000100800 */
        /* <DEDUP_REMOVED lines=9> */
[----:B------:R1:W-:Y:S04]  /*52f40*/  STL [R1+0x58a4], R0 ;  /* 0x0058a40001007387 */ /* 0x0003e80000100800 */
[----:B---3--:R-:W-:Y:S01]  /*52f50*/  STL [R1+0x58b8], R88 ;  /* 0x0058b85801007387 */ /* 0x008fe20000100800 */
[----:B-1----:R-:W-:-:S05]  /*52f60*/  IMAD.MOV.U32 R0, RZ, RZ, R127 ;  /* 0x000000ffff007224 */ /* 0x002fca00078e007f */
[----:B------:R1:W-:Y:S04]  /*52f70*/  STL [R1+0x58ac], R0 ;  /* 0x0058ac0001007387 */ /* 0x0003e80000100800 */
[----:B----4-:R-:W-:Y:S01]  /*52f80*/  STL [R1+0x58c0], R90 ;  /* 0x0058c05a01007387 */ /* 0x010fe20000100800 */
[----:B-1----:R-:W-:-:S05]  /*52f90*/  MOV R0, R89 ;  /* 0x0000005900007202 */ /* 0x002fca0000000f00 */
[----:B------:R1:W-:Y:S04]  /*52fa0*/  STL [R1+0x58b4], R0 ;  /* 0x0058b40001007387 */ /* 0x0003e80000100800 */
[----:B------:R-:W-:Y:S01]  /*52fb0*/  STL [R1+0x58c4], R246 ;  /* 0x0058c4f601007387 */ /* 0x000fe20000100800 */
[----:B-1----:R-:W-:-:S05]  /*52fc0*/  IMAD.MOV.U32 R0, RZ, RZ, R91 ;  /* 0x000000ffff007224 */ /* 0x002fca00078e005b */
[----:B------:R1:W-:Y:S04]  /*52fd0*/  STL [R1+0x58bc], R0 ;  /* 0x0058bc0001007387 */ /* 0x0003e80000100800 */
[----:B------:R-:W-:Y:S04]  /*52fe0*/  STL [R1+0x57b8], R247 ;  /* 0x0057b8f701007387 */ /* 0x000fe80000100800 */
        /* <DEDUP_REMOVED lines=42> */
[----:B------:R-:W2:Y:S04]  /*53290*/  LDL.LU.64 R194, [R1+0x4318] ;  /* 0x0043180001c27983 */ /* 0x000ea80000300a00 */
[----:B------:R-:W-:Y:S04]  /*532a0*/  STL [R1+0x5714], R198 ;  /* 0x005714c601007387 */ /* 0x000fe80000100800 */
[----:B------:R-:W-:Y:S04]  /*532b0*/  STL [R1+0x5708], R199 ;  /* 0x005708c701007387 */ /* 0x000fe80000100800 */
[----:B------:R-:W3:Y:S04]  /*532c0*/  LDL.LU.64 R124, [R1+0x4320] ;  /* 0x00432000017c7983 */ /* 0x000ee80000300a00 */
[----:B------:R-:W-:Y:S04]  /*532d0*/  STL [R1+0x570c], R196 ;  /* 0x00570cc401007387 */ /* 0x000fe80000100800 */
[----:B------:R-:W4:Y:S04]  /*532e0*/  LDL.LU.64 R250, [R1+0x4328] ;  /* 0x0043280001fa7983 */ /* 0x000f280000300a00 */
[----:B------:R-:W-:Y:S04]  /*532f0*/  STL [R1+0x5700], R197 ;  /* 0x005700c501007387 */ /* 0x000fe80000100800 */
[----:B------:R-:W-:Y:S04]  /*53300*/  STL [R1+0x5704], R190 ;  /* 0x005704be01007387 */ /* 0x000fe80000100800 */
[----:B------:R-:W4:Y:S04]  /*53310*/  LDL.LU.64 R126, [R1+0x4330] ;  /* 0x00433000017e7983 */ /* 0x000f280000300a00 */
[----:B------:R-:W-:Y:S04]  /*53320*/  STL [R1+0x56f8], R191 ;  /* 0x0056f8bf01007387 */ /* 0x000fe80000100800 */
[----:B------:R-:W-:Y:S04]  /*53330*/  STL [R1+0x56fc], R188 ;  /* 0x0056fcbc01007387 */ /* 0x000fe80000100800 */
[----:B------:R-:W4:Y:S04]  /*53340*/  LDL.LU.64 R88, [R1+0x4338] ;  /* 0x0043380001587983 */ /* 0x000f280000300a00 */
        /* <DEDUP_REMOVED lines=12> */
[----:B------:R-:W-:Y:S04]  /*53410*/  STL [R1+0x56d0], R181 ;  /* 0x0056d0b501007387 */ /* 0x000fe80000100800 */
[----:B------:R-:W4:Y:S04]  /*53420*/  LDL.LU.64 R78, [R1+0x4360] ;  /* 0x00436000014e7983 */ /* 0x000f280000300a00 */
[----:B------:R-:W-:Y:S04]  /*53430*/  STL [R1+0x56d4], R178 ;  /* 0x0056d4b201007387 */ /* 0x000fe80000100800 */
[----:B------:R-:W-:Y:S04]  /*53440*/  STL [R1+0x56c8], R179 ;  /* 0x0056c8b301007387 */ /* 0x000fe80000100800 */
[----:B------:R-:W-:Y:S04]  /*53450*/  STL [R1+0x56cc], R176 ;  /* 0x0056ccb001007387 */ /* 0x000fe80000100800 */
[----:B------:R-:W4:Y:S04]  /*53460*/  LDL.LU.64 R192, [R1+0x4368] ;  /* 0x0043680001c07983 */ /* 0x000f280000300a00 */
[----:B------:R-:W-:Y:S04]  /*53470*/  STL [R1+0x55c0], R177 ;  /* 0x0055c0b101007387 */ /* 0x000fe80000100800 */
[----:B--2---:R2:W-:Y:S01]  /*53480*/  STL [R1+0x55c8], R194 ;  /* 0x0055c8c201007387 */ /* 0x0045e20000100800 */
[----:B-1----:R-:W-:-:S03]  /*53490*/  MOV R0, R195 ;  /* 0x000000c300007202 */ /* 0x002fc60000000f00 */
[----:B--2---:R-:W2:Y:S04]  /*534a0*/  LDL.LU.64 R194, [R1+0x4370] ;  /* 0x0043700001c27983 */ /* 0x004ea80000300a00 */
[----:B------:R1:W-:Y:S04]  /*534b0*/  STL [R1+0x55c4], R0 ;  /* 0x0055c40001007387 */ /* 0x0003e80000100800 */
[----:B---3--:R3:W-:Y:S01]  /*534c0*/  STL [R1+0x55d0], R124 ;  /* 0x0055d07c01007387 */ /* 0x0087e20000100800 */
[----:B-1----:R-:W-:-:S03]  /*534d0*/  IMAD.MOV.U32 R0, RZ, RZ, R125 ;  /* 0x000000ffff007224 */ /* 0x002fc600078e007d */
[----:B----4-:R-:W-:Y:S04]  /*534e0*/  STL [R1+0x55d8], R250 ;  /* 0x0055d8fa01007387 */ /* 0x010fe80000100800 */
[----:B------:R1:W-:Y:S04]  /*534f0*/  STL [R1+0x55cc], R0 ;  /* 0x0055cc0001007387 */ /* 0x0003e80000100800 */
[----:B---3--:R-:W3:Y:S01]  /*53500*/  LDL.LU.64 R124, [R1+0x4378] ;  /* 0x00437800017c7983 */ /* 0x008ee20000300a00 */
[----:B-1----:R-:W-:-:S03]  /*53510*/  MOV R0, R251 ;  /* 0x000000fb00007202 */ /* 0x002fc60000000f00 */
[----:B------:R-:W-:Y:S04]  /*53520*/  STL [R1+0x55e0], R126 ;  /* 0x0055e07e01007387 */ /* 0x000fe80000100800 */
[----:B------:R1:W-:Y:S02]  /*53530*/  STL [R1+0x55d4], R0 ;  /* 0x0055d40001007387 */ /* 0x0003e40000100800 */
[----:B-1----:R-:W-:Y:S02]  /*53540*/  IMAD.MOV.U32 R0, RZ, RZ, R127 ;  /* 0x000000ffff007224 */ /* 0x002fe400078e007f */
[----:B------:R-:W4:Y:S04]  /*53550*/  LDL.LU.64 R126, [R1+0x4380] ;  /* 0x00438000017e7983 */ /* 0x000f280000300a00 */
        /* <DEDUP_REMOVED lines=35> */
[----:B---3--:R-:W-:Y:S04]  /*53790*/  STL [R1+0x5628], R124 ;  /* 0x0056287c01007387 */ /* 0x008fe80000100800 */
[----:B------:R-:W3:Y:S01]  /*537a0*/  LDL.LU.64 R76, [R1+0x3868] ;  /* 0x00386800014c7983 */ /* 0x000ee20000300a00 */
[----:B-1----:R-:W-:-:S03]  /*537b0*/  MOV R0, R125 ;  /* 0x0000007d00007202 */ /* 0x002fc60000000f00 */
[----:B------:R-:W3:Y:S04]  /*537c0*/  LDL.LU.64 R78, [R1+0x3878] ;  /* 0x00387800014e7983 */ /* 0x000ee80000300a00 */
[----:B------:R1:W-:Y:S04]  /*537d0*/  STL [R1+0x5624], R0 ;  /* 0x0056240001007387 */ /* 0x0003e80000100800 */
[----:B----4-:R-:W-:Y:S04]  /*537e0*/  STL [R1+0x5630], R126 ;  /* 0x0056307e01007387 */ /* 0x010fe80000100800 */
[----:B------:R-:W4:Y:S01]  /*537f0*/  LDL.LU.64 R192, [R1+0x3898] ;  /* 0x0038980001c07983 */ /* 0x000f220000300a00 */
[----:B-1----:R-:W-:-:S03]  /*53800*/  IMAD.MOV.U32 R0, RZ, RZ, R127 ;  /* 0x000000ffff007224 */ /* 0x002fc600078e007f */
[----:B------:R-:W4:Y:S04]  /*53810*/  LDL.LU.64 R194, [R1+0x38a8] ;  /* 0x0038a80001c27983 */ /* 0x000f280000300a00 */
[----:B------:R1:W-:Y:S04]  /*53820*/  STL [R1+0x562c], R0 ;  /* 0x00562c0001007387 */ /* 0x0003e80000100800 */
[----:B------:R1:W-:Y:S04]  /*53830*/  STL [R1+0x5638], R88 ;  /* 0x0056385801007387 */ /* 0x0003e80000100800 */
[----:B------:R-:W4:Y:S01]  /*53840*/  LDL.LU.64 R124, [R1+0x38c8] ;  /* 0x0038c800017c7983 */ /* 0x000f220000300a00 */
[----:B-1----:R-:W-:-:S03]  /*53850*/  MOV R0, R89 ;  /* 0x0000005900007202 */ /* 0x002fc60000000f00 */
[----:B------:R-:W4:Y:S04]  /*53860*/  LDL.LU.64 R126, [R1+0x38d8] ;  /* 0x0038d800017e7983 */ /* 0x000f280000300a00 */
[----:B------:R1:W-:Y:S04]  /*53870*/  STL [R1+0x5634], R0 ;  /* 0x0056340001007387 */ /* 0x0003e80000100800 */
[----:B------:R1:W-:Y:S04]  /*53880*/  STL [R1+0x5640], R90 ;  /* 0x0056405a01007387 */ /* 0x0003e80000100800 */
[----:B------:R-:W4:Y:S01]  /*53890*/  LDL.LU.64 R88, [R1+0x38f8] ;  /* 0x0038f80001587983 */ /* 0x000f220000300a00 */
[----:B-1----:R-:W-:-:S03]  /*538a0*/  IMAD.MOV.U32 R0, RZ, RZ, R91 ;  /* 0x000000ffff007224 */ /* 0x002fc600078e005b */
[----:B------:R-:W4:Y:S04]  /*538b0*/  LDL.LU.64 R90, [R1+0x3908] ;  /* 0x00390800015a7983 */ /* 0x000f280000300a00 */
[----:B------:R1:W-:Y:S04]  /*538c0*/  STL [R1+0x563c], R0 ;  /* 0x00563c0001007387 */ /* 0x0003e80000100800 */
[----:B------:R-:W-:Y:S01]  /*538d0*/  STL [R1+0x5648], R240 ;  /* 0x005648f001007387 */ /* 0x000fe20000100800 */
        /* <DEDUP_REMOVED lines=21> */
[----:B---3--:R-:W-:Y:S01]  /*53a30*/  STL [R1+0x5688], R76 ;  /* 0x0056884c01007387 */ /* 0x008fe20000100800 */
[----:B-1----:R-:W-:-:S05]  /*53a40*/  IMAD.MOV.U32 R0, RZ, RZ, R239 ;  /* 0x000000ffff007224 */ /* 0x002fca00078e00ef */
[----:B------:R1:W-:Y:S04]  /*53a50*/  STL [R1+0x567c], R0 ;  /* 0x00567c0001007387 */ /* 0x0003e80000100800 */
[----:B------:R-:W-:Y:S01]  /*53a60*/  STL [R1+0x5690], R78 ;  /* 0x0056904e01007387 */ /* 0x000fe20000100800 */
[----:B-1----:R-:W-:-:S05]  /*53a70*/  MOV R0, R77 ;  /* 0x0000004d00007202 */ /* 0x002fca0000000f00 */
[----:B------:R1:W-:Y:S04]  /*53a80*/  STL [R1+0x5684], R0 ;  /* 0x0056840001007387 */ /* 0x0003e80000100800 */
[----:B----4-:R-:W-:Y:S01]  /*53a90*/  STL [R1+0x5698], R192 ;  /* 0x005698c001007387 */ /* 0x010fe20000100800 */
[----:B-1----:R-:W-:-:S05]  /*53aa0*/  IMAD.MOV.U32 R0, RZ, RZ, R79 ;  /* 0x000000ffff007224 */ /* 0x002fca00078e004f */
        /* <DEDUP_REMOVED lines=66> */
[----:B------:R-:W-:Y:S04]  /*53ed0*/  STL [R1+0x550c], R128 ;  /* 0x00550c8001007387 */ /* 0x000fe80000100800 */
[----:B------:R-:W2:Y:S04]  /*53ee0*/  LDL.LU.64 R78, [R1+0x4428] ;  /* 0x00442800014e7983 */ /* 0x000ea80000300a00 */
        /* <DEDUP_REMOVED lines=24> */
[----:B--2---:R2:W-:Y:S04]  /*54070*/  STL [R1+0x5348], R76 ;  /* 0x0053484c01007387 */ /* 0x0045e80000100800 */
[----:B------:R-:W4:Y:S01]  /*54080*/  LDL.LU.64 R90, [R1+0x4468] ;  /* 0x00446800015a7983 */ /* 0x000f220000300a00 */
[----:B-1----:R-:W-:-:S03]  /*54090*/  MOV R0, R77 ;  /* 0x0000004d00007202 */ /* 0x002fc60000000f00 */
[----:B---3--:R-:W-:Y:S04]  /*540a0*/  STL [R1+0x5350], R250 ;  /* 0x005350fa01007387 */ /* 0x008fe80000100800 */
[----:B------:R1:W-:Y:S04]  /*540b0*/  STL [R1+0x5344], R0 ;  /* 0x0053440001007387 */ /* 0x0003e80000100800 */
[----:B--2---:R-:W2:Y:S01]  /*540c0*/  LDL.LU.64 R76, [R1+0x4470] ;  /* 0x00447000014c7983 */ /* 0x004ea20000300a00 */
[----:B-1----:R-:W-:-:S03]  /*540d0*/  IMAD.MOV.U32 R0, RZ, RZ, R251 ;  /* 0x000000ffff007224 */ /* 0x002fc600078e00fb */
[----:B------:R-:W-:Y:S04]  /*540e0*/  STL [R1+0x5358], R78 ;  /* 0x0053584e01007387 */ /* 0x000fe80000100800 */
[----:B------:R1:W-:Y:S04]  /*540f0*/  STL [R1+0x534c], R0 ;  /* 0x00534c0001007387 */ /* 0x0003e80000100800 */
[----:B------:R-:W3:Y:S01]  /*54100*/  LDL.LU.64 R246, [R1+0x4478] ;  /* 0x0044780001f67983 */ /* 0x000ee20000300a00 */
[----:B-1----:R-:W-:-:S03]  /*54110*/  MOV R0, R79 ;  /* 0x0000004f00007202 */ /* 0x002fc60000000f00 */
[----:B------:R-:W-:Y:S04]  /*54120*/  STL [R1+0x5360], R192 ;  /* 0x005360c001007387 */ /* 0x000fe80000100800 */
[----:B------:R1:W-:Y:S04]  /*54130*/  STL [R1+0x5354], R0 ;  /* 0x0053540001007387 */ /* 0x0003e80000100800 */
[----:B------:R-:W3:Y:S01]  /*54140*/  LDL.LU.64 R78, [R1+0x4480] ;  /* 0x00448000014e7983 */ /* 0x000ee20000300a00 */
[----:B-1----:R-:W-:-:S03]  /*54150*/  IMAD.MOV.U32 R0, RZ, RZ, R193 ;  /* 0x000000ffff007224 */ /* 0x002fc600078e00c1 */
[----:B------:R-:W-:Y:S04]  /*54160*/  STL [R1+0x5368], R236 ;  /* 0x005368ec01007387 */ /* 0x000fe80000100800 */
[----:B------:R1:W-:Y:S04]  /*54170*/  STL [R1+0x535c], R0 ;  /* 0x00535c0001007387 */ /* 0x0003e80000100800 */
[----:B------:R-:W3:Y:S04]  /*54180*/  LDL.LU.64 R192, [R1+0x4488] ;  /* 0x0044880001c07983 */ /* 0x000ee80000300a00 */
[----:B------:R-:W3:Y:S01]  /*54190*/  LDL.LU.64 R248, [R1+0x4490] ;  /* 0x0044900001f87983 */ /* 0x000ee20000300a00 */
[----:B-1----:R-:W-:-:S05]  /*541a0*/  MOV R0, R237 ;  /* 0x000000ed00007202 */ /* 0x002fca0000000f00 */
[----:B------:R1:W-:Y:S04]  /*541b0*/  STL [R1+0x5364], R0 ;  /* 0x0053640001007387 */ /* 0x0003e80000100800 */
[----:B------:R1:W-:Y:S02]  /*541c0*/  STL [R1+0x5370], R194 ;  /* 0x005370c201007387 */ /* 0x0003e40000100800 */
[----:B-1----:R-:W-:Y:S02]  /*541d0*/  IMAD.MOV.U32 R0, RZ, RZ, R195 ;  /* 0x000000ffff007224 */ /* 0x002fe400078e00c3 */
[----:B------:R-:W3:Y:S04]  /*541e0*/  LDL.LU.64 R194, [R1+0x3f98] ;  /* 0x003f980001c27983 */ /* 0x000ee80000300a00 */
[----:B------:R1:W-:Y:S04]  /*541f0*/  STL [R1+0x536c], R0 ;  /* 0x00536c0001007387 */ /* 0x0003e80000100800 */
[----:B------:R1:W-:Y:S02]  /*54200*/  STL [R1+0x5378], R124 ;  /* 0x0053787c01007387 */ /* 0x0003e40000100800 */
[----:B-1----:R-:W-:-:S02]  /*54210*/  MOV R0, R125 ;  /* 0x0000007d00007202 */ /* 0x002fc40000000f00 */
[----:B------:R-:W3:Y:S04]  /*54220*/  LDL.LU.64 R124, [R1+0x3fa0] ;  /* 0x003fa000017c7983 */ /* 0x000ee80000300a00 */
[----:B------:R1:W-:Y:S04]  /*54230*/  STL [R1+0x5374], R0 ;  /* 0x0053740001007387 */ /* 0x0003e80000100800 */
[----:B------:R1:W-:Y:S04]  /*54240*/  STL [R1+0x5380], R126 ;  /* 0x0053807e01007387 */ /* 0x0003e80000100800 */
[----:B------:R-:W3:Y:S01]  /*54250*/  LDL.LU.64 R250, [R1+0x3fa8] ;  /* 0x003fa80001fa7983 */ /* 0x000ee20000300a00 */
[----:B-1----:R-:W-:-:S03]  /*54260*/  IMAD.MOV.U32 R0, RZ, RZ, R127 ;  /* 0x000000ffff007224 */ /* 0x002fc600078e007f */
[----:B------:R-:W-:Y:S04]  /*54270*/  STL [R1+0x5388], R88 ;  /* 0x0053885801007387 */ /* 0x000fe80000100800 */
[----:B------:R1:W-:Y:S04]  /*54280*/  STL [R1+0x537c], R0 ;  /* 0x00537c0001007387 */ /* 0x0003e80000100800 */
[----:B------:R-:W3:Y:S01]  /*54290*/  LDL.LU.64 R126, [R1+0x3fb0] ;  /* 0x003fb000017e7983 */ /* 0x000ee20000300a00 */
[----:B-1----:R-:W-:-:S03]  /*542a0*/  MOV R0, R89 ;  /* 0x0000005900007202 */ /* 0x002fc60000000f00 */
[----:B------:R-:W-:Y:S04]  /*542b0*/  STL [R1+0x5390], R238 ;  /* 0x005390ee01007387 */ /* 0x000fe80000100800 */
[----:B------:R1:W-:Y:S04]  /*542c0*/  STL [R1+0x5384], R0 ;  /* 0x0053840001007387 */ /* 0x0003e80000100800 */
[----:B------:R-:W3:Y:S04]  /*542d0*/  LDL.LU.64 R88, [R1+0x3fb8] ;  /* 0x003fb80001587983 */ /* 0x000ee80000300a00 */
[----:B------:R-:W3:Y:S01]  /*542e0*/  LDL.LU.64 R236, [R1+0x3fc0] ;  /* 0x003fc00001ec7983 */ /* 0x000ee20000300a00 */
[----:B-1----:R-:W-:-:S05]  /*542f0*/  IMAD.MOV.U32 R0, RZ, RZ, R239 ;  /* 0x000000ffff007224 */ /* 0x002fca00078e00ef */
[----:B------:R1:W-:Y:S04]  /*54300*/  STL [R1+0x538c], R0 ;  /* 0x00538c0001007387 */ /* 0x0003e80000100800 */
[----:B----4-:R4:W-:Y:S01]  /*54310*/  STL [R1+0x5398], R90 ;  /* 0x0053985a01007387 */ /* 0x0109e20000100800 */
[----:B-1----:R-:W-:-:S03]  /*54320*/  MOV R0, R91 ;  /* 0x0000005b00007202 */ /* 0x002fc60000000f00 */
[----:B----4-:R-:W4:Y:S04]  /*54330*/  LDL.LU.64 R90, [R1+0x3fc8] ;  /* 0x003fc800015a7983 */ /* 0x010f280000300a00 */
[----:B------:R1:W-:Y:S04]  /*54340*/  STL [R1+0x5394], R0 ;  /* 0x0053940001007387 */ /* 0x0003e80000100800 */
[----:B--2---:R2:W-:Y:S04]  /*54350*/  STL [R1+0x53a0], R76 ;  /* 0x0053a04c01007387 */ /* 0x0045e80000100800 */
[----:B------:R-:W4:Y:S01]  /*54360*/  LDL.LU.64 R238, [R1+0x3fd0] ;  /* 0x003fd00001ee7983 */ /* 0x000f220000300a00 */
[----:B-1----:R-:W-:-:S05]  /*54370*/  IMAD.MOV.U32 R0, RZ, RZ, R77 ;  /* 0x000000ffff007224 */ /* 0x002fca00078e004d */
[----:B------:R1:W-:Y:S04]  /*54380*/  STL [R1+0x539c], R0 ;  /* 0x00539c0001007387 */ /* 0x0003e80000100800 */
[----:B---3--:R-:W-:Y:S04]  /*54390*/  STL [R1+0x53a8], R246 ;  /* 0x0053a8f601007387 */ /* 0x008fe80000100800 */
[----:B--2---:R-:W2:Y:S01]  /*543a0*/  LDL.LU.64 R76, [R1+0x3fd8] ;  /* 0x003fd800014c7983 */ /* 0x004ea20000300a00 */
[----:B-1----:R-:W-:-:S03]  /*543b0*/  MOV R0, R247 ;  /* 0x000000f700007202 */ /* 0x002fc60000000f00 */
[----:B------:R-:W-:Y:S04]  /*543c0*/  STL [R1+0x53b0], R78 ;  /* 0x0053b04e01007387 */ /* 0x000fe80000100800 */
[----:B------:R1:W-:Y:S02]  /*543d0*/  STL [R1+0x53a4], R0 ;  /* 0x0053a40001007387 */ /* 0x0003e40000100800 */
[----:B-1----:R-:W-:Y:S02]  /*543e0*/  IMAD.MOV.U32 R0, RZ, RZ, R79 ;  /* 0x000000ffff007224 */ /* 0x002fe400078e004f */
[----:B------:R-:W3:Y:S04]  /*543f0*/  LDL.LU.64 R78, [R1+0x3fe0] ;  /* 0x003fe000014e7983 */ /* 0x000ee80000300a00 */
[----:B------:R1:W-:Y:S04]  /*54400*/  STL [R1+0x53ac], R0 ;  /* 0x0053ac0001007387 */ /* 0x0003e80000100800 */
[----:B------:R1:W-:Y:S02]  /*54410*/  STL [R1+0x53b8], R192 ;  /* 0x0053b8c001007387 */ /* 0x0003e40000100800 */
[----:B-1----:R-:W-:-:S02]  /*54420*/  MOV R0, R193 ;  /* 0x000000c100007202 */ /* 0x002fc40000000f00 */
[----:B------:R-:W-:Y:S04]  /*54430*/  STL [R1+0x53c0], R248 ;  /* 0x0053c0f801007387 */ /* 0x000fe80000100800 */
[----:B------:R1:W-:Y:S04]  /*54440*/  STL [R1+0x53b4], R0 ;  /* 0x0053b40001007387 */ /* 0x0003e80000100800 */
[----:B------:R-:W3:Y:S01]  /*54450*/  LDL.LU.64 R192, [R1+0x3fe8] ;  /* 0x003fe80001c07983 */ /* 0x000ee20000300a00 */
[----:B-1----:R-:W-:-:S03]  /*54460*/  IMAD.MOV.U32 R0, RZ, RZ, R249 ;  /* 0x000000ffff007224 */ /* 0x002fc600078e00f9 */
[----:B------:R-:W-:Y:S04]  /*54470*/  STL [R1+0x53c8], R194 ;  /* 0x0053c8c201007387 */ /* 0x000fe80000100800 */
[----:B------:R1:W-:Y:S02]  /*54480*/  STL [R1+0x53bc], R0 ;  /* 0x0053bc0001007387 */ /* 0x0003e40000100800 */
[----:B-1----:R-:W-:Y:S02]  /*54490*/  MOV R0, R195 ;  /* 0x000000c300007202 */ /* 0x002fe40000000f00 */
[----:B------:R-:W3:Y:S04]  /*544a0*/  LDL.LU.64 R194, [R1+0x3ff0] ;  /* 0x003ff00001c27983 */ /* 0x000ee80000300a00 */
[----:B------:R1:W-:Y:S04]  /*544b0*/  STL [R1+0x53c4], R0 ;  /* 0x0053c40001007387 */ /* 0x0003e80000100800 */
[----:B------:R1:W-:Y:S02]  /*544c0*/  STL [R1+0x53d0], R124 ;  /* 0x0053d07c01007387 */ /* 0x0003e40000100800 */
[----:B-1----:R-:W-:-:S02]  /*544d0*/  IMAD.MOV.U32 R0, RZ, RZ, R125 ;  /* 0x000000ffff007224 */ /* 0x002fc400078e007d */
[----:B------:R-:W-:Y:S04]  /*544e0*/  STL [R1+0x53d8], R250 ;  /* 0x0053d8fa01007387 */ /* 0x000fe80000100800 */
[----:B------:R1:W-:Y:S04]  /*544f0*/  STL [R1+0x53cc], R0 ;  /* 0x0053cc0001007387 */ /* 0x0003e80000100800 */
[----:B------:R-:W3:Y:S01]  /*54500*/  LDL.LU.64 R124, [R1+0x3ff8] ;  /* 0x003ff800017c7983 */ /* 0x000ee20000300a00 */
        /* <DEDUP_REMOVED lines=12> */
[----:B----4-:R-:W-:Y:S04]  /*545d0*/  STL [R1+0x53f8], R90 ;  /* 0x0053f85a01007387 */ /* 0x010fe80000100800 */
[----:B------:R1:W-:Y:S02]  /*545e0*/  STL [R1+0x53ec], R0 ;  /* 0x0053ec0001007387 */ /* 0x0003e40000100800 */
[----:B-1----:R-:W-:Y:S02]  /*545f0*/  MOV R0, R91 ;  /* 0x0000005b00007202 */ /* 0x002fe40000000f00 */
[----:B------:R-:W4:Y:S04]  /*54600*/  LDL.LU.64 R90, [R1+0x4010] ;  /* 0x00401000015a7983 */ /* 0x000f280000300a00 */
[----:B------:R1:W-:Y:S04]  /*54610*/  STL [R1+0x53f4], R0 ;  /* 0x0053f40001007387 */ /* 0x0003e80000100800 */
[----:B------:R-:W-:Y:S01]  /*54620*/  STL [R1+0x5400], R238 ;  /* 0x005400ee01007387 */ /* 0x000fe20000100800 */
[----:B-1----:R-:W-:-:S03]  /*54630*/  IMAD.MOV.U32 R0, RZ, RZ, R239 ;  /* 0x000000ffff007224 */ /* 0x002fc600078e00ef */
[----:B--2---:R-:W-:Y:S04]  /*54640*/  STL [R1+0x5408], R76 ;  /* 0x0054084c01007387 */ /* 0x004fe80000100800 */
[----:B------:R1:W-:Y:S04]  /*54650*/  STL [R1+0x53fc], R0 ;  /* 0x0053fc0001007387 */ /* 0x0003e80000100800 */
[----:B------:R-:W2:Y:S04]  /*54660*/  LDL.LU.64 R240, [R1+0xfb0] ;  /* 0x000fb00001f07983 */ /* 0x000ea80000300a00 */
[----:B------:R-:W2:Y:S01]  /*54670*/  LDL.LU.64 R242, [R1+0xfb8] ;  /* 0x000fb80001f27983 */ /* 0x000ea20000300a00 */
[----:B-1----:R-:W-:-:S05]  /*54680*/  MOV R0, R77 ;  /* 0x0000004d00007202 */ /* 0x002fca0000000f00 */
[----:B------:R1:W-:Y:S04]  /*54690*/  STL [R1+0x5404], R0 ;  /* 0x0054040001007387 */ /* 0x0003e80000100800 */
[----:B---3--:R-:W-:Y:S04]  /*546a0*/  STL [R1+0x5410], R78 ;  /* 0x0054104e01007387 */ /* 0x008fe80000100800 */
[----:B------:R-:W2:Y:S01]  /*546b0*/  LDL.LU.64 R244, [R1+0xfc0] ;  /* 0x000fc00001f47983 */ /* 0x000ea20000300a00 */
[----:B-1----:R-:W-:-:S03]  /*546c0*/  IMAD.MOV.U32 R0, RZ, RZ, R79 ;  /* 0x000000ffff007224 */ /* 0x002fc600078e004f */
[----:B------:R-:W2:Y:S04]  /*546d0*/  LDL.LU.64 R246, [R1+0xfc8] ;  /* 0x000fc80001f67983 */ /* 0x000ea80000300a00 */
[----:B------:R1:W-:Y:S04]  /*546e0*/  STL [R1+0x540c], R0 ;  /* 0x00540c0001007387 */ /* 0x0003e80000100800 */
[----:B------:R-:W-:Y:S04]  /*546f0*/  STL [R1+0x5418], R192 ;  /* 0x005418c001007387 */ /* 0x000fe80000100800 */
[----:B------:R-:W2:Y:S01]  /*54700*/  LDL.LU.64 R248, [R1+0x17d0] ;  /* 0x0017d00001f87983 */ /* 0x000ea20000300a00 */
[----:B-1----:R-:W-:-:S03]  /*54710*/  MOV R0, R193 ;  /* 0x000000c100007202 */ /* 0x002fc60000000f00 */
[----:B------:R-:W2:Y:S04]  /*54720*/  LDL.LU.64 R250, [R1+0x17e0] ;  /* 0x0017e00001fa7983 */ /* 0x000ea80000300a00 */
[----:B------:R1:W-:Y:S04]  /*54730*/  STL [R1+0x5414], R0 ;  /* 0x0054140001007387 */ /* 0x0003e80000100800 */
[----:B------:R-:W-:Y:S04]  /*54740*/  STL [R1+0x5420], R194 ;  /* 0x005420c201007387 */ /* 0x000fe80000100800 */
        /* <DEDUP_REMOVED lines=14> */
[----:B------:R4:W-:Y:S04]  /*54830*/  STL [R1+0x5438], R88 ;  /* 0x0054385801007387 */ /* 0x0009e80000100800 */
[----:B------:R-:W2:Y:S01]  /*54840*/  LDL.LU.64 R124, [R1+0x1850] ;  /* 0x00185000017c7983 */ /* 0x000ea20000300a00 */
[----:B-1----:R-:W-:-:S03]  /*54850*/  MOV R0, R89 ;  /* 0x0000005900007202 */ /* 0x002fc60000000f00 */
[----:B------:R-:W2:Y:S04]  /*54860*/  LDL.LU.64 R126, [R1+0x1860] ;  /* 0x00186000017e7983 */ /* 0x000ea80000300a00 */
[----:B------:R1:W-:Y:S04]  /*54870*/  STL [R1+0x5434], R0 ;  /* 0x0054340001007387 */ /* 0x0003e80000100800 */
[----:B----4-:R4:W-:Y:S04]  /*54880*/  STL [R1+0x5440], R90 ;  /* 0x0054405a01007387 */ /* 0x0109e80000100800 */
[----:B------:R-:W3:Y:S01]  /*54890*/  LDL.LU.64 R88, [R1+0x1870] ;  /* 0x0018700001587983 */ /* 0x000ee20000300a00 */
[----:B-1----:R-:W-:-:S03]  /*548a0*/  IMAD.MOV.U32 R0, RZ, RZ, R91 ;  /* 0x000000ffff007224 */ /* 0x002fc600078e005b */
[----:B----4-:R-:W4:Y:S04]  /*548b0*/  LDL.LU.64 R90, [R1+0x1880] ;  /* 0x00188000015a7983 */ /* 0x010f280000300a00 */
[----:B------:R1:W-:Y:S04]  /*548c0*/  STL [R1+0x543c], R0 ;  /* 0x00543c0001007387 */ /* 0x0003e80000100800 */
[----:B--2---:R-:W-:Y:S01]  /*548d0*/  STL [R1+0x5448], R240 ;  /* 0x005448f001007387 */ /* 0x004fe20000100800 */
        /* <DEDUP_REMOVED lines=40> */
[----:B---3--:R-:W-:Y:S04]  /*54b60*/  STL [R1+0x54b8], R88 ;  /* 0x0054b85801007387 */ /* 0x008fe80000100800 */
        /* <DEDUP_REMOVED lines=2577> */
[----:B------:R-:W-:Y:S04]  /*5ec80*/  STL [R1+0x4ce4], R238 ;  /* 0x004ce4ee01007387 */ /* 0x000fe80000100800 */
[----:B------:R-:W4:Y:S01]  /*5ec90*/  LDL.LU.64 R236, [R1+0x2098] ;  /* 0x0020980001ec7983 */ /* 0x000f220000300a00 */
[----:B-1----:R-:W-:-:S05]  /*5eca0*/  MOV R0, R239 ;  /* 0x000000ef00007202 */ /* 0x002fca0000000f00 */
[----:B------:R1:W-:Y:S02]  /*5ecb0*/  STL [R1+0x4ce0], R0 ;  /* 0x004ce00001007387 */ /* 0x0003e40000100800 */
[----:B-1----:R-:W-:Y:S02]  /*5ecc0*/  IMAD.MOV.U32 R0, RZ, RZ, R91 ;  /* 0x000000ffff007224 */ /* 0x002fe400078e005b */
[----:B------:R1:W-:Y:S04]  /*5ecd0*/  STL [R1+0x4cec], R90 ;  /* 0x004cec5a01007387 */ /* 0x0003e80000100800 */
[----:B-1----:R-:W4:Y:S04]  /*5ece0*/  LDL.LU.64 R90, [R1+0x20a0] ;  /* 0x0020a000015a7983 */ /* 0x002f280000300a00 */
[----:B------:R1:W-:Y:S04]  /*5ecf0*/  STL [R1+0x4ce8], R0 ;  /* 0x004ce80001007387 */ /* 0x0003e80000100800 */
        /* <DEDUP_REMOVED lines=20> */
[----:B------:R1:W-:Y:S02]  /*5ee40*/  STL [R1+0x4d10], R0 ;  /* 0x004d100001007387 */ /* 0x0003e40000100800 */
[----:B-1----:R-:W-:Y:S02]  /*5ee50*/  IMAD.MOV.U32 R0, RZ, RZ, R195 ;  /* 0x000000ffff007224 */ /* 0x002fe400078e00c3 */
        /* <DEDUP_REMOVED lines=38> */
[----:B------:R-:W4:Y:S04]  /*5f0c0*/  LDL.LU.64 R192, [R1+0x4dc0] ;  /* 0x004dc00001c07983 */ /* 0x000f280000300a00 */
[----:B------:R-:W4:Y:S01]  /*5f0d0*/  LDL.LU.64 R248, [R1+0x4dc8] ;  /* 0x004dc80001f87983 */ /* 0x000f220000300a00 */
[----:B-1----:R-:W-:-:S05]  /*5f0e0*/  IMAD.MOV.U32 R0, RZ, RZ, R251 ;  /* 0x000000ffff007224 */ /* 0x002fca00078e00fb */
[----:B------:R1:W-:Y:S04]  /*5f0f0*/  STL [R1+0x4d68], R0 ;  /* 0x004d680001007387 */ /* 0x0003e80000100800 */
[----:B------:R1:W-:Y:S02]  /*5f100*/  STL [R1+0x4d74], R194 ;  /* 0x004d74c201007387 */ /* 0x0003e40000100800 */
[----:B-1----:R-:W-:Y:S02]  /*5f110*/  MOV R0, R195 ;  /* 0x000000c300007202 */ /* 0x002fe40000000f00 */
[----:B------:R-:W4:Y:S04]  /*5f120*/  LDL.LU.64 R194, [R1+0x2738] ;  /* 0x0027380001c27983 */ /* 0x000f280000300a00 */
[----:B------:R2:W-:Y:S02]  /*5f130*/  STL [R1+0x4d70], R0 ;  /* 0x004d700001007387 */ /* 0x0005e40000100800 */
[----:B--2---:R-:W-:-:S02]  /*5f140*/  IMAD.MOV.U32 R0, RZ, RZ, R125 ;  /* 0x000000ffff007224 */ /* 0x004fc400078e007d */
[----:B------:R1:W-:Y:S04]  /*5f150*/  STL [R1+0x4d7c], R124 ;  /* 0x004d7c7c01007387 */ /* 0x0003e80000100800 */
[----:B-1----:R-:W2:Y:S04]  /*5f160*/  LDL.LU.64 R124, [R1+0x2730] ;  /* 0x00273000017c7983 */ /* 0x002ea80000300a00 */
[----:B------:R1:W-:Y:S04]  /*5f170*/  STL [R1+0x4d78], R0 ;  /* 0x004d780001007387 */ /* 0x0003e80000100800 */
[----:B---3--:R3:W-:Y:S04]  /*5f180*/  STL [R1+0x4d84], R88 ;  /* 0x004d845801007387 */ /* 0x0087e80000100800 */
[----:B------:R-:W2:Y:S01]  /*5f190*/  LDL.LU.64 R250, [R1+0x2728] ;  /* 0x0027280001fa7983 */ /* 0x000ea20000300a00 */
[----:B-1----:R-:W-:-:S03]  /*5f1a0*/  MOV R0, R89 ;  /* 0x0000005900007202 */ /* 0x002fc60000000f00 */
[----:B----4-:R-:W-:Y:S04]  /*5f1b0*/  STL [R1+0x4d8c], R126 ;  /* 0x004d8c7e01007387 */ /* 0x010fe80000100800 */
[----:B------:R1:W-:Y:S04]  /*5f1c0*/  STL [R1+0x4d80], R0 ;  /* 0x004d800001007387 */ /* 0x0003e80000100800 */
[----:B---3--:R-:W3:Y:S01]  /*5f1d0*/  LDL.LU.64 R88, [R1+0x2918] ;  /* 0x0029180001587983 */ /* 0x008ee20000300a00 */
        /* <DEDUP_REMOVED lines=33> */
[----:B------:R2:W-:Y:S02]  /*5f3f0*/  STL [R1+0x4dc8], R0 ;  /* 0x004dc80001007387 */ /* 0x0005e40000100800 */
[----:B--2---:R-:W-:-:S02]  /*5f400*/  MOV R0, R125 ;  /* 0x0000007d00007202 */ /* 0x004fc40000000f00 */
[----:B------:R1:W-:Y:S04]  /*5f410*/  STL [R1+0x4dd4], R124 ;  /* 0x004dd47c01007387 */ /* 0x0003e80000100800 */
[----:B------:R-:W-:Y:S04]  /*5f420*/  STL [R1+0x4ddc], R250 ;  /* 0x004ddcfa01007387 */ /* 0x000fe80000100800 */
[----:B------:R2:W-:Y:S04]  /*5f430*/  STL [R1+0x4dd0], R0 ;  /* 0x004dd00001007387 */ /* 0x0005e80000100800 */
[----:B-1----:R-:W4:Y:S01]  /*5f440*/  LDL.LU.64 R124, [R1+0x26f0] ;  /* 0x0026f000017c7983 */ /* 0x002f220000300a00 */
[----:B--2---:R-:W-:-:S03]  /*5f450*/  IMAD.MOV.U32 R0, RZ, RZ, R251 ;  /* 0x000000ffff007224 */ /* 0x004fc600078e00fb */
[----:B---3--:R-:W-:Y:S04]  /*5f460*/  STL [R1+0x4de4], R88 ;  /* 0x004de45801007387 */ /* 0x008fe80000100800 */
[----:B------:R1:W-:Y:S02]  /*5f470*/  STL [R1+0x4dd8], R0 ;  /* 0x004dd80001007387 */ /* 0x0003e40000100800 */
[----:B-1----:R-:W-:Y:S02]  /*5f480*/  MOV R0, R89 ;  /* 0x0000005900007202 */ /* 0x002fe40000000f00 */
[----:B------:R-:W2:Y:S04]  /*5f490*/  LDL.LU.64 R88, [R1+0x26e8] ;  /* 0x0026e80001587983 */ /* 0x000ea80000300a00 */
[----:B------:R1:W-:Y:S04]  /*5f4a0*/  STL [R1+0x4de0], R0 ;  /* 0x004de00001007387 */ /* 0x0003e80000100800 */
[----:B----4-:R3:W-:Y:S01]  /*5f4b0*/  STL [R1+0x4dec], R126 ;  /* 0x004dec7e01007387 */ /* 0x0107e20000100800 */
[----:B-1----:R-:W-:-:S03]  /*5f4c0*/  IMAD.MOV.U32 R0, RZ, RZ, R127 ;  /* 0x000000ffff007224 */ /* 0x002fc600078e007f */
[----:B------:R-:W-:Y:S04]  /*5f4d0*/  STL [R1+0x4df4], R236 ;  /* 0x004df4ec01007387 */ /* 0x000fe80000100800 */
        /* <DEDUP_REMOVED lines=8> */
[----:B------:R-:W-:Y:S04]  /*5f560*/  STL [R1+0x4e04], R238 ;  /* 0x004e04ee01007387 */ /* 0x000fe80000100800 */
[----:B------:R-:W4:Y:S01]  /*5f570*/  LDL.LU.64 R240, [R1+0x20a8] ;  /* 0x0020a80001f07983 */ /* 0x000f220000300a00 */
[----:B-1----:R-:W-:-:S05]  /*5f580*/  MOV R0, R239 ;  /* 0x000000ef00007202 */ /* 0x002fca0000000f00 */
[----:B------:R1:W-:Y:S04]  /*5f590*/  STL [R1+0x4e00], R0 ;  /* 0x004e000001007387 */ /* 0x0003e80000100800 */
[----:B------:R-:W-:Y:S01]  /*5f5a0*/  STL [R1+0x4e0c], R76 ;  /* 0x004e0c4c01007387 */ /* 0x000fe20000100800 */
        /* <DEDUP_REMOVED lines=23> */
[----:B--2---:R2:W-:Y:S04]  /*5f720*/  STL [R1+0x4e34], R88 ;  /* 0x004e345801007387 */ /* 0x0045e80000100800 */
[----:B------:R-:W4:Y:S01]  /*5f730*/  LDL.LU.64 R192, [R1+0x20f8] ;  /* 0x0020f80001c07983 */ /* 0x000f220000300a00 */
[----:B-1----:R-:W-:-:S03]  /*5f740*/  MOV R0, R89 ;  /* 0x0000005900007202 */ /* 0x002fc60000000f00 */
[----:B------:R-:W4:Y:S04]  /*5f750*/  LDL.LU.64 R194, [R1+0x2100] ;  /* 0x0021000001c27983 */ /* 0x000f280000300a00 */
[----:B------:R1:W-:Y:S04]  /*5f760*/  STL [R1+0x4e30], R0 ;  /* 0x004e300001007387 */ /* 0x0003e80000100800 */
[----:B---3--:R-:W-:Y:S04]  /*5f770*/  STL [R1+0x4e3c], R126 ;  /* 0x004e3c7e01007387 */ /* 0x008fe80000100800 */
[----:B--2---:R-:W2:Y:S01]  /*5f780*/  LDL.LU.64 R88, [R1+0x2108] ;  /* 0x0021080001587983 */ /* 0x004ea20000300a00 */
[----:B-1----:R-:W-:-:S03]  /*5f790*/  IMAD.MOV.U32 R0, RZ, RZ, R127 ;  /* 0x000000ffff007224 */ /* 0x002fc600078e007f */
[----:B------:R-:W3:Y:S04]  /*5f7a0*/  LDL.LU.64 R124, [R1+0x2110] ;  /* 0x00211000017c7983 */ /* 0x000ee80000300a00 */
[----:B------:R4:W-:Y:S02]  /*5f7b0*/  STL [R1+0x4e38], R0 ;  /* 0x004e380001007387 */ /* 0x0009e40000100800 */
[----:B----4-:R-:W-:Y:S02]  /*5f7c0*/  MOV R0, R91 ;  /* 0x0000005b00007202 */ /* 0x010fe40000000f00 */
[----:B------:R1:W-:Y:S04]  /*5f7d0*/  STL [R1+0x4e44], R90 ;  /* 0x004e445a01007387 */ /* 0x0003e80000100800 */
[----:B------:R-:W4:Y:S04]  /*5f7e0*/  LDL.LU.64 R126, [R1+0x2118] ;  /* 0x00211800017e7983 */ /* 0x000f280000300a00 */
[----:B------:R1:W-:Y:S04]  /*5f7f0*/  STL [R1+0x4e40], R0 ;  /* 0x004e400001007387 */ /* 0x0003e80000100800 */
[----:B------:R-:W-:Y:S04]  /*5f800*/  STL [R1+0x4e4c], R240 ;  /* 0x004e4cf001007387 */ /* 0x000fe80000100800 */
[----:B-1----:R-:W4:Y:S01]  /*5f810*/  LDL.LU.64 R90, [R1+0x2120] ;  /* 0x00212000015a7983 */ /* 0x002f220000300a00 */
[----:B------:R-:W-:-:S03]  /*5f820*/  IMAD.MOV.U32 R0, RZ, RZ, R241 ;  /* 0x000000ffff007224 */ /* 0x000fc600078e00f1 */
[----:B------:R-:W-:Y:S04]  /*5f830*/  STL [R1+0x4e54], R242 ;  /* 0x004e54f201007387 */ /* 0x000fe80000100800 */
[----:B------:R1:W-:Y:S02]  /*5f840*/  STL [R1+0x4e48], R0 ;  /* 0x004e480001007387 */ /* 0x0003e40000100800 */
[----:B-1----:R-:W-:Y:S02]  /*5f850*/  MOV R0, R243 ;  /* 0x000000f300007202 */ /* 0x002fe40000000f00 */
[----:B------:R-:W-:Y:S04]  /*5f860*/  STL [R1+0x4e5c], R244 ;  /* 0x004e5cf401007387 */ /* 0x000fe80000100800 */
        /* <DEDUP_REMOVED lines=9> */
[----:B------:R1:W-:Y:S02]  /*5f900*/  STL [R1+0x4e68], R0 ;  /* 0x004e680001007387 */ /* 0x0003e40000100800 */
[----:B-1----:R-:W-:Y:S02]  /*5f910*/  MOV R0, R251 ;  /* 0x000000fb00007202 */ /* 0x002fe40000000f00 */
[----:B------:R-:W-:Y:S04]  /*5f920*/  STL [R1+0x4e7c], R236 ;  /* 0x004e7cec01007387 */ /* 0x000fe80000100800 */
        /* <DEDUP_REMOVED lines=15> */
[----:B------:R1:W-:Y:S04]  /*5fa20*/  STL [R1+0x4e98], R0 ;  /* 0x004e980001007387 */ /* 0x0003e80000100800 */
[----:B--2---:R-:W-:Y:S01]  /*5fa30*/  STL [R1+0x4eac], R88 ;  /* 0x004eac5801007387 */ /* 0x004fe20000100800 */
[----:B-1----:R-:W-:-:S05]  /*5fa40*/  MOV R0, R195 ;  /* 0x000000c300007202 */ /* 0x002fca0000000f00 */
[----:B------:R1:W-:Y:S02]  /*5fa50*/  STL [R1+0x4ea0], R0 ;  /* 0x004ea00001007387 */ /* 0x0003e40000100800 */
[----:B-1----:R-:W-:Y:S02]  /*5fa60*/  IMAD.MOV.U32 R0, RZ, RZ, R89 ;  /* 0x000000ffff007224 */ /* 0x002fe400078e0059 */
[----:B------:R-:W1:Y:S04]  /*5fa70*/  S2R R89, SR_TID.X ;  /* 0x0000000000597919 */ /* 0x000e680000002100 */
[----:B---3--:R-:W-:Y:S04]  /*5fa80*/  STL [R1+0x4eb4], R124 ;  /* 0x004eb47c01007387 */ /* 0x008fe80000100800 */
[----:B------:R2:W-:Y:S01]  /*5fa90*/  STL [R1+0x4ea8], R0 ;  /* 0x004ea80001007387 */ /* 0x0005e20000100800 */
[----:B----4-:R-:W-:-:S03]  /*5faa0*/  IMAD.MOV.U32 R3, RZ, RZ, R127 ;  /* 0x000000ffff037224 */ /* 0x010fc600078e007f */
[----:B------:R-:W-:Y:S01]  /*5fab0*/  STL [R1+0x4ebc], R126 ;  /* 0x004ebc7e01007387 */ /* 0x000fe20000100800 */
[----:B--2---:R-:W-:Y:S01]  /*5fac0*/  MOV R0, R125 ;  /* 0x0000007d00007202 */ /* 0x004fe20000000f00 */
[----:B------:R-:W-:-:S04]  /*5fad0*/  IMAD.MOV.U32 R7, RZ, RZ, R91 ;  /* 0x000000ffff077224 */ /* 0x000fc800078e005b */
[----:B------:R-:W-:Y:S01]  /*5fae0*/  STL [R1+0x4eb0], R0 ;  /* 0x004eb00001007387 */ /* 0x000fe20000100800 */
[C---:B-1----:R-:W-:Y:S02]  /*5faf0*/  LOP3.LUT R6, R89.reuse, 0x3, RZ, 0xc0, !PT ;  /* 0x0000000359067812 */ /* 0x042fe400078ec0ff */
[----:B------:R-:W-:Y:S01]  /*5fb00*/  LOP3.LUT R5, R89, 0x1c, RZ, 0xc0, !PT ;  /* 0x0000001c59057812 */ /* 0x000fe200078ec0ff */
[----:B------:R-:W-:Y:S04]  /*5fb10*/  STL [R1+0x4eb8], R3 ;  /* 0x004eb80301007387 */ /* 0x000fe80000100800 */
[----:B------:R-:W-:Y:S01]  /*5fb20*/  STL [R1+0x4ec4], R90 ;  /* 0x004ec45a01007387 */ /* 0x000fe20000100800 */
[----:B------:R-:W-:-:S03]  /*5fb30*/  IMAD R5, R6, 0x820, R5 ;  /* 0x0000082006057824 */ /* 0x000fc600078e0205 */
[----:B------:R1:W-:Y:S04]  /*5fb40*/  STL [R1+0x4ec0], R7 ;  /* 0x004ec00701007387 */ /* 0x0003e80000100800 */
[----:B------:R-:W2:Y:S04]  /*5fb50*/  LDL.LU.64 R8, [R1+0x70d8] ;  /* 0x0070d80001087983 */ /* 0x000ea80000300a00 */
[----:B-1----:R-:W3:Y:S04]  /*5fb60*/  LDL.LU.64 R6, [R1+0x7678] ;  /* 0x0076780001067983 */ /* 0x002ee80000300a00 */
[----:B--2---:R1:W-:Y:S04]  /*5fb70*/  STL.64 [R1+0x2238], R8 ;  /* 0x0022380801007387 */ /* 0x0043e80000100a00 */
[----:B-1----:R-:W2:Y:S04]  /*5fb80*/  LDL.LU.64 R8, [R1+0x7670] ;  /* 0x0076700001087983 */ /* 0x002ea80000300a00 */
[----:B---3--:R1:W-:Y:S04]  /*5fb90*/  STL.64 [R1+0x2688], R6 ;  /* 0x0026880601007387 */ /* 0x0083e80000100a00 */
        /* <DEDUP_REMOVED lines=2029> */
[----:B--2---:R-:W-:Y:S04]  /*67a70*/  STL.64 [R1+0x2cb8], R8 ;  /* 0x002cb80801007387 */ /* 0x004fe80000100a00 */
[----:B---3--:R1:W-:Y:S04]  /*67a80*/  STL.64 [R1+0x2c58], R6 ;  /* 0x002c580601007387 */ /* 0x0083e80000100a00 */
[----:B-1----:R-:W2:Y:S04]  /*67a90*/  LDL.LU.64 R6, [R1+0x3ac0] ;  /* 0x003ac00001067983 */ /* 0x002ea80000300a00 */
[----:B--2---:R1:W-:Y:S01]  /*67aa0*/  STL.64 [R1+0x2c88], R6 ;  /* 0x002c880601007387 */ /* 0x0043e20000100a00 */
[----:B------:R2:W-:Y:S02]  /*67ab0*/  STL [R1+0x3c54], RZ ;  /* 0x003c54ff01007387 */ /* 0x0005e40000100800 */
[----:B------:R2:W-:Y:S02]  /*67ac0*/  STL [R1+0x1580], RZ ;  /* 0x001580ff01007387 */ /* 0x0005e40000100800 */
[----:B------:R2:W-:Y:S01]  /*67ad0*/  STL [R1+0x1584], RZ ;  /* 0x001584ff01007387 */ /* 0x0005e20000100800 */
[----:B------:R2:W-:Y:S01]  /*67ae0*/  STL [R1+0x1588], RZ ;  /* 0x001588ff01007387 */ /* 0x0005e20000100800 */
        /* <DEDUP_REMOVED lines=999> */
[C---:B------:R-:W-:Y:S01]  /*6b960*/  LOP3.LUT R0, R89.reuse, 0x7, RZ, 0xc0, !PT ;  /* 0x0000000759007812 */ /* 0x040fe200078ec0ff */
[----:B------:R2:W-:Y:S01]  /*6b970*/  STL [R1+0x7a8], RZ ;  /* 0x0007a8ff01007387 */ /* 0x0005e20000100800 */
[----:B------:R2:W-:Y:S01]  /*6b980*/  STL [R1+0x7ac], RZ ;  /* 0x0007acff01007387 */ /* 0x0005e20000100800 */
[----:B------:R-:W-:-:S02]  /*6b990*/  SHF.L.U32 R4, R89, 0x1, RZ ;  /* 0x0000000159047819 */ /* 0x000fc400000006ff */
[----:B------:R-:W-:Y:S01]  /*6b9a0*/  IMAD R0, R0, 0x210, RZ ;  /* 0x0000021000007824 */ /* 0x000fe200078e02ff */
[----:B------:R-:W-:-:S04]  /*6b9b0*/  SHF.R.S32.HI R3, RZ, 0x1f, R252 ;  /* 0x0000001fff037819 */ /* 0x000fc800000114fc */
[----:B------:R-:W-:Y:S01]  /*6b9c0*/  LOP3.LUT R4, R0, 0x30, R4, 0x78, !PT ;  /* 0x0000003000047812 */ /* 0x000fe200078e7804 */
[----:B------:R-:W-:Y:S01]  /*6b9d0*/  SHF.R.S32.HI R0, RZ, 0x1f, R2 ;  /* 0x0000001fff007819 */ /* 0x000fe20000011402 */
[----:B------:R-:W-:Y:S02]  /*6b9e0*/  LEA.HI R3, R3, R252, RZ, 0x7 ;  /* 0x000000fc03037211 */ /* 0x000fe400078f38ff */
[C---:B------:R-:W-:Y:S02]  /*6b9f0*/  SHF.L.U32 R250, R2.reuse, 0x2, RZ ;  /* 0x0000000202fa7819 */ /* 0x040fe400000006ff */
[----:B------:R-:W-:Y:S01]  /*6ba00*/  SHF.L.U64.HI R0, R2, 0x2, R0 ;  /* 0x0000000202007819 */ /* 0x000fe20000010200 */
[----:B------:R-:W-:Y:S01]  /*6ba10*/  SHF.R.S32.HI R2, RZ, 0x7, R3 ;  /* 0x00000007ff027819 */ /* 0x000fe20000011403 */
[----:B------:R-:W-:Y:S01]  /*6ba20*/  USHF.R.S32.HI UR6, URZ, 0x1f, UR4 ;  /* 0x0000001f3f067899 */ /* 0x000fe20008011404 */
[C---:B------:R-:W-:Y:S02]  /*6ba30*/  LOP3.LUT R3, R5.reuse, 0x20, RZ, 0x3c, !PT ;  /* 0x0000002005037812 */ /* 0x040fe400078e3cff */
[----:B-1----:R-:W-:-:S02]  /*6ba40*/  LOP3.LUT R6, R5, 0x40, RZ, 0x3c, !PT ;  /* 0x0000004005067812 */ /* 0x002fc400078e3cff */
[----:B------:R-:W-:Y:S01]  /*6ba50*/  IADD3 R3, R2, -0x2, RZ ;  /* 0xfffffffe02037810 */ /* 0x000fe20007ffe0ff */
[----:B------:R-:W-:Y:S01]  /*6ba60*/  CS2R R236, SRZ ;  /* 0x0000000000ec7805 */ /* 0x000fe2000001ff00 */
        /* <DEDUP_REMOVED lines=9> */
[----:B------:R-:W-:-:S02]  /*6bb00*/  LOP3.LUT R5, R5, 0x60, RZ, 0x3c, !PT ;  /* 0x0000006005057812 */ /* 0x000fc400078e3cff */
[----:B------:R-:W-:Y:S01]  /*6bb10*/  LOP3.LUT R2, R4, 0x40, RZ, 0x3c, !PT ;  /* 0x0000004004027812 */ /* 0x000fe200078e3cff */
[----:B------:R-:W-:Y:S02]  /*6bb20*/  USHF.L.U32 UR7, UR4, 0x2, URZ ;  /* 0x0000000204077899 */ /* 0x000fe4000800063f */
[----:B------:R-:W-:Y:S02]  /*6bb30*/  USHF.L.U64.HI UR6, UR4, 0x2, UR6 ;  /* 0x0000000204067899 */ /* 0x000fe40008010206 */
[----:B------:R-:W-:Y:S02]  /*6bb40*/  UMOV UR5, 0x1 ;  /* 0x0000000100057882 */ /* 0x000fe40000000000 */
[----:B--2---:R-:W-:Y:S02]  /*6bb50*/  UMOV UR4, 0xffffffff ;  /* 0xffffffff00047882 */ /* 0x004fe40000000000 */
.L_x_1:
[----:B------:R-:W1:Y:S01]  /*6bb60*/  S2R R3, SR_TID.X ;  /* 0x0000000000037919 */ /* 0x000e620000002100 */
[----:B------:R-:W-:Y:S01]  /*6bb70*/  UIADD3 UR4, UR4, 0x1, URZ ;  /* 0x0000000104047890 */ /* 0x000fe2000fffe03f */
[----:B------:R-:W-:-:S04]  /*6bb80*/  DEPBAR.LE SB0, 0x2 ;  /* 0x000080800000791a */ /* 0x000fc80000000000 */
[----:B------:R-:W2:Y:S01]  /*6bb90*/  S2R R7, SR_TID.X ;  /* 0x0000000000077919 */ /* 0x000ea20000002100 */
[----:B------:R-:W-:-:S03]  /*6bba0*/  UISETP.GT.AND UP0, UPT, UR4, 0x1, UPT ;  /* 0x000000010400788c */ /* 0x000fc6000bf04270 */
[----:B-----5:R-:W-:Y:S01]  /*6bbb0*/  STL [R1+0x872c], R88 ;  /* 0x00872c5801007387 */ /* 0x020fe20000100800 */
[----:B------:R-:W-:-:S03]  /*6bbc0*/  USEL UR4, UR4, URZ, !UP0 ;  /* 0x0000003f04047287 */ /* 0x000fc6000c000000 */
[----:B------:R-:W-:Y:S03]  /*6bbd0*/  STL [R1+0x8728], R89 ;  /* 0x0087285901007387 */ /* 0x000fe60000100800 */
[----:B------:R-:W-:Y:S01]  /*6bbe0*/  IMAD.U32 R2, RZ, RZ, UR4 ;  /* 0x00000004ff027e24 */ /* 0x000fe2000f8e00ff */
[----:B------:R-:W-:Y:S01]  /*6bbf0*/  STL [R1+0x8724], R90 ;  /* 0x0087245a01007387 */ /* 0x000fe20000100800 */
[----:B------:R-:W-:Y:S02]  /*6bc00*/  IMAD.U32 R4, RZ, RZ, UR4 ;  /* 0x00000004ff047e24 */ /* 0x000fe4000f8e00ff */
[----:B------:R-:W-:Y:S01]  /*6bc10*/  IMAD.U32 R12, RZ, RZ, UR4 ;  /* 0x00000004ff0c7e24 */ /* 0x000fe2000f8e00ff */
[----:B------:R-:W-:Y:S01]  /*6bc20*/  STL [R1+0x8720], R91 ;  /* 0x0087205b01007387 */ /* 0x000fe20000100800 */
[----:B------:R-:W-:Y:S01]  /*6bc30*/  IMAD.U32 R16, RZ, RZ, UR4 ;  /* 0x00000004ff107e24 */ /* 0x000fe2000f8e00ff */
[----:B-1----:R-:W-:-:S02]  /*6bc40*/  LOP3.LUT R6, R3, 0x1c, RZ, 0xc0, !PT ;  /* 0x0000001c03067812 */ /* 0x002fc400078ec0ff */
[----:B------:R-:W-:Y:S01]  /*6bc50*/  LOP3.LUT R5, R3, 0x3, RZ, 0xc0, !PT ;  /* 0x0000000303057812 */ /* 0x000fe200078ec0ff */
[----:B------:R-:W-:Y:S01]  /*6bc60*/  STL [R1+0x7b1c], R0 ;  /* 0x007b1c0001007387 */ /* 0x000fe20000100800 */
[----:B------:R-:W-:Y:S02]  /*6bc70*/  MOV R3, UR4 ;  /* 0x0000000400037c02 */ /* 0x000fe40008000f00 */
[----:B--2---:R-:W-:Y:S01]  /*6bc80*/  LOP3.LUT R8, R7, 0x1c, RZ, 0xc0, !PT ;  /* 0x0000001c07087812 */ /* 0x004fe200078ec0ff */
[----:B------:R-:W-:Y:S01]  /*6bc90*/  IMAD R5, R5, 0x820, R6 ;  /* 0x0000082005057824 */ /* 0x000fe200078e0206 */
[----:B------:R-:W1:Y:S01]  /*6bca0*/  S2R R13, SR_TID.X ;  /* 0x00000000000d7919 */ /* 0x000e620000002100 */
[----:B------:R-:W-:-:S03]  /*6bcb0*/  IMAD.SHL.U32 R6, R7, 0x2, RZ ;  /* 0x0000000207067824 */ /* 0x000fc600078e00ff */
[----:B------:R-:W-:Y:S01]  /*6bcc0*/  LEA R2, R2, R5, 0x12 ;  /* 0x0000000502027211 */ /* 0x000fe200078e90ff */
[----:B------:R-:W-:Y:S01]  /*6bcd0*/  BAR.SYNC.DEFER_BLOCKING 0x0 ;  /* 0x0000000000007b1d */ /* 0x000fe20000010000 */
[C---:B------:R-:W-:Y:S02]  /*6bce0*/  LOP3.LUT R5, R7.reuse, 0x7, RZ, 0xc0, !PT ;  /* 0x0000000707057812 */ /* 0x040fe400078ec0ff */
[----:B------:R-:W-:-:S03]  /*6bcf0*/  LOP3.LUT R7, R7, 0x3, RZ, 0xc0, !PT ;  /* 0x0000000307077812 */ /* 0x000fc600078ec0ff */
[----:B------:R-:W-:Y:S02]  /*6bd00*/  IMAD R5, R5, 0x210, RZ ;  /* 0x0000021005057824 */ /* 0x000fe400078e02ff */
[----:B------:R-:W-:-:S03]  /*6bd10*/  IMAD R7, R7, 0x820, R8 ;  /* 0x0000082007077824 */ /* 0x000fc600078e0208 */
[----:B------:R-:W-:Y:S02]  /*6bd20*/  LOP3.LUT R5, R5, 0x30, R6, 0x78, !PT ;  /* 0x0000003005057812 */ /* 0x000fe400078e7806 */
[----:B------:R-:W-:Y:S02]  /*6bd30*/  LOP3.LUT R7, R7, 0x20, RZ, 0x3c, !PT ;  /* 0x0000002007077812 */ /* 0x000fe400078e3cff */
[----:B------:R-:W-:Y:S02]  /*6bd40*/  LEA R252, R4, R5, 0xf ;  /* 0x0000000504fc7211 */ /* 0x000fe400078e78ff */
[----:B------:R-:W-:Y:S02]  /*6bd50*/  LEA R3, R3, R7, 0x12 ;  /* 0x0000000703037211 */ /* 0x000fe400078e90ff */
[C---:B-1----:R-:W-:Y:S02]  /*6bd60*/  LOP3.LUT R14, R13.reuse, 0x1c, RZ, 0xc0, !PT ;  /* 0x0000001c0d0e7812 */ /* 0x042fe400078ec0ff */
[----:B------:R-:W-:Y:S01]  /*6bd70*/  LOP3.LUT R13, R13, 0x3, RZ, 0xc0, !PT ;  /* 0x000000030d0d7812 */ /* 0x000fe200078ec0ff */
[----:B------:R-:W1:Y:S04]  /*6bd80*/  LDSM.16.M88.4 R4, [R252+0x80000] ;  /* 0x08000000fc04783b */ /* 0x000e680000000200 */
[----:B------:R-:W-:Y:S01]  /*6bd90*/  IMAD R13, R13, 0x820, R14 ;  /* 0x000008200d0d7824 */ /* 0x000fe200078e020e */
[----:B------:R-:W2:Y:S04]  /*6bda0*/  LDSM.16.M88.4 R8, [R252+0x81000] ;  /* 0x08100000fc08783b */ /* 0x000ea80000000200 */
[----:B------:R-:W-:Y:S01]  /*6bdb0*/  LOP3.LUT R13, R13, 0x40, RZ, 0x3c, !PT ;  /* 0x000000400d0d7812 */ /* 0x000fe200078e3cff */
[----:B------:R-:W-:Y:S03]  /*6bdc0*/  LDSM.16.M88.4 R20, [R252+0x84000] ;  /* 0x08400000fc14783b */ /* 0x000fe60000000200 */
[----:B------:R-:W-:Y:S01]  /*6bdd0*/  LEA R248, R12, R13, 0x12 ;  /* 0x0000000d0cf87211 */ /* 0x000fe200078e90ff */
[----:B------:R-:W-:Y:S04]  /*6bde0*/  LDSM.16.M88.4 R24, [R252+0x85000] ;  /* 0x08500000fc18783b */ /* 0x000fe80000000200 */
[----:B------:R-:W-:Y:S04]  /*6bdf0*/  LDSM.16.M88.4 R28, [R252+0x86000] ;  /* 0x08600000fc1c783b */ /* 0x000fe80000000200 */
[----:B------:R-:W-:Y:S04]  /*6be00*/  LDSM.16.M88.4 R32, [R252+0x87000] ;  /* 0x08700000fc20783b */ /* 0x000fe80000000200 */
[----:B------:R-:W-:Y:S04]  /*6be10*/  LDS R44, [R2] ;  /* 0x00000000022c7984 */ /* 0x000fe80000000800 */
[----:B------:R-:W-:Y:S04]  /*6be20*/  LDS R46, [R2+0x2000] ;  /* 0x00200000022e7984 */ /* 0x000fe80000000800 */
[----:B------:R-:W-:Y:S04]  /*6be30*/  LDS R45, [R3] ;  /* 0x00000000032d7984 */ /* 0x000fe80000000800 */
[----:B------:R-:W-:Y:S04]  /*6be40*/  LDS R47, [R3+0x2000] ;  /* 0x00200000032f7984 */ /* 0x000fe80000000800 */
[----:B-1----:R-:W-:Y:S04]  /*6be50*/  STL [R1+0x8734], R6 ;  /* 0x0087340601007387 */ /* 0x002fe80000100800 */
[----:B------:R-:W-:Y:S04]  /*6be60*/  STL [R1+0x8730], R7 ;  /* 0x0087300701007387 */ /* 0x000fe80000100800 */
[----:B--2---:R-:W-:Y:S04]  /*6be70*/  STL [R1+0x873c], R10 ;  /* 0x00873c0a01007387 */ /* 0x004fe80000100800 */
[----:B------:R-:W-:Y:S04]  /*6be80*/  STL [R1+0x8738], R11 ;  /* 0x0087380b01007387 */ /* 0x000fe80000100800 */
[----:B------:R-:W2:Y:S04]  /*6be90*/  LDL.LU.64 R48, [R1+0x1580] ;  /* 0x0015800001307983 */ /* 0x000ea80000300a00 */
[----:B------:R-:W2:Y:S04]  /*6bea0*/  LDL.LU.64 R50, [R1+0x1588] ;  /* 0x0015880001327983 */ /* 0x000ea80000300a00 */
[----:B------:R-:W3:Y:S04]  /*6beb0*/  LDL.LU.64 R40, [R1+0x1570] ;  /* 0x0015700001287983 */ /* 0x000ee80000300a00 */
[----:B------:R-:W3:Y:S04]  /*6bec0*/  LDL.LU.64 R42, [R1+0x1578] ;  /* 0x00157800012a7983 */ /* 0x000ee80000300a00 */
[----:B------:R-:W1:Y:S04]  /*6bed0*/  S2R R13, SR_TID.X ;  /* 0x00000000000d7919 */ /* 0x000e680000002100 */
[----:B------:R-:W-:Y:S04]  /*6bee0*/  LDS R36, [R248] ;  /* 0x00000000f8247984 */ /* 0x000fe80000000800 */
[----:B------:R-:W-:Y:S04]  /*6bef0*/  LDS R38, [R248+0x2000] ;  /* 0x00200000f8267984 */ /* 0x000fe80000000800 */
[----:B------:R-:W-:Y:S04]  /*6bf00*/  LDS R240, [R2+0x200] ;  /* 0x0002000002f07984 */ /* 0x000fe80000000800 */
[----:B------:R-:W-:Y:S04]  /*6bf10*/  LDS R242, [R2+0x2200] ;  /* 0x0022000002f27984 */ /* 0x000fe80000000800 */
[----:B------:R-:W-:Y:S01]  /*6bf20*/  LDS R241, [R3+0x200] ;  /* 0x0002000003f17984 */ /* 0x000fe20000000800 */
[----:B-1----:R-:W-:-:S03]  /*6bf30*/  LOP3.LUT R18, R13, 0x1c, RZ, 0xc0, !PT ;  /* 0x0000001c0d127812 */ /* 0x002fc600078ec0ff */
[----:B------:R-:W-:Y:S01]  /*6bf40*/  LDS R243, [R3+0x2200] ;  /* 0x0022000003f37984 */ /* 0x000fe20000000800 */
[----:B------:R-:W-:-:S03]  /*6bf50*/  LOP3.LUT R17, R13, 0x3, RZ, 0xc0, !PT ;  /* 0x000000030d117812 */ /* 0x000fc600078ec0ff */
[----:B------:R-:W1:Y:S04]  /*6bf60*/  LDSM.16.M88.4 R12, [R252+0x82000] ;  /* 0x08200000fc0c783b */ /* 0x000e680000000200 */
[----:B------:R-:W-:Y:S04]  /*6bf70*/  LDS R168, [R2+0x300] ;  /* 0x0003000002a87984 */ /* 0x000fe80000000800 */
        /* <DEDUP_REMOVED lines=8> */
[----:B-1----:R-:W-:Y:S04]  /*6c000*/  STL [R1+0x8744], R14 ;  /* 0x0087440e01007387 */ /* 0x002fe80000100800 */
[----:B------:R-:W-:Y:S04]  /*6c010*/  STL [R1+0x8740], R15 ;  /* 0x0087400f01007387 */ /* 0x000fe80000100800 */
[----:B------:R-:W4:Y:S04]  /*6c020*/  LDL.LU.64 R60, [R1+0x1600] ;  /* 0x00160000013c7983 */ /* 0x000f280000300a00 */
[----:B------:R-:W4:Y:S01]  /*6c030*/  LDL.LU.64 R62, [R1+0x1608] ;  /* 0x00160800013e7983 */ /* 0x000f220000300a00 */
[----:B------:R-:W-:-:S03]  /*6c040*/  IMAD R17, R17, 0x820, R18 ;  /* 0x0000082011117824 */ /* 0x000fc600078e0212 */
[----:B------:R-:W4:Y:S02]  /*6c050*/  LDL.LU.64 R56, [R1+0x15f0] ;  /* 0x0015f00001387983 */ /* 0x000f240000300a00 */
[----:B------:R-:W-:Y:S02]  /*6c060*/  LOP3.LUT R17, R17, 0x60, RZ, 0x3c, !PT ;  /* 0x0000006011117812 */ /* 0x000fe400078e3cff */
[----:B------:R-:W4:Y:S03]  /*6c070*/  LDL.LU.64 R58, [R1+0x15f8] ;  /* 0x0015f800013a7983 */ /* 0x000f260000300a00 */
[----:B------:R-:W-:Y:S01]  /*6c080*/  IMAD R249, R16, 0x40000, R17 ;  /* 0x0004000010f97824 */ /* 0x000fe200078e0211 */
[----:B------:R-:W-:Y:S04]  /*6c090*/  LDS R222, [R2+0x2400] ;  /* 0x0024000002de7984 */ /* 0x000fe80000000800 */
[----:B------:R-:W1:Y:S04]  /*6c0a0*/  LDSM.16.M88.4 R16, [R252+0x83000] ;  /* 0x08300000fc10783b */ /* 0x000e680000000200 */
[----:B------:R-:W-:Y:S04]  /*6c0b0*/  LDS R37, [R249] ;  /* 0x00000000f9257984 */ /* 0x000fe80000000800 */
[----:B------:R-:W2:Y:S04]  /*6c0c0*/  LDS R39, [R249+0x2000] ;  /* 0x00200000f9277984 */ /* 0x000ea80000000800 */
        /* <DEDUP_REMOVED lines=18> */
[----:B------:R-:W-:Y:S04]  /*6c1f0*/  LDS R230, [R248+0x2480] ;  /* 0x00248000f8e67984 */ /* 0x000fe80000000800 */
[----:B------:R-:W-:Y:S04]  /*6c200*/  LDS R229, [R249+0x480] ;  /* 0x00048000f9e57984 */ /* 0x000fe80000000800 */
[----:B------:R-:W-:Y:S01]  /*6c210*/  LDS R231, [R249+0x2480] ;  /* 0x00248000f9e77984 */ /* 0x000fe20000000800 */
[C---:B--2---:R-:W-:Y:S03]  /*6c220*/  HMMA.1688.F32.TF32 R52, R44.reuse, R4, R48 ;  /* 0x000000042c34723c */ /* 0x044fe60000081030 */
[----:B------:R-:W2:Y:S04]  /*6c230*/  LDL.LU.64 R48, [R1+0x1660] ;  /* 0x0016600001307983 */ /* 0x000ea80000300a00 */
[----:B------:R-:W2:Y:S11]  /*6c240*/  LDL.LU.64 R50, [R1+0x1668] ;  /* 0x0016680001327983 */ /* 0x000eb60000300a00 */
[----:B------:R-:W-:Y:S05]  /*6c250*/  @!UPT UIADD3 URZ, URZ, URZ, URZ ;  /* 0x0000003f3f3ff290 */ /* 0x000fea000fffe03f */
[----:B------:R1:W-:Y:S04]  /*6c260*/  STL.64 [R1+0x80], R52 ;  /* 0x0000803401007387 */ /* 0x0003e80000100a00 */
[----:B------:R3:W-:Y:S04]  /*6c270*/  STL.64 [R1+0x88], R54 ;  /* 0x0000883601007387 */ /* 0x0007e80000100a00 */
[----:B-1----:R-:W2:Y:S04]  /*6c280*/  LDL.LU.64 R52, [R1+0x1650] ;  /* 0x0016500001347983 */ /* 0x002ea80000300a00 */
[----:B---3--:R-:W3:Y:S01]  /*6c290*/  LDL.LU.64 R54, [R1+0x1658] ;  /* 0x0016580001367983 */ /* 0x008ee20000300a00 */
[C---:B------:R-:W-:Y:S11]  /*6c2a0*/  HMMA.1688.F32.TF32 R40, R44.reuse, R8, R40 ;  /* 0x000000082c28723c */ /* 0x040ff60000081028 */
[----:B------:R-:W-:Y:S11]  /*6c2b0*/  @!UPT UIADD3 URZ, URZ, URZ, URZ ;  /* 0x0000003f3f3ff290 */ /* 0x000ff6000fffe03f */
[----:B------:R-:W-:Y:S02]  /*6c2c0*/  @!UPT UIADD3 URZ, URZ, URZ, URZ ;  /* 0x0000003f3f3ff290 */ /* 0x000fe4000fffe03f */
[----:B------:R-:W-:Y:S01]  /*6c2d0*/  IMAD.MOV.U32 R26, RZ, RZ, R43 ;  /* 0x000000ffff1a7224 */ /* 0x000fe200078e002b */
[----:B------:R-:W-:Y:S01]  /*6c2e0*/  MOV R31, R42 ;  /* 0x0000002a001f7202 */ /* 0x000fe20000000f00 */
[----:B------:R-:W-:Y:S01]  /*6c2f0*/  IMAD.MOV.U32 R30, RZ, RZ, R41 ;  /* 0x000000ffff1e7224 */ /* 0x000fe200078e0029 */
[----:B------:R-:W-:Y:S01]  /*6c300*/  MOV R35, R40 ;  /* 0x0000002800237202 */ /* 0x000fe20000000f00 */
[----:B------:R-:W-:Y:S04]  /*6c310*/  LDS R42, [R2+0x2080] ;  /* 0x00208000022a7984 */ /* 0x000fe80000000800 */
[----:B------:R-:W-:Y:S04]  /*6c320*/  STL [R1+0x877c], R26 ;  /* 0x00877c1a01007387 */ /* 0x000fe80000100800 */
[----:B------:R1:W-:Y:S04]  /*6c330*/  STL [R1+0x8778], R31 ;  /* 0x0087781f01007387 */ /* 0x0003e80000100800 */
[----:B------:R1:W-:Y:S04]  /*6c340*/  STL [R1+0x8774], R35 ;  /* 0x0087742301007387 */ /* 0x0003e80000100800 */
[----:B------:R1:W-:Y:S04]  /*6c350*/  STL [R1+0x8770], R30 ;  /* 0x0087701e01007387 */ /* 0x0003e80000100800 */
[----:B------:R-:W3:Y:S04]  /*6c360*/  LDL.LU.64 R64, [R1+0x16a0] ;  /* 0x0016a00001407983 */ /* 0x000ee80000300a00 */
[----:B------:R-:W3:Y:S01]  /*6c370*/  LDL.LU.64 R66, [R1+0x16a8] ;  /* 0x0016a80001427983 */ /* 0x000ee20000300a00 */
[C---:B----4-:R-:W-:Y:S03]  /*6c380*/  HMMA.1688.F32.TF32 R60, R44.reuse, R12, R60 ;  /* 0x0000000c2c3c723c */ /* 0x050fe6000008103c */
[----:B------:R-:W-:Y:S04]  /*6c390*/  LDS R40, [R2+0x80] ;  /* 0x0000800002287984 */ /* 0x000fe80000000800 */
[----:B------:R-:W-:Y:S01]  /*6c3a0*/  LDS R41, [R3+0x80] ;  /* 0x0000800003297984 */ /* 0x000fe20000000800 */
[----:B------:R-:W-:Y:S03]  /*6c3b0*/  HMMA.1688.F32.TF32 R56, R44, R16, R56 ;  /* 0x000000102c38723c */ /* 0x000fe60000081038 */
[----:B------:R-:W4:Y:S11]  /*6c3c0*/  LDS R43, [R3+0x2080] ;  /* 0x00208000032b7984 */ /* 0x000f360000000800 */
[----:B------:R-:W-:Y:S02]  /*6c3d0*/  @!UPT UIADD3 URZ, URZ, URZ, URZ ;  /* 0x0000003f3f3ff290 */ /* 0x000fe4000fffe03f */
[----:B------:R-:W-:Y:S01]  /*6c3e0*/  MOV R23, R62 ;  /* 0x0000003e00177202 */ /* 0x000fe20000000f00 */
[----:B------:R-:W-:Y:S01]  /*6c3f0*/  IMAD.MOV.U32 R22, RZ, RZ, R61 ;  /* 0x000000ffff167224 */ /* 0x000fe200078e003d */
[----:B------:R-:W-:-:S03]  /*6c400*/  MOV R27, R60 ;  /* 0x0000003c001b7202 */ /* 0x000fc60000000f00 */
[----:B------:R1:W-:Y:S04]  /*6c410*/  STL [R1+0x8788], R23 ;  /* 0x0087881701007387 */ /* 0x0003e80000100800 */
[----:B------:R1:W-:Y:S01]  /*6c420*/  STL [R1+0x8784], R22 ;  /* 0x0087841601007387 */ /* 0x0003e20000100800 */
[----:B------:R-:W-:-:S03]  /*6c430*/  IMAD.MOV.U32 R18, RZ, RZ, R63 ;  /* 0x000000ffff127224 */ /* 0x000fc600078e003f */
[----:B------:R1:W-:Y:S04]  /*6c440*/  STL [R1+0x8780], R27 ;  /* 0x0087801b01007387 */ /* 0x0003e80000100800 */
[----:B------:R-:W4:Y:S04]  /*6c450*/  LDL.LU.64 R84, [R1+0x1690] ;  /* 0x0016900001547983 */ /* 0x000f280000300a00 */
[----:B------:R-:W4:Y:S04]  /*6c460*/  LDL.LU.64 R86, [R1+0x1698] ;  /* 0x0016980001567983 */ /* 0x000f280000300a00 */
[----:B------:R-:W4:Y:S04]  /*6c470*/  LDL.LU.64 R60, [R1+0xc0] ;  /* 0x0000c000013c7983 */ /* 0x000f280000300a00 */
[----:B------:R-:W4:Y:S01]  /*6c480*/  LDL.LU.64 R62, [R1+0xc8] ;  /* 0x0000c800013e7983 */ /* 0x000f220000300a00 */
[----:B------:R-:W-:Y:S01]  /*6c490*/  MOV R11, R56 ;  /* 0x00000038000b7202 */ /* 0x000fe20000000f00 */
[----:B------:R-:W-:Y:S01]  /*6c4a0*/  IMAD.MOV.U32 R6, RZ, RZ, R57 ;  /* 0x000000ffff067224 */ /* 0x000fe200078e0039 */
[----:B------:R-:W-:Y:S01]  /*6c4b0*/  MOV R7, R58 ;  /* 0x0000003a00077202 */ /* 0x000fe20000000f00 */
[----:B------:R-:W-:Y:S01]  /*6c4c0*/  IMAD.MOV.U32 R88, RZ, RZ, R59 ;  /* 0x000000ffff587224 */ /* 0x000fe200078e003b */
[C---:B--2---:R-:W-:Y:S11]  /*6c4d0*/  HMMA.1688.F32.TF32 R48, R44.reuse, R20, R48 ;  /* 0x000000142c30723c */ /* 0x044ff60000081030 */
[----:B------:R-:W-:Y:S11]  /*6c4e0*/  @!UPT UIADD3 URZ, URZ, URZ, URZ ;  /* 0x0000003f3f3ff290 */ /* 0x000ff6000fffe03f */
[----:B------:R-:W-:Y:S02]  /*6c4f0*/  @!UPT UIADD3 URZ, URZ, URZ, URZ ;  /* 0x0000003f3f3ff290 */ /* 0x000fe4000fffe03f */
[----:B------:R-:W-:Y:S01]  /*6c500*/  MOV R89, R48 ;  /* 0x0000003000597202 */ /* 0x000fe20000000f00 */
[----:B------:R-:W-:Y:S01]  /*6c510*/  IMAD.MOV.U32 R90, RZ, RZ, R49 ;  /* 0x000000ffff5a7224 */ /* 0x000fe200078e0031 */
[----:B------:R-:W-:Y:S01]  /*6c520*/  MOV R91, R50 ;  /* 0x00000032005b7202 */ /* 0x000fe20000000f00 */
[----:B------:R-:W-:Y:S01]  /*6c530*/  IMAD.MOV.U32 R252, RZ, RZ, R51 ;  /* 0x000000fffffc7224 */ /* 0x000fe200078e0033 */
[----:B------:R-:W2:Y:S04]  /*6c540*/  LDL.LU.64 R48, [R1+0xb0] ;  /* 0x0000b00001307983 */ /* 0x000ea80000300a00 */
[----:B------:R-:W2:Y:S01]  /*6c550*/  LDL.LU.64 R50, [R1+0xb8] ;  /* 0x0000b80001327983 */ /* 0x000ea20000300a00 */
[C---:B---3--:R-:W-:Y:S03]  /*6c560*/  HMMA.1688.F32.TF32 R52, R44.reuse, R24, R52 ;  /* 0x000000182c34723c */ /* 0x048fe60000081034 */
[----:B------:R-:W3:Y:S04]  /*6c570*/  LDL.LU.64 R56, [R1+0xe0] ;  /* 0x0000e00001387983 */ /* 0x000ee80000300a00 */
[----:B------:R-:W3:Y:S11]  /*6c580*/  LDL.LU.64 R58, [R1+0xe8] ;  /* 0x0000e800013a7983 */ /* 0x000ef60000300a00 */
[----:B------:R-:W-:Y:S06]  /*6c590*/  @!UPT UIADD3 URZ, URZ, URZ, URZ ;  /* 0x0000003f3f3ff290 */ /* 0x000fec000fffe03f */
[----:B------:R-:W-:Y:S01]  /*6c5a0*/  MOV R19, R52 ;  /* 0x0000003400137202 */ /* 0x000fe20000000f00 */
[----:B------:R-:W-:Y:S01]  /*6c5b0*/  IMAD.MOV.U32 R14, RZ, RZ, R53 ;  /* 0x000000ffff0e7224 */ /* 0x000fe200078e0035 */
[----:B------:R-:W-:Y:S01]  /*6c5c0*/  MOV R15, R54 ;  /* 0x00000036000f7202 */ /* 0x000fe20000000f00 */
[----:B------:R-:W-:Y:S01]  /*6c5d0*/  IMAD.MOV.U32 R10, RZ, RZ, R55 ;  /* 0x000000ffff0a7224 */ /* 0x000fe200078e0037 */
[----:B------:R-:W3:Y:S04]  /*6c5e0*/  LDL.LU.64 R52, [R1+0xd0] ;  /* 0x0000d00001347983 */ /* 0x000ee80000300a00 */
[----:B------:R-:W3:Y:S04]  /*6c5f0*/  LDL.LU.64 R54, [R1+0xd8] ;  /* 0x0000d80001367983 */ /* 0x000ee80000300a00 */
[----:B------:R-:W3:Y:S04]  /*6c600*/  LDL.LU.64 R80, [R1+0x100] ;  /* 0x0001000001507983 */ /* 0x000ee80000300a00 */
[----:B------:R-:W3:Y:S04]  /*6c610*/  LDL.LU.64 R82, [R1+0x108] ;  /* 0x0001080001527983 */ /* 0x000ee80000300a00 */
[----:B------:R-:W3:Y:S04]  /*6c620*/  LDL.LU.64 R72, [R1+0xf0] ;  /* 0x0000f00001487983 */ /* 0x000ee80000300a00 */
[----:B------:R-:W3:Y:S04]  /*6c630*/  LDL.LU.64 R74, [R1+0xf8] ;  /* 0x0000f800014a7983 */ /* 0x000ee80000300a00 */
[----:B------:R-:W3:Y:S01]  /*6c640*/  LDL.LU.64 R68, [R1+0x120] ;  /* 0x0001200001447983 */ /* 0x000ee20000300a00 */
[C---:B------:R-:W-:Y:S03]  /*6c650*/  HMMA.1688.F32.TF32 R64, R44.reuse, R28, R64 ;  /* 0x0000001c2c40723c */ /* 0x040fe60000081040 */
[----:B------:R-:W3:Y:S11]  /*6c660*/  LDL.LU.64 R70, [R1+0x128] ;  /* 0x0001280001467983 */ /* 0x000ef60000300a00 */
[----:B------:R-:W-:Y:S10]  /*6c670*/  @!UPT UIADD3 URZ, URZ, URZ, URZ ;  /* 0x0000003f3f3ff290 */ /* 0x000ff4000fffe03f */
[----:B-1----:R-:W-:Y:S01]  /*6c680*/  MOV R31, R64 ;  /* 0x00000040001f7202 */ /* 0x002fe20000000f00 */
[----:B------:R-:W-:Y:S01]  /*6c690*/  IMAD.MOV.U32 R35, RZ, RZ, R65 ;  /* 0x000000ffff237224 */ /* 0x000fe200078e0041 */
[----:B------:R-:W-:Y:S01]  /*6c6a0*/  MOV R30, R66 ;  /* 0x00000042001e7202 */ /* 0x000fe20000000f00 */
[----:B------:R-:W-:Y:S01]  /*6c6b0*/  IMAD.MOV.U32 R34, RZ, RZ, R67 ;  /* 0x000000ffff227224 */ /* 0x000fe200078e0043 */
[----:B------:R-:W3:Y:S04]  /*6c6c0*/  LDL.LU.64 R64, [R1+0x110] ;  /* 0x0001100001407983 */ /* 0x000ee80000300a00 */
[----:B------:R-:W3:Y:S01]  /*6c6d0*/  LDL.LU.64 R66, [R1+0x118] ;  /* 0x0001180001427983 */ /* 0x000ee20000300a00 */
[----:B----4-:R-:W-:Y:S08]  /*6c6e0*/  HMMA.1688.F32.TF32 R44, R44, R32, R84 ;  /* 0x000000202c2c723c */ /* 0x010ff00000081054 */
[----:B------:R-:W-:Y:S01]  /*6c6f0*/  HMMA.1688.F32.TF32 R84, R36, R4, R60 ;  /* 0x000000042454723c */ /* 0x000fe2000008103c */
[----:B------:R-:W4:Y:S11]  /*6c700*/  LDL.LU.64 R60, [R1+0x1500] ;  /* 0x00150000013c7983 */ /* 0x000f360000300a00 */
[----:B------:R-:W-:Y:S11]  /*6c710*/  @!UPT UIADD3 URZ, URZ, URZ, URZ ;  /* 0x0000003f3f3ff290 */ /* 0x000ff6000fffe03f */
[----:B------:R-:W-:Y:S04]  /*6c720*/  STL.64 [R1+0x1b0], R84 ;  /* 0x0001b05401007387 */ /* 0x000fe80000100a00 */
[----:B------:R-:W-:Y:S04]  /*6c730*/  STL.64 [R1+0x1b8], R86 ;  /* 0x0001b85601007387 */ /* 0x000fe80000100a00 */
[----:B------:R-:W4:Y:S01]  /*6c740*/  LDL.LU.64 R62, [R1+0x1508] ;  /* 0x00150800013e7983 */ /* 0x000f220000300a00 */
[----:B------:R-:W-:Y:S01]  /*6c750*/  MOV R23, R44 ;  /* 0x0000002c00177202 */ /* 0x000fe20000000f00 */
[----:B------:R-:W-:Y:S01]  /*6c760*/  IMAD.MOV.U32 R22, RZ, RZ, R45 ;  /* 0x000000ffff167224 */ /* 0x000fe200078e002d */
[----:B------:R-:W-:Y:S01]  /*6c770*/  MOV R27, R46 ;  /* 0x0000002e001b7202 */ /* 0x000fe20000000f00 */
[----:B------:R-:W-:-:S02]  /*6c780*/  IMAD.MOV.U32 R26, RZ, RZ, R47 ;  /* 0x000000ffff1a7224 */ /* 0x000fc400078e002f */
[C---:B--2---:R-:W-:Y:S01]  /*6c790*/  HMMA.1688.F32.TF32 R44, R36.reuse, R8, R48 ;  /* 0x00000008242c723c */ /* 0x044fe20000081030 */
[----:B------:R-:W-:Y:S04]  /*6c7a0*/  LDS R48, [R248+0x80] ;  /* 0x00008000f8307984 */ /* 0x000fe80000000800 */
[----:B------:R-:W-:Y:S04]  /*6c7b0*/  LDS R50, [R248+0x2080] ;  /* 0x00208000f8327984 */ /* 0x000fe80000000800 */
[----:B------:R-:W-:Y:S04]  /*6c7c0*/  LDS R49, [R249+0x80] ;  /* 0x00008000f9317984 */ /* 0x000fe80000000800 */
[----:B------:R-:W1:Y:S10]  /*6c7d0*/  LDS R51, [R249+0x2080] ;  /* 0x00208000f9337984 */ /* 0x000e740000000800 */
[----:B------:R-:W-:Y:S04]  /*6c7e0*/  STL.64 [R1+0x1a0], R44 ;  /* 0x0001a02c01007387 */ /* 0x000fe80000100a00 */
[----:B------:R3:W-:Y:S02]  /*6c7f0*/  STL.64 [R1+0x1a8], R46 ;  /* 0x0001a82e01007387 */ /* 0x0007e40000100a00 */
[C---:B---3--:R-:W-:Y:S02]  /*6c800*/  HMMA.1688.F32.TF32 R44, R36.reuse, R12, R56 ;  /* 0x0000000c242c723c */ /* 0x048fe40000081038 */
[----:B------:R-:W2:Y:S04]  /*6c810*/  LDL.LU.64 R56, [R1+0x14f0] ;  /* 0x0014f00001387983 */ /* 0x000ea80000300a00 */
[----:B------:R-:W2:Y:S11]  /*6c820*/  LDL.LU.64 R58, [R1+0x14f8] ;  /* 0x0014f800013a7983 */ /* 0x000eb60000300a00 */
[----:B------:R-:W-:Y:S06]  /*6c830*/  @!UPT UIADD3 URZ, URZ, URZ, URZ ;  /* 0x0000003f3f3ff290 */ /* 0x000fec000fffe03f */
[----:B------:R-:W-:Y:S04]  /*6c840*/  STL.64 [R1+0x190], R44 ;  /* 0x0001902c01007387 */ /* 0x000fe80000100a00 */
[----:B------:R3:W-:Y:S02]  /*6c850*/  STL.64 [R1+0x198], R46 ;  /* 0x0001982e01007387 */ /* 0x0007e40000100a00 */
[C---:B---3--:R-:W-:Y:S02]  /*6c860*/  HMMA.1688.F32.TF32 R44, R36.reuse, R16, R52 ;  /* 0x00000010242c723c */ /* 0x048fe40000081034 */
[----:B------:R-:W3:Y:S04]  /*6c870*/  LDL.LU.64 R52, [R1+0x15a0] ;  /* 0x0015a00001347983 */ /* 0x000ee80000300a00 */
[----:B------:R-:W3:Y:S11]  /*6c880*/  LDL.LU.64 R54, [R1+0x15a8] ;  /* 0x0015a80001367983 */ /* 0x000ef60000300a00 */
[----:B------:R-:W-:Y:S06]  /*6c890*/  @!UPT UIADD3 URZ, URZ, URZ, URZ ;  /* 0x0000003f3f3ff290 */ /* 0x000fec000fffe03f */
[----:B------:R-:W-:Y:S04]  /*6c8a0*/  STL.64 [R1+0x180], R44 ;  /* 0x0001802c01007387 */ /* 0x000fe80000100a00 */
[----:B------:R1:W-:Y:S04]  /*6c8b0*/  STL.64 [R1+0x188], R46 ;  /* 0x0001882e01007387 */ /* 0x0003e80000100a00 */
[----:B------:R-:W3:Y:S04]  /*6c8c0*/  LDL.LU.64 R84, [R1+0x1590] ;  /* 0x0015900001547983 */ /* 0x000ee80000300a00 */
[----:B------:R-:W3:Y:S01]  /*6c8d0*/  LDL.LU.64 R86, [R1+0x1598] ;  /* 0x0015980001567983 */ /* 0x000ee20000300a00 */
[C---:B-1----:R-:W-:Y:S11]  /*6c8e0*/  HMMA.1688.F32.TF32 R44, R36.reuse, R20, R80 ;  /* 0x00000014242c723c */ /* 0x042ff60000081050 */
[----:B------:R-:W-:Y:S11]  /*6c8f0*/  @!UPT UIADD3 URZ, URZ, URZ, URZ ;  /* 0x0000003f3f3ff290 */ /* 0x000ff6000fffe03f */
[----:B------:R-:W-:Y:S01]  /*6c900*/  @!UPT UIADD3 URZ, URZ, URZ, URZ ;  /* 0x0000003f3f3ff290 */ /* 0x000fe2000fffe03f */
        /* <DEDUP_REMOVED lines=11> */
[C---:B-1----:R-:W-:Y:S08]  /*6c9c0*/  HMMA.1688.F32.TF32 R44, R36.reuse, R28, R68 ;  /* 0x0000001c242c723c */ /* 0x042ff00000081044 */
[----:B------:R-:W-:Y:S11]  /*6c9d0*/  HMMA.1688.F32.TF32 R36, R36, R32, R64 ;  /* 0x000000202424723c */ /* 0x000ff60000081040 */
[----:B------:R-:W-:Y:S04]  /*6c9e0*/  @!UPT UIADD3 URZ, URZ, URZ, URZ ;  /* 0x0000003f3f3ff290 */ /* 0x000fe8000fffe03f */
[----:B------:R-:W-:Y:S04]  /*6c9f0*/  STL.64 [R1+0x150], R44 ;  /* 0x0001502c01007387 */ /* 0x000fe80000100a00 */
[----:B------:R-:W-:Y:S04]  /*6ca00*/  STL.64 [R1+0x158], R46 ;  /* 0x0001582e01007387 */ /* 0x000fe80000100a00 */
[----:B------:R-:W3:Y:S04]  /*6ca10*/  LDL.LU.64 R72, [R1+0x1680] ;  /* 0x0016800001487983 */ /* 0x000ee80000300a00 */
[----:B------:R-:W3:Y:S04]  /*6ca20*/  LDL.LU.64 R74, [R1+0x1688] ;  /* 0x00168800014a7983 */ /* 0x000ee80000300a00 */
[----:B------:R-:W-:Y:S04]  /*6ca30*/  STL.64 [R1+0x140], R36 ;  /* 0x0001402401007387 */ /* 0x000fe80000100a00 */
[----:B------:R-:W-:Y:S04]  /*6ca40*/  STL.64 [R1+0x148], R38 ;  /* 0x0001482601007387 */ /* 0x000fe80000100a00 */
[----:B------:R-:W3:Y:S04]  /*6ca50*/  LDL.LU.64 R68, [R1+0x1670] ;  /* 0x0016700001447983 */ /* 0x000ee80000300a00 */
[----:B------:R-:W3:Y:S04]  /*6ca60*/  LDL.LU.64 R70, [R1+0x1678] ;  /* 0x0016780001467983 */ /* 0x000ee80000300a00 */
[----:B------:R-:W3:Y:S04]  /*6ca70*/  LDL.LU.64 R64, [R1+0xa0] ;  /* 0x0000a00001407983 */ /* 0x000ee80000300a00 */
[----:B------:R-:W3:Y:S01]  /*6ca80*/  LDL.LU.64 R66, [R1+0xa8] ;  /* 0x0000a80001427983 */ /* 0x000ee20000300a00 */
[C---:B----4-:R-:W-:Y:S03]  /*6ca90*/  HMMA.1688.F32.TF32 R96, R40.reuse, R4, R60 ;  /* 0x000000042860723c */ /* 0x050fe6000008103c */
[----:B------:R-:W4:Y:S04]  /*6caa0*/  LDL.LU.64 R60, [R1+0x90] ;  /* 0x00009000013c7983 */ /* 0x000f280000300a00 */
[----:B------:R-:W4:Y:S04]  /*6cab0*/  LDL.LU.64 R62, [R1+0x98] ;  /* 0x00009800013e7983 */ /* 0x000f280000300a00 */
[----:B------:R-:W-:Y:S04]  /*6cac0*/  LDS R36, [R2+0x100] ;  /* 0x0001000002247984 */ /* 0x000fe80000000800 */
[----:B------:R-:W-:Y:S04]  /*6cad0*/  LDS R38, [R2+0x2100] ;  /* 0x0021000002267984 */ /* 0x000fe80000000800 */
[----:B------:R-:W-:Y:S04]  /*6cae0*/  LDS R37, [R3+0x100] ;  /* 0x0001000003257984 */ /* 0x000fe80000000800 */
[----:B------:R-:W-:Y:S04]  /*6caf0*/  STL.64 [R1+0x130], R96 ;  /* 0x0001306001007387 */ /* 0x000fe80000100a00 */
[----:B------:R2:W-:Y:S04]  /*6cb00*/  STL.64 [R1+0x138], R98 ;  /* 0x0001386201007387 */ /* 0x0005e80000100a00 */
[----:B------:R-:W1:Y:S04]  /*6cb10*/  LDS R39, [R3+0x2100] ;  /* 0x0021000003277984 */ /* 0x000e680000000800 */
[----:B------:R-:W-:Y:S04]  /*6cb20*/  LDS R44, [R248+0x100] ;  /* 0x00010000f82c7984 */ /* 0x000fe80000000800 */
[----:B------:R-:W-:Y:S04]  /*6cb30*/  LDS R46, [R248+0x2100] ;  /* 0x00210000f82e7984 */ /* 0x000fe80000000800 */
[----:B------:R-:W-:Y:S04]  /*6cb40*/  LDS R45, [R249+0x100] ;  /* 0x00010000f92d7984 */ /* 0x000fe80000000800 */
[----:B------:R-:W1:Y:S01]  /*6cb50*/  LDS R47, [R249+0x2100] ;  /* 0x00210000f92f7984 */ /* 0x000e620000000800 */
[C---:B--2---:R-:W-:Y:S03]  /*6cb60*/  HMMA.1688.F32.TF32 R96, R40.reuse, R8, R56 ;  /* 0x000000082860723c */ /* 0x044fe60000081038 */
[----:B------:R-:W2:Y:S04]  /*6cb70*/  LDL.LU.64 R56, [R1+0x1d0] ;  /* 0x0001d00001387983 */ /* 0x000ea80000300a00 */
[----:B------:R-:W2:Y:S11]  /*6cb80*/  LDL.LU.64 R58, [R1+0x1d8] ;  /* 0x0001d800013a7983 */ /* 0x000eb60000300a00 */
[----:B------:R-:W-:Y:S05]  /*6cb90*/  @!UPT UIADD3 URZ, URZ, URZ, URZ ;  /* 0x0000003f3f3ff290 */ /* 0x000fea000fffe03f */
[----:B------:R-:W-:Y:S04]  /*6cba0*/  STL.64 [R1+0x120], R96 ;  /* 0x0001206001007387 */ /* 0x000fe80000100a00 */
[----:B------:R3:W-:Y:S02]  /*6cbb0*/  STL.64 [R1+0x128], R98 ;  /* 0x0001286201007387 */ /* 0x0007e40000100a00 */
[C---:B---3--:R-:W-:Y:S02]  /*6cbc0*/  HMMA.1688.F32.TF32 R96, R40.reuse, R12, R52 ;  /* 0x0000000c2860723c */ /* 0x048fe40000081034 */
[----:B------:R-:W3:Y:S04]  /*6cbd0*/  LDL.LU.64 R52, [R1+0x1c0] ;  /* 0x0001c00001347983 */ /* 0x000ee80000300a00 */
[----:B------:R-:W3:Y:S11]  /*6cbe0*/  LDL.LU.64 R54, [R1+0x1c8] ;  /* 0x0001c80001367983 */ /* 0x000ef60000300a00 */
[----:B------:R-:W-:Y:S06]  /*6cbf0*/  @!UPT UIADD3 URZ, URZ, URZ, URZ ;  /* 0x0000003f3f3ff290 */ /* 0x000fec000fffe03f */
[----:B------:R-:W-:Y:S04]  /*6cc00*/  STL.64 [R1+0x110], R96 ;  /* 0x0001106001007387 */ /* 0x000fe80000100a00 */
[----:B------:R1:W-:Y:S02]  /*6cc10*/  STL.64 [R1+0x118], R98 ;  /* 0x0001186201007387 */ /* 0x0003e40000100a00 */
[C---:B-1----:R-:W-:Y:S02]  /*6cc20*/  HMMA.1688.F32.TF32 R96, R40.reuse, R16, R84 ;  /* 0x000000102860723c */ /* 0x042fe40000081054 */
        /* <DEDUP_REMOVED lines=19> */
[----:B------:R-:W3:Y:S02]  /*6cd60*/  LDL.LU.64 R74, [R1+0x1e8] ;  /* 0x0001e800014a7983 */ /* 0x000ee40000300a00 */
[----:B------:R-:W-:Y:S11]  /*6cd70*/  HMMA.1688.F32.TF32 R40, R40, R32, R68 ;  /* 0x000000202828723c */ /* 0x000ff60000081044 */
[----:B------:R-:W-:Y:S04]  /*6cd80*/  @!UPT UIADD3 URZ, URZ, URZ, URZ ;  /* 0x0000003f3f3ff290 */ /* 0x000fe8000fffe03f */
[----:B------:R-:W-:Y:S04]  /*6cd90*/  STL.64 [R1+0xd0], R96 ;  /* 0x0000d06001007387 */ /* 0x000fe80000100a00 */
[----:B------:R1:W-:Y:S04]  /*6cda0*/  STL.64 [R1+0xd8], R98 ;  /* 0x0000d86201007387 */ /* 0x0003e80000100a00 */
[----:B------:R-:W3:Y:S04]  /*6cdb0*/  LDL.LU.64 R68, [R1+0x1480] ;  /* 0x0014800001447983 */ /* 0x000ee80000300a00 */
[----:B------:R-:W3:Y:S04]  /*6cdc0*/  LDL.LU.64 R70, [R1+0x1488] ;  /* 0x0014880001467983 */ /* 0x000ee80000300a00 */
[----:B------:R-:W-:Y:S01]  /*6cdd0*/  STL.64 [R1+0xc0], R40 ;  /* 0x0000c02801007387 */ /* 0x000fe20000100a00 */
[C---:B-1----:R-:W-:Y:S03]  /*6cde0*/  HMMA.1688.F32.TF32 R96, R48.reuse, R4, R64 ;  /* 0x000000043060723c */ /* 0x042fe60000081040 */
[----:B------:R-:W-:Y:S04]  /*6cdf0*/  STL.64 [R1+0xc8], R42 ;  /* 0x0000c82a01007387 */ /* 0x000fe80000100a00 */
[----:B------:R-:W3:Y:S04]  /*6ce00*/  LDL.LU.64 R64, [R1+0x270] ;  /* 0x0002700001407983 */ /* 0x000ee80000300a00 */
[----:B------:R-:W3:Y:S04]  /*6ce10*/  LDL.LU.64 R66, [R1+0x278] ;  /* 0x0002780001427983 */ /* 0x000ee80000300a00 */
[----:B------:R-:W-:Y:S04]  /*6ce20*/  LDS R40, [R2+0x180] ;  /* 0x0001800002287984 */ /* 0x000fe80000000800 */
[----:B------:R-:W-:Y:S04]  /*6ce30*/  LDS R42, [R2+0x2180] ;  /* 0x00218000022a7984 */ /* 0x000fe80000000800 */
[----:B------:R-:W-:Y:S04]  /*6ce40*/  STL.64 [R1+0xb0], R96 ;  /* 0x0000b06001007387 */ /* 0x000fe80000100a00 */
[----:B------:R4:W-:Y:S04]  /*6ce50*/  STL.64 [R1+0xb8], R98 ;  /* 0x0000b86201007387 */ /* 0x0009e80000100a00 */
[----:B------:R-:W-:Y:S04]  /*6ce60*/  LDS R41, [R3+0x180] ;  /* 0x0001800003297984 */ /* 0x000fe80000000800 */
[----:B------:R-:W1:Y:S01]  /*6ce70*/  LDS R43, [R3+0x2180] ;  /* 0x00218000032b7984 */ /* 0x000e620000000800 */
[C---:B----4-:R-:W-:Y:S03]  /*6ce80*/  HMMA.1688.F32.TF32 R96, R48.reuse, R8, R60 ;  /* 0x000000083060723c */ /* 0x050fe6000008103c */
[----:B------:R-:W4:Y:S04]  /*6ce90*/  LDL.LU.64 R60, [R1+0x1520] ;  /* 0x00152000013c7983 */ /* 0x000f280000300a00 */
[----:B------:R-:W4:Y:S11]  /*6cea0*/  LDL.LU.64 R62, [R1+0x1528] ;  /* 0x00152800013e7983 */ /* 0x000f360000300a00 */
[----:B------:R-:W-:Y:S05]  /*6ceb0*/  @!UPT UIADD3 URZ, URZ, URZ, URZ ;  /* 0x0000003f3f3ff290 */ /* 0x000fea000fffe03f */
[----:B------:R-:W-:Y:S04]  /*6cec0*/  STL.64 [R1+0xa0], R96 ;  /* 0x0000a06001007387 */ /* 0x000fe80000100a00 */
[----:B------:R2:W-:Y:S02]  /*6ced0*/  STL.64 [R1+0xa8], R98 ;  /* 0x0000a86201007387 */ /* 0x0005e40000100a00 */
[C---:B--2---:R-:W-:Y:S02]  /*6cee0*/  HMMA.1688.F32.TF32 R96, R48.reuse, R12, R56 ;  /* 0x0000000c3060723c */ /* 0x044fe40000081038 */
        /* <DEDUP_REMOVED lines=21> */
[----:B------:R1:W-:Y:S04]  /*6d040*/  STL.64 [R1+0x200], R96 ;  /* 0x0002006001007387 */ /* 0x0003e80000100a00 */
[----:B------:R1:W-:Y:S01]  /*6d050*/  STL.64 [R1+0x208], R98 ;  /* 0x0002086201007387 */ /* 0x0003e20000100a00 */
[C---:B------:R-:W-:Y:S03]  /*6d060*/  HMMA.1688.F32.TF32 R92, R48.reuse, R28, R92 ;  /* 0x0000001c305c723c */ /* 0x040fe6000008105c */
[----:B-1----:R-:W3:Y:S04]  /*6d070*/  LDL.LU.64 R96, [R1+0x1630] ;  /* 0x0016300001607983 */ /* 0x002ee80000300a00 */
[----:B------:R-:W3:Y:S11]  /*6d080*/  LDL.LU.64 R98, [R1+0x1638] ;  /* 0x0016380001627983 */ /* 0x000ef60000300a00 */
[----:B------:R-:W-:Y:S05]  /*6d090*/  @!UPT UIADD3 URZ, URZ, URZ, URZ ;  /* 0x0000003f3f3ff290 */ /* 0x000fea000fffe03f */
[----:B------:R-:W-:Y:S04]  /*6d0a0*/  STL.64 [R1+0x1f0], R92 ;  /* 0x0001f05c01007387 */ /* 0x000fe80000100a00 */
[----:B------:R-:W-:Y:S01]  /*6d0b0*/  STL.64 [R1+0x1f8], R94 ;  /* 0x0001f85e01007387 */ /* 0x000fe20000100a00 */
[----:B------:R-:W-:Y:S03]  /*6d0c0*/  HMMA.1688.F32.TF32 R48, R48, R32, R72 ;  /* 0x000000203030723c */ /* 0x000fe60000081048 */
[----:B------:R-:W3:Y:S04]  /*6d0d0*/  LDL.LU.64 R72, [R1+0x2c0] ;  /* 0x0002c00001487983 */ /* 0x000ee80000300a00 */
[----:B------:R-:W3:Y:S11]  /*6d0e0*/  LDL.LU.64 R74, [R1+0x2c8] ;  /* 0x0002c800014a7983 */ /* 0x000ef60000300a00 */
[----:B------:R-:W-:Y:S05]  /*6d0f0*/  @!UPT UIADD3 URZ, URZ, URZ, URZ ;  /* 0x0000003f3f3ff290 */ /* 0x000fea000fffe03f */
        /* <DEDUP_REMOVED lines=14> */
[C---:B----4-:R-:W-:Y:S02]  /*6d1e0*/  HMMA.1688.F32.TF32 R48, R36.reuse, R12, R60 ;  /* 0x0000000c2430723c */ /* 0x050fe4000008103c */
[----:B------:R-:W4:Y:S04]  /*6d1f0*/  LDL.LU.64 R60, [R1+0x2d0] ;  /* 0x0002d000013c7983 */ /* 0x000f280000300a00 */
[----:B------:R-:W4:Y:S11]  /*6d200*/  LDL.LU.64 R62, [R1+0x2d8] ;  /* 0x0002d800013e7983 */ /* 0x000f360000300a00 */
[----:B------:R-:W-:Y:S06]  /*6d210*/  @!UPT UIADD3 URZ, URZ, URZ, URZ ;  /* 0x0000003f3f3ff290 */ /* 0x000fec000fffe03f */
        /* <DEDUP_REMOVED lines=23> */
[C---:B-1----:R-:W-:Y:S03]  /*6d390*/  HMMA.1688.F32.TF32 R48, R36.reuse, R28, R80 ;  /* 0x0000001c2430723c */ /* 0x042fe60000081050 */
[----:B------:R-:W3:Y:S04]  /*6d3a0*/  LDL.LU.64 R80, [R1+0x1410] ;  /* 0x0014100001507983 */ /* 0x000ee80000300a00 */
[----:B------:R-:W3:Y:S01]  /*6d3b0*/  LDL.LU.64 R82, [R1+0x1418] ;  /* 0x0014180001527983 */ /* 0x000ee20000300a00 */
[----:B------:R-:W-:Y:S11]  /*6d3c0*/  HMMA.1688.F32.TF32 R36, R36, R32, R96 ;  /* 0x000000202424723c */ /* 0x000ff60000081060 */
[----:B------:R-:W-:Y:S04]  /*6d3d0*/  @!UPT UIADD3 URZ, URZ, URZ, URZ ;  /* 0x0000003f3f3ff290 */ /* 0x000fe8000fffe03f */
[----:B------:R1:W-:Y:S04]  /*6d3e0*/  STL.64 [R1+0x240], R48 ;  /* 0x0002403001007387 */ /* 0x0003e80000100a00 */
[----:B------:R1:W-:Y:S04]  /*6d3f0*/  STL.64 [R1+0x248], R50 ;  /* 0x0002483201007387 */ /* 0x0003e80000100a00 */
[----:B-1----:R-:W3:Y:S04]  /*6d400*/  LDL.LU.64 R48, [R1+0x1400] ;  /* 0x0014000001307983 */ /* 0x002ee80000300a00 */
[----:B------:R-:W3:Y:S04]  /*6d410*/  LDL.LU.64 R50, [R1+0x1408] ;  /* 0x0014080001327983 */ /* 0x000ee80000300a00 */
        /* <DEDUP_REMOVED lines=11> */
[C---:B------:R-:W-:Y:S11]  /*6d4d0*/  HMMA.1688.F32.TF32 R96, R44.reuse, R12, R64 ;  /* 0x0000000c2c60723c */ /* 0x040ff60000081040 */
[----:B------:R-:W-:Y:S04]  /*6d4e0*/  @!UPT UIADD3 URZ, URZ, URZ, URZ ;  /* 0x0000003f3f3ff290 */ /* 0x000fe8000fffe03f */
[----:B------:R-:W-:Y:S04]  /*6d4f0*/  STL.64 [R1+0x440], R36 ;  /* 0x0004402401007387 */ /* 0x000fe80000100a00 */
[----:B------:R-:W-:Y:S04]  /*6d500*/  STL.64 [R1+0x448], R38 ;  /* 0x0004482601007387 */ /* 0x000fe80000100a00 */
[----:B------:R-:W3:Y:S04]  /*6d510*/  LDL.LU.64 R64, [R1+0x1560] ;  /* 0x0015600001407983 */ /* 0x000ee80000300a00 */
[----:B------:R-:W3:Y:S04]  /*6d520*/  LDL.LU.64 R66, [R1+0x1568] ;  /* 0x0015680001427983 */ /* 0x000ee80000300a00 */
[----:B------:R-:W-:Y:S04]  /*6d530*/  STL.64 [R1+0x430], R96 ;  /* 0x0004306001007387 */ /* 0x000fe80000100a00 */
[----:B------:R4:W-:Y:S04]  /*6d540*/  STL.64 [R1+0x438], R98 ;  /* 0x0004386201007387 */ /* 0x0009e80000100a00 */
[----:B------:R-:W-:Y:S04]  /*6d550*/  LDS R36, [R248+0x180] ;  /* 0x00018000f8247984 */ /* 0x000fe80000000800 */
[----:B------:R-:W-:Y:S01]  /*6d560*/  LDS R38, [R248+0x2180] ;  /* 0x00218000f8267984 */ /* 0x000fe20000000800 */
[C---:B----4-:R-:W-:Y:S03]  /*6d570*/  HMMA.1688.F32.TF32 R96, R44.reuse, R16, R60 ;  /* 0x000000102c60723c */ /* 0x050fe6000008103c */
[----:B------:R-:W4:Y:S04]  /*6d580*/  LDL.LU.64 R60, [R1+0x1550] ;  /* 0x00155000013c7983 */ /* 0x000f280000300a00 */
[----:B------:R-:W4:Y:S04]  /*6d590*/  LDL.LU.64 R62, [R1+0x1558] ;  /* 0x00155800013e7983 */ /* 0x000f280000300a00 */
[----:B------:R-:W-:Y:S04]  /*6d5a0*/  LDS R37, [R249+0x180] ;  /* 0x00018000f9257984 */ /* 0x000fe80000000800 */
[----:B------:R-:W1:Y:S08]  /*6d5b0*/  LDS R39, [R249+0x2180] ;  /* 0x00218000f9277984 */ /* 0x000e700000000800 */
        /* <DEDUP_REMOVED lines=10> */
[----:B------:R-:W3:Y:S02]  /*6d660*/  LDL.LU.64 R54, [R1+0x15b8] ;  /* 0x0015b80001367983 */ /* 0x000ee40000300a00 */
[C---:B------:R-:W-:Y:S11]  /*6d670*/  HMMA.1688.F32.TF32 R92, R44.reuse, R28, R92 ;  /* 0x0000001c2c5c723c */ /* 0x040ff6000008105c */
[----:B------:R-:W-:Y:S04]  /*6d680*/  @!UPT UIADD3 URZ, URZ, URZ, URZ ;  /* 0x0000003f3f3ff290 */ /* 0x000fe8000fffe03f */
[----:B------:R-:W-:Y:S04]  /*6d690*/  STL.64 [R1+0x400], R96 ;  /* 0x0004006001007387 */ /* 0x000fe80000100a00 */
[----:B------:R-:W-:Y:S01]  /*6d6a0*/  STL.64 [R1+0x408], R98 ;  /* 0x0004086201007387 */ /* 0x000fe20000100a00 */
[----:B------:R-:W-:Y:S08]  /*6d6b0*/  HMMA.1688.F32.TF32 R84, R44, R32, R84 ;  /* 0x000000202c54723c */ /* 0x000ff00000081054 */
[C---:B------:R-:W-:Y:S01]  /*6d6c0*/  HMMA.1688.F32.TF32 R80, R40.reuse, R4, R80 ;  /* 0x000000042850723c */ /* 0x040fe20000081050 */
[----:B------:R-:W-:Y:S04]  /*6d6d0*/  STL.64 [R1+0x380], R92 ;  /* 0x0003805c01007387 */ /* 0x000fe80000100a00 */
[----:B------:R-:W-:Y:S10]  /*6d6e0*/  STL.64 [R1+0x388], R94 ;  /* 0x0003885e01007387 */ /* 0x000ff40000100a00 */
[----:B------:R-:W-:Y:S04]  /*6d6f0*/  STL.64 [R1+0x2d0], R84 ;  /* 0x0002d05401007387 */ /* 0x000fe80000100a00 */
[----:B------:R-:W-:Y:S01]  /*6d700*/  STL.64 [R1+0x2d8], R86 ;  /* 0x0002d85601007387 */ /* 0x000fe20000100a00 */
[C---:B------:R-:W-:Y:S03]  /*6d710*/  HMMA.1688.F32.TF32 R44, R40.reuse, R8, R48 ;  /* 0x00000008282c723c */ /* 0x040fe60000081030 */
[----:B------:R-:W1:Y:S04]  /*6d720*/  LDL.LU.64 R48, [R1+0x2a0] ;  /* 0x0002a00001307983 */ /* 0x000e680000300a00 */
[----:B------:R4:W-:Y:S04]  /*6d730*/  STL.64 [R1+0x3f0], R80 ;  /* 0x0003f05001007387 */ /* 0x0009e80000100a00 */
[----:B------:R4:W-:Y:S04]  /*6d740*/  STL.64 [R1+0x3f8], R82 ;  /* 0x0003f85201007387 */ /* 0x0009e80000100a00 */
[----:B------:R-:W1:Y:S08]  /*6d750*/  LDL.LU.64 R50, [R1+0x2a8] ;  /* 0x0002a80001327983 */ /* 0x000e700000300a00 */
[----:B------:R-:W-:Y:S04]  /*6d760*/  STL.64 [R1+0x3e0], R44 ;  /* 0x0003e02c01007387 */ /* 0x000fe80000100a00 */
[----:B------:R4:W-:Y:S04]  /*6d770*/  STL.64 [R1+0x3e8], R46 ;  /* 0x0003e82e01007387 */ /* 0x0009e80000100a00 */
[----:B----4-:R-:W4:Y:S04]  /*6d780*/  LDL.LU.64 R80, [R1+0x290] ;  /* 0x0002900001507983 */ /* 0x010f280000300a00 */
[----:B------:R-:W4:Y:S01]  /*6d790*/  LDL.LU.64 R82, [R1+0x298] ;  /* 0x0002980001527983 */ /* 0x000f220000300a00 */
[C---:B------:R-:W-:Y:S11]  /*6d7a0*/  HMMA.1688.F32.TF32 R44, R40.reuse, R12, R72 ;  /* 0x0000000c282c723c */ /* 0x040ff60000081048 */
[----:B------:R-:W-:Y:S11]  /*6d7b0*/  @!UPT UIADD3 URZ, URZ, URZ, URZ ;  /* 0x0000003f3f3ff290 */ /* 0x000ff6000fffe03f */
[----:B------:R-:W-:Y:S01]  /*6d7c0*/  @!UPT UIADD3 URZ, URZ, URZ, URZ ;  /* 0x0000003f3f3ff290 */ /* 0x000fe2000fffe03f */
[----:B------:R-:W-:Y:S04]  /*6d7d0*/  STL.64 [R1+0x3d0], R44 ;  /* 0x0003d02c01007387 */ /* 0x000fe80000100a00 */
[----:B------:R2:W-:Y:S04]  /*6d7e0*/  STL.64 [R1+0x3d8], R46 ;  /* 0x0003d82e01007387 */ /* 0x0005e80000100a00 */
[----:B------:R-:W4:Y:S04]  /*6d7f0*/  LDL.LU.64 R72, [R1+0x2f0] ;  /* 0x0002f00001487983 */ /* 0x000f280000300a00 */
[----:B------:R-:W4:Y:S01]  /*6d800*/  LDL.LU.64 R74, [R1+0x2f8] ;  /* 0x0002f800014a7983 */ /* 0x000f220000300a00 */
[C---:B--2---:R-:W-:Y:S03]  /*6d810*/  HMMA.1688.F32.TF32 R44, R40.reuse, R16, R68 ;  /* 0x00000010282c723c */ /* 0x044fe60000081044 */
[----:B------:R-:W-:Y:S04]  /*6d820*/  LDS R68, [R2+0x280] ;  /* 0x0002800002447984 */ /* 0x000fe80000000800 */
[----:B------:R-:W-:Y:S04]  /*6d830*/  LDS R70, [R2+0x2280] ;  /* 0x0022800002467984 */ /* 0x000fe80000000800 */
[----:B------:R-:W-:Y:S04]  /*6d840*/  LDS R69, [R3+0x280] ;  /* 0x0002800003457984 */ /* 0x000fe80000000800 */
[----:B------:R-:W-:Y:S08]  /*6d850*/  LDS R71, [R3+0x2280] ;  /* 0x0022800003477984 */ /* 0x000ff00000000800 */
[----:B------:R-:W-:Y:S04]  /*6d860*/  STL.64 [R1+0x3c0], R44 ;  /* 0x0003c02c01007387 */ /* 0x000fe80000100a00 */
[----:B------:R2:W-:Y:S04]  /*6d870*/  STL.64 [R1+0x3c8], R46 ;  /* 0x0003c82e01007387 */ /* 0x0005e80000100a00 */
[----:B------:R-:W4:Y:S04]  /*6d880*/  LDL.LU.64 R84, [R1+0x2e0] ;  /* 0x0002e00001547983 */ /* 0x000f280000300a00 */
[----:B------:R-:W4:Y:S01]  /*6d890*/  LDL.LU.64 R86, [R1+0x2e8] ;  /* 0x0002e80001567983 */ /* 0x000f220000300a00 */
[C---:B--2---:R-:W-:Y:S11]  /*6d8a0*/  HMMA.1688.F32.TF32 R44, R40.reuse, R20, R64 ;  /* 0x00000014282c723c */ /* 0x044ff60000081040 */
[----:B------:R-:W-:Y:S11]  /*6d8b0*/  @!UPT UIADD3 URZ, URZ, URZ, URZ ;  /* 0x0000003f3f3ff290 */ /* 0x000ff6000fffe03f */
[----:B------:R-:W-:Y:S01]  /*6d8c0*/  @!UPT UIADD3 URZ, URZ, URZ, URZ ;  /* 0x0000003f3f3ff290 */ /* 0x000fe2000fffe03f */
        /* <DEDUP_REMOVED lines=11> */
[C---:B--2---:R-:W-:Y:S08]  /*6d980*/  HMMA.1688.F32.TF32 R44, R40.reuse, R28, R56 ;  /* 0x0000001c282c723c */ /* 0x044ff00000081038 */
[----:B---3--:R-:W-:Y:S01]  /*6d990*/  HMMA.1688.F32.TF32 R40, R40, R32, R52 ;  /* 0x000000202828723c */ /* 0x008fe20000081034 */
[----:B------:R-:W-:Y:S04]  /*6d9a0*/  LDS R52, [R248+0x200] ;  /* 0x00020000f8347984 */ /* 0x000fe80000000800 */
[----:B------:R-:W-:Y:S04]  /*6d9b0*/  LDS R54, [R248+0x2200] ;  /* 0x00220000f8367984 */ /* 0x000fe80000000800 */
[----:B------:R-:W-:Y:S04]  /*6d9c0*/  LDS R53, [R249+0x200] ;  /* 0x00020000f9357984 */ /* 0x000fe80000000800 */
[----:B------:R-:W2:Y:S04]  /*6d9d0*/  LDS R55, [R249+0x2200] ;  /* 0x00220000f9377984 */ /* 0x000ea80000000800 */
[----:B------:R3:W-:Y:S04]  /*6d9e0*/  STL.64 [R1+0x390], R44 ;  /* 0x0003902c01007387 */ /* 0x0007e80000100a00 */
[----:B------:R3:W-:Y:S04]  /*6d9f0*/  STL.64 [R1+0x398], R46 ;  /* 0x0003982e01007387 */ /* 0x0007e80000100a00 */
[----:B------:R-:W2:Y:S04]  /*6da00*/  LDL.LU.64 R56, [R1+0x300] ;  /* 0x0003000001387983 */ /* 0x000ea80000300a00 */
[----:B------:R-:W2:Y:S04]  /*6da10*/  LDL.LU.64 R58, [R1+0x308] ;  /* 0x00030800013a7983 */ /* 0x000ea80000300a00 */
[----:B------:R-:W-:Y:S04]  /*6da20*/  STL.64 [R1+0x370], R40 ;  /* 0x0003702801007387 */ /* 0x000fe80000100a00 */
[----:B------:R1:W-:Y:S04]  /*6da30*/  STL.64 [R1+0x378], R42 ;  /* 0x0003782a01007387 */ /* 0x0003e80000100a00 */
[----:B---3--:R-:W3:Y:S04]  /*6da40*/  LDL.LU.64 R44, [R1+0x810] ;  /* 0x00081000012c7983 */ /* 0x008ee80000300a00 */
[----:B------:R-:W3:Y:S04]  /*6da50*/  LDL.LU.64 R46, [R1+0x818] ;  /* 0x00081800012e7983 */ /* 0x000ee80000300a00 */
[----:B------:R-:W3:Y:S04]  /*6da60*/  LDL.LU.64 R96, [R1+0x1390] ;  /* 0x0013900001607983 */ /* 0x000ee80000300a00 */
[----:B------:R-:W3:Y:S01]  /*6da70*/  LDL.LU.64 R98, [R1+0x1398] ;  /* 0x0013980001627983 */ /* 0x000ee20000300a00 */
[C---:B-1----:R-:W-:Y:S03]  /*6da80*/  HMMA.1688.F32.TF32 R40, R36.reuse, R4, R48 ;  /* 0x000000042428723c */ /* 0x042fe60000081030 */
[----:B------:R-:W3:Y:S04]  /*6da90*/  LDL.LU.64 R48, [R1+0x1380] ;  /* 0x0013800001307983 */ /* 0x000ee80000300a00 */
[----:B------:R-:W3:Y:S11]  /*6daa0*/  LDL.LU.64 R50, [R1+0x1388] ;  /* 0x0013880001327983 */ /* 0x000ef60000300a00 */
[----:B------:R-:W-:Y:S05]  /*6dab0*/  @!UPT UIADD3 URZ, URZ, URZ, URZ ;  /* 0x0000003f3f3ff290 */ /* 0x000fea000fffe03f */
        /* <DEDUP_REMOVED lines=8> */
[C---:B-1----:R-:W-:Y:S02]  /*6db40*/  HMMA.1688.F32.TF32 R40, R36.reuse, R12, R72 ;  /* 0x0000000c2428723c */ /* 0x042fe40000081048 */
[----:B------:R-:W4:Y:S04]  /*6db50*/  LDL.LU.64 R72, [R1+0x1420] ;  /* 0x0014200001487983 */ /* 0x000f280000300a00 */
[----:B------:R-:W4:Y:S02]  /*6db60*/  LDL.LU.64 R74, [R1+0x1428] ;  /* 0x00142800014a7983 */ /* 0x000f240000300a00 */
[C---:B------:R-:W-:Y:S11]  /*6db70*/  HMMA.1688.F32.TF32 R84, R36.reuse, R16, R84 ;  /* 0x000000102454723c */ /* 0x040ff60000081054 */
[----:B------:R-:W-:Y:S04]  /*6db80*/  @!UPT UIADD3 URZ, URZ, URZ, URZ ;  /* 0x0000003f3f3ff290 */ /* 0x000fe8000fffe03f */
[----:B------:R1:W-:Y:S04]  /*6db90*/  STL.64 [R1+0x340], R40 ;  /* 0x0003402801007387 */ /* 0x0003e80000100a00 */
[----:B------:R1:W-:Y:S04]  /*6dba0*/  STL.64 [R1+0x348], R42 ;  /* 0x0003482a01007387 */ /* 0x0003e80000100a00 */
[----:B-1----:R-:W4:Y:S04]  /*6dbb0*/  LDL.LU.64 R40, [R1+0x14e0] ;  /* 0x0014e00001287983 */ /* 0x002f280000300a00 */
[----:B------:R-:W4:Y:S04]  /*6dbc0*/  LDL.LU.64 R42, [R1+0x14e8] ;  /* 0x0014e800012a7983 */ /* 0x000f280000300a00 */
[----:B------:R-:W-:Y:S04]  /*6dbd0*/  STL.64 [R1+0x330], R84 ;  /* 0x0003305401007387 */ /* 0x000fe80000100a00 */
[----:B------:R1:W-:Y:S02]  /*6dbe0*/  STL.64 [R1+0x338], R86 ;  /* 0x0003385601007387 */ /* 0x0003e40000100a00 */
[C---:B-1----:R-:W-:Y:S02]  /*6dbf0*/  HMMA.1688.F32.TF32 R84, R36.reuse, R20, R64 ;  /* 0x000000142454723c */ /* 0x042fe40000081040 */
[----:B------:R-:W4:Y:S04]  /*6dc00*/  LDL.LU.64 R64, [R1+0x14d0] ;  /* 0x0014d00001407983 */ /* 0x000f280000300a00 */
[----:B------:R-:W4:Y:S11]  /*6dc10*/  LDL.LU.64 R66, [R1+0x14d8] ;  /* 0x0014d80001427983 */ /* 0x000f360000300a00 */
[----:B------:R-:W-:Y:S06]  /*6dc20*/  @!UPT UIADD3 URZ, URZ, URZ, URZ ;  /* 0x0000003f3f3ff290 */ /* 0x000fec000fffe03f */
        /* <DEDUP_REMOVED lines=8> */
[C---:B--2---:R-:W-:Y:S02]  /*6dcb0*/  HMMA.1688.F32.TF32 R84, R36.reuse, R28, R56 ;  /* 0x0000001c2454723c */ /* 0x044fe40000081038 */
[----:B------:R-:W2:Y:S04]  /*6dcc0*/  LDL.LU.64 R56, [R1+0x1530] ;  /* 0x0015300001387983 */ /* 0x000ea80000300a00 */
[----:B------:R-:W2:Y:S02]  /*6dcd0*/  LDL.LU.64 R58, [R1+0x1538] ;  /* 0x00153800013a7983 */ /* 0x000ea40000300a00 */
[----:B---3--:R-:W-:Y:S11]  /*6dce0*/  HMMA.1688.F32.TF32 R36, R36, R32, R44 ;  /* 0x000000202424723c */ /* 0x008ff6000008102c */
[----:B------:R-:W-:Y:S04]  /*6dcf0*/  @!UPT UIADD3 URZ, URZ, URZ, URZ ;  /* 0x0000003f3f3ff290 */ /* 0x000fe8000fffe03f */
[----:B------:R-:W-:Y:S01]  /*6dd00*/  STL.64 [R1+0x300], R84 ;  /* 0x0003005401007387 */ /* 0x000fe20000100a00 */
[C---:B------:R-:W-:Y:S03]  /*6dd10*/  HMMA.1688.F32.TF32 R96, R240.reuse, R4, R96 ;  /* 0x00000004f060723c */ /* 0x040fe60000081060 */
[----:B------:R-:W-:Y:S04]  /*6dd20*/  STL.64 [R1+0x308], R86 ;  /* 0x0003085601007387 */ /* 0x000fe80000100a00 */
[----:B------:R-:W3:Y:S04]  /*6dd30*/  LDL.LU.64 R92, [R1+0x610] ;  /* 0x00061000015c7983 */ /* 0x000ee80000300a00 */
[----:B------:R-:W3:Y:S04]  /*6dd40*/  LDL.LU.64 R94, [R1+0x618] ;  /* 0x00061800015e7983 */ /* 0x000ee80000300a00 */
[----:B------:R-:W-:Y:S04]  /*6dd50*/  STL.64 [R1+0x2c0], R36 ;  /* 0x0002c02401007387 */ /* 0x000fe80000100a00 */
[----:B------:R1:W-:Y:S04]  /*6dd60*/  STL.64 [R1+0x2c8], R38 ;  /* 0x0002c82601007387 */ /* 0x0003e80000100a00 */
[----:B------:R-:W3:Y:S04]  /*6dd70*/  LDL.LU.64 R44, [R1+0x600] ;  /* 0x00060000012c7983 */ /* 0x000ee80000300a00 */
[----:B------:R-:W3:Y:S04]  /*6dd80*/  LDL.LU.64 R46, [R1+0x608] ;  /* 0x00060800012e7983 */ /* 0x000ee80000300a00 */
[----:B------:R-:W-:Y:S04]  /*6dd90*/  STL.64 [R1+0x2b0], R96 ;  /* 0x0002b06001007387 */ /* 0x000fe80000100a00 */
[----:B------:R-:W-:Y:S04]  /*6dda0*/  STL.64 [R1+0x2b8], R98 ;  /* 0x0002b86201007387 */ /* 0x000fe80000100a00 */
[----:B------:R-:W-:Y:S04]  /*6ddb0*/  LDS R84, [R248+0x280] ;  /* 0x00028000f8547984 */ /* 0x000fe80000000800 */
[----:B------:R-:W-:Y:S04]  /*6ddc0*/  LDS R86, [R248+0x2280] ;  /* 0x00228000f8567984 */ /* 0x000fe80000000800 */
[----:B------:R-:W-:Y:S04]  /*6ddd0*/  LDS R85, [R249+0x280] ;  /* 0x00028000f9557984 */ /* 0x000fe80000000800 */
[----:B------:R-:W2:Y:S01]  /*6dde0*/  LDS R87, [R249+0x2280] ;  /* 0x00228000f9577984 */ /* 0x000ea20000000800 */
        /* <DEDUP_REMOVED lines=25> */
[----:B------:R-:W4:Y:S11]  /*6df80*/  LDL.LU.64 R64, [R1+0x800] ;  /* 0x0008000001407983 */ /* 0x000f360000300a00 */
[----:B------:R-:W-:Y:S10]  /*6df90*/  @!UPT UIADD3 URZ, URZ, URZ, URZ ;  /* 0x0000003f3f3ff290 */ /* 0x000ff4000fffe03f */
[----:B------:R1:W-:Y:S01]  /*6dfa0*/  STL.64 [R1], R36 ;  /* 0x0000002401007387 */ /* 0x0003e20000100a00 */
[C---:B------:R-:W-:Y:S03]  /*6dfb0*/  HMMA.1688.F32.TF32 R244, R240.reuse, R28, R60 ;  /* 0x0000001cf0f4723c */ /* 0x040fe6000008103c */
[----:B------:R1:W-:Y:S04]  /*6dfc0*/  STL.64 [R1+0x8], R38 ;  /* 0x0000082601007387 */ /* 0x0003e80000100a00 */
[----:B------:R-:W4:Y:S04]  /*6dfd0*/  LDL.LU.64 R66, [R1+0x808] ;  /* 0x0008080001427983 */ /* 0x000f280000300a00 */
[----:B------:R-:W4:Y:S04]  /*6dfe0*/  LDL.LU.64 R60, [R1+0x7f0] ;  /* 0x0007f000013c7983 */ /* 0x000f280000300a00 */
[----:B------:R-:W4:Y:S08]  /*6dff0*/  LDL.LU.64 R62, [R1+0x7f8] ;  /* 0x0007f800013e7983 */ /* 0x000f300000300a00 */
[----:B------:R-:W-:Y:S04]  /*6e000*/  STL.64 [R1+0x8618], R246 ;  /* 0x008618f601007387 */ /* 0x000fe80000100a00 */
[----:B------:R-:W-:Y:S01]  /*6e010*/  STL.64 [R1+0x8610], R244 ;  /* 0x008610f401007387 */ /* 0x000fe20000100a00 */
[----:B--2---:R-:W-:Y:S03]  /*6e020*/  HMMA.1688.F32.TF32 R240, R240, R32, R56 ;  /* 0x00000020f0f0723c */ /* 0x004fe60000081038 */
[----:B------:R-:W2:Y:S04]  /*6e030*/  LDL.LU.64 R56, [R1+0x1310] ;  /* 0x0013100001387983 */ /* 0x000ea80000300a00 */
[----:B------:R-:W2:Y:S01]  /*6e040*/  LDL.LU.64 R58, [R1+0x1318] ;  /* 0x00131800013a7983 */ /* 0x000ea20000300a00 */
[C---:B---3--:R-:W-:Y:S11]  /*6e050*/  HMMA.1688.F32.TF32 R232, R52.reuse, R4, R92 ;  /* 0x0000000434e8723c */ /* 0x048ff6000008105c */
[----:B------:R-:W-:Y:S04]  /*6e060*/  @!UPT UIADD3 URZ, URZ, URZ, URZ ;  /* 0x0000003f3f3ff290 */ /* 0x000fe8000fffe03f */
[----:B------:R-:W-:Y:S04]  /*6e070*/  STL.64 [R1+0x8628], R242 ;  /* 0x008628f201007387 */ /* 0x000fe80000100a00 */
[----:B------:R-:W-:Y:S01]  /*6e080*/  STL.64 [R1+0x8620], R240 ;  /* 0x008620f001007387 */ /* 0x000fe20000100a00 */
[C---:B------:R-:W-:Y:S03]  /*6e090*/  HMMA.1688.F32.TF32 R44, R52.reuse, R8, R44 ;  /* 0x00000008342c723c */ /* 0x040fe6000008102c */
[----:B------:R-:W-:Y:S04]  /*6e0a0*/  STL.64 [R1+0x8638], R234 ;  /* 0x008638ea01007387 */ /* 0x000fe80000100a00 */
[----:B------:R-:W-:Y:S04]  /*6e0b0*/  STL.64 [R1+0x8630], R232 ;  /* 0x008630e801007387 */ /* 0x000fe80000100a00 */
[----:B-1----:R-:W3:Y:S04]  /*6e0c0*/  LDL.LU.64 R36, [R1+0x1300] ;  /* 0x0013000001247983 */ /* 0x002ee80000300a00 */
[----:B------:R-:W3:Y:S01]  /*6e0d0*/  LDL.LU.64 R38, [R1+0x1308] ;  /* 0x0013080001267983 */ /* 0x000ee20000300a00 */
[C---:B------:R-:W-:Y:S07]  /*6e0e0*/  HMMA.1688.F32.TF32 R48, R52.reuse, R12, R48 ;  /* 0x0000000c3430723c */ /* 0x040fee0000081030 */
[----:B------:R-:W-:Y:S04]  /*6e0f0*/  STL.64 [R1+0x8648], R46 ;  /* 0x0086482e01007387 */ /* 0x000fe80000100a00 */
[----:B------:R-:W-:Y:S01]  /*6e100*/  STL.64 [R1+0x8640], R44 ;  /* 0x0086402c01007387 */ /* 0x000fe20000100a00 */
[C---:B----4-:R-:W-:Y:S11]  /*6e110*/  HMMA.1688.F32.TF32 R108, R52.reuse, R16, R80 ;  /* 0x00000010346c723c */ /* 0x050ff60000081050 */
[----:B------:R-:W-:Y:S04]  /*6e120*/  STL.64 [R1+0x8658], R50 ;  /* 0x0086583201007387 */ /* 0x000fe80000100a00 */
[----:B------:R1:W-:Y:S01]  /*6e130*/  STL.64 [R1+0x8650], R48 ;  /* 0x0086503001007387 */ /* 0x0003e20000100a00 */
[C---:B------:R-:W-:Y:S07]  /*6e140*/  HMMA.1688.F32.TF32 R148, R52.reuse, R20, R72 ;  /* 0x000000143494723c */ /* 0x040fee0000081048 */
[----:B------:R-:W-:Y:S04]  /*6e150*/  STL.64 [R1+0x8668], R110 ;  /* 0x0086686e01007387 */ /* 0x000fe80000100a00 */
[----:B------:R-:W-:Y:S01]  /*6e160*/  STL.64 [R1+0x8660], R108 ;  /* 0x0086606c01007387 */ /* 0x000fe20000100a00 */
[C---:B------:R-:W-:Y:S11]  /*6e170*/  HMMA.1688.F32.TF32 R116, R52.reuse, R24, R40 ;  /* 0x000000183474723c */ /* 0x040ff60000081028 */
[----:B------:R-:W-:Y:S04]  /*6e180*/  STL.64 [R1+0x8678], R150 ;  /* 0x0086789601007387 */ /* 0x000fe80000100a00 */
[----:B------:R-:W-:Y:S04]  /*6e190*/  STL.64 [R1+0x8670], R148 ;  /* 0x0086709401007387 */ /* 0x000fe80000100a00 */
[----:B------:R-:W4:Y:S04]  /*6e1a0*/  LDL.LU.64 R40, [R1+0x13b0] ;  /* 0x0013b00001287983 */ /* 0x000f280000300a00 */
[----:B------:R-:W4:Y:S04]  /*6e1b0*/  LDL.LU.64 R42, [R1+0x13b8] ;  /* 0x0013b800012a7983 */ /* 0x000f280000300a00 */
[----:B------:R-:W-:Y:S04]  /*6e1c0*/  STL.64 [R1+0x8688], R118 ;  /* 0x0086887601007387 */ /* 0x000fe80000100a00 */
[----:B------:R-:W-:Y:S01]  /*6e1d0*/  STL.64 [R1+0x8680], R116 ;  /* 0x0086807401007387 */ /* 0x000fe20000100a00 */
[C---:B------:R-:W-:Y:S08]  /*6e1e0*/  HMMA.1688.F32.TF32 R120, R52.reuse, R28, R64 ;  /* 0x0000001c3478723c */ /* 0x040ff00000081040 */
[----:B------:R-:W-:Y:S11]  /*6e1f0*/  HMMA.1688.F32.TF32 R52, R52, R32, R60 ;  /* 0x000000203434723c */ /* 0x000ff6000008103c */
[----:B------:R-:W-:Y:S04]  /*6e200*/  @!UPT UIADD3 URZ, URZ, URZ, URZ ;  /* 0x0000003f3f3ff290 */ /* 0x000fe8000fffe03f */
[----:B------:R-:W-:Y:S04]  /*6e210*/  STL.64 [R1+0x8698], R122 ;  /* 0x0086987a01007387 */ /* 0x000fe80000100a00 */
[----:B------:R-:W-:Y:S04]  /*6e220*/  STL.64 [R1+0x8690], R120 ;  /* 0x0086907801007387 */ /* 0x000fe80000100a00 */
[----:B------:R-:W-:Y:S04]  /*6e230*/  STL.64 [R1+0x86a8], R54 ;  /* 0x0086a83601007387 */ /* 0x000fe80000100a00 */
[----:B------:R-:W-:Y:S04]  /*6e240*/  STL.64 [R1+0x86a0], R52 ;  /* 0x0086a03401007387 */ /* 0x000fe80000100a00 */
[----:B------:R-:W4:Y:S04]  /*6e250*/  LDL.LU.64 R96, [R1+0x13a0] ;  /* 0x0013a00001607983 */ /* 0x000f280000300a00 */
[----:B------:R-:W4:Y:S04]  /*6e260*/  LDL.LU.64 R98, [R1+0x13a8] ;  /* 0x0013a80001627983 */ /* 0x000f280000300a00 */
[----:B-1----:R-:W4:Y:S04]  /*6e270*/  LDL.LU.64 R48, [R1+0x1470] ;  /* 0x0014700001307983 */ /* 0x002f280000300a00 */
[----:B------:R-:W4:Y:S04]  /*6e280*/  LDL.LU.64 R50, [R1+0x1478] ;  /* 0x0014780001327983 */ /* 0x000f280000300a00 */
[----:B------:R-:W4:Y:S04]  /*6e290*/  LDL.LU.64 R44, [R1+0x1460] ;  /* 0x00146000012c7983 */ /* 0x000f280000300a00 */
[----:B------:R-:W4:Y:S01]  /*6e2a0*/  LDL.LU.64 R46, [R1+0x1468] ;  /* 0x00146800012e7983 */ /* 0x000f220000300a00 */
[C---:B--2---:R-:W-:Y:S11]  /*6e2b0*/  HMMA.1688.F32.TF32 R56, R68.reuse, R4, R56 ;  /* 0x000000044438723c */ /* 0x044ff60000081038 */
[----:B------:R-:W-:Y:S11]  /*6e2c0*/  @!UPT UIADD3 URZ, URZ, URZ, URZ ;  /* 0x0000003f3f3ff290 */ /* 0x000ff6000fffe03f */
[----:B------:R-:W-:Y:S01]  /*6e2d0*/  @!UPT UIADD3 URZ, URZ, URZ, URZ ;  /* 0x0000003f3f3ff290 */ /* 0x000fe2000fffe03f */
[----:B------:R-:W-:Y:S04]  /*6e2e0*/  STL.64 [R1+0x86b8], R58 ;  /* 0x0086b83a01007387 */ /* 0x000fe80000100a00 */
[----:B------:R1:W-:Y:S01]  /*6e2f0*/  STL.64 [R1+0x86b0], R56 ;  /* 0x0086b03801007387 */ /* 0x0003e20000100a00 */
[C---:B---3--:R-:W-:Y:S03]  /*6e300*/  HMMA.1688.F32.TF32 R60, R68.reuse, R8, R36 ;  /* 0x00000008443c723c */ /* 0x048fe60000081024 */
[----:B------:R-:W2:Y:S04]  /*6e310*/  LDL.LU.64 R36, [R1+0x14c0] ;  /* 0x0014c00001247983 */ /* 0x000ea80000300a00 */
[----:B------:R-:W2:Y:S04]  /*6e320*/  LDL.LU.64 R38, [R1+0x14c8] ;  /* 0x0014c80001267983 */ /* 0x000ea80000300a00 */
[----:B------:R-:W3:Y:S04]  /*6e330*/  LDL.LU.64 R92, [R1+0x14b0] ;  /* 0x0014b000015c7983 */ /* 0x000ee80000300a00 */
[----:B------:R-:W3:Y:S04]  /*6e340*/  LDL.LU.64 R94, [R1+0x14b8] ;  /* 0x0014b800015e7983 */ /* 0x000ee80000300a00 */
[----:B------:R-:W3:Y:S04]  /*6e350*/  LDL.LU.64 R80, [R1+0x4b0] ;  /* 0x0004b00001507983 */ /* 0x000ee80000300a00 */
[----:B------:R-:W3:Y:S04]  /*6e360*/  LDL.LU.64 R82, [R1+0x4b8] ;  /* 0x0004b80001527983 */ /* 0x000ee80000300a00 */
[----:B------:R-:W3:Y:S04]  /*6e370*/  LDL.LU.64 R72, [R1+0x4a0] ;  /* 0x0004a00001487983 */ /* 0x000ee80000300a00 */
[----:B------:R-:W3:Y:S04]  /*6e380*/  LDL.LU.64 R74, [R1+0x4a8] ;  /* 0x0004a800014a7983 */ /* 0x000ee80000300a00 */
[----:B------:R-:W-:Y:S04]  /*6e390*/  STL.64 [R1+0x86c8], R62 ;  /* 0x0086c83e01007387 */ /* 0x000fe80000100a00 */
[----:B------:R-:W-:Y:S04]  /*6e3a0*/  STL.64 [R1+0x86c0], R60 ;  /* 0x0086c03c01007387 */ /* 0x000fe80000100a00 */
[----:B-1----:R-:W3:Y:S04]  /*6e3b0*/  LDL.LU.64 R56, [R1+0x630] ;  /* 0x0006300001387983 */ /* 0x002ee80000300a00 */
[----:B------:R-:W3:Y:S04]  /*6e3c0*/  LDL.LU.64 R58, [R1+0x638] ;  /* 0x00063800013a7983 */ /* 0x000ee80000300a00 */
[----:B------:R-:W3:Y:S04]  /*6e3d0*/  LDL.LU.64 R52, [R1+0x620] ;  /* 0x0006200001347983 */ /* 0x000ee80000300a00 */
[----:B------:R-:W3:Y:S01]  /*6e3e0*/  LDL.LU.64 R54, [R1+0x628] ;  /* 0x0006280001367983 */ /* 0x000ee20000300a00 */
[C---:B----4-:R-:W-:Y:S03]  /*6e3f0*/  HMMA.1688.F32.TF32 R64, R68.reuse, R12, R40 ;  /* 0x0000000c4440723c */ /* 0x050fe60000081028 */
[----:B------:R-:W3:Y:S04]  /*6e400*/  LDL.LU.64 R40, [R1+0x6d0] ;  /* 0x0006d00001287983 */ /* 0x000ee80000300a00 */
[----:B------:R-:W3:Y:S11]  /*6e410*/  LDL.LU.64 R42, [R1+0x6d8] ;  /* 0x0006d800012a7983 */ /* 0x000ef60000300a00 */
[----:B------:R-:W-:Y:S05]  /*6e420*/  @!UPT UIADD3 URZ, URZ, URZ, URZ ;  /* 0x0000003f3f3ff290 */ /* 0x000fea000fffe03f */
[----:B------:R-:W-:Y:S04]  /*6e430*/  STL.64 [R1+0x86d8], R66 ;  /* 0x0086d84201007387 */ /* 0x000fe80000100a00 */
[----:B------:R1:W-:Y:S01]  /*6e440*/  STL.64 [R1+0x86d0], R64 ;  /* 0x0086d04001007387 */ /* 0x0003e20000100a00 */
[C---:B------:R-:W-:Y:S08]  /*6e450*/  HMMA.1688.F32.TF32 R96, R68.reuse, R16, R96 ;  /* 0x000000104460723c */ /* 0x040ff00000081060 */
[C---:B------:R-:W-:Y:S08]  /*6e460*/  HMMA.1688.F32.TF32 R180, R68.reuse, R20, R48 ;  /* 0x0000001444b4723c */ /* 0x040ff00000081030 */
[C---:B------:R-:W-:Y:S07]  /*6e470*/  HMMA.1688.F32.TF32 R152, R68.reuse, R24, R44 ;  /* 0x000000184498723c */ /* 0x040fee000008102c */
[----:B------:R-:W-:Y:S04]  /*6e480*/  STL.64 [R1+0x86e8], R98 ;  /* 0x0086e86201007387 */ /* 0x000fe80000100a00 */
[----:B------:R1:W-:Y:S04]  /*6e490*/  STL.64 [R1+0x86e0], R96 ;  /* 0x0086e06001007387 */ /* 0x0003e80000100a00 */
[----:B------:R-:W-:Y:S04]  /*6e4a0*/  STL.64 [R1+0x86f8], R182 ;  /* 0x0086f8b601007387 */ /* 0x000fe80000100a00 */
[----:B------:R-:W-:Y:S04]  /*6e4b0*/  STL.64 [R1+0x86f0], R180 ;  /* 0x0086f0b401007387 */ /* 0x000fe80000100a00 */
[----:B------:R-:W-:Y:S04]  /*6e4c0*/  STL.64 [R1+0x8708], R154 ;  /* 0x0087089a01007387 */ /* 0x000fe80000100a00 */
[----:B------:R-:W-:Y:S04]  /*6e4d0*/  STL.64 [R1+0x8700], R152 ;  /* 0x0087009801007387 */ /* 0x000fe80000100a00 */
[----:B------:R-:W4:Y:S04]  /*6e4e0*/  LDL.LU.64 R48, [R1+0x6c0] ;  /* 0x0006c00001307983 */ /* 0x000f280000300a00 */
[----:B------:R-:W4:Y:S04]  /*6e4f0*/  LDL.LU.64 R50, [R1+0x6c8] ;  /* 0x0006c80001327983 */ /* 0x000f280000300a00 */
[----:B------:R-:W4:Y:S04]  /*6e500*/  LDL.LU.64 R44, [R1+0x6f0] ;  /* 0x0006f000012c7983 */ /* 0x000f280000300a00 */
[----:B------:R-:W4:Y:S01]  /*6e510*/  LDL.LU.64 R46, [R1+0x6f8] ;  /* 0x0006f800012e7983 */ /* 0x000f220000300a00 */
[C---:B--2---:R-:W-:Y:S03]  /*6e520*/  HMMA.1688.F32.TF32 R156, R68.reuse, R28, R36 ;  /* 0x0000001c449c723c */ /* 0x044fe60000081024 */
[----:B------:R-:W2:Y:S04]  /*6e530*/  LDL.LU.64 R36, [R1+0x6e0] ;  /* 0x0006e00001247983 */ /* 0x000ea80000300a00 */
[----:B------:R-:W2:Y:S01]  /*6e540*/  LDL.LU.64 R38, [R1+0x6e8] ;  /* 0x0006e80001267983 */ /* 0x000ea20000300a00 */
[----:B---3--:R-:W-:Y:S11]  /*6e550*/  HMMA.1688.F32.TF32 R68, R68, R32, R92 ;  /* 0x000000204444723c */ /* 0x008ff6000008105c */
[----:B------:R-:W-:Y:S04]  /*6e560*/  @!UPT UIADD3 URZ, URZ, URZ, URZ ;  /* 0x0000003f3f3ff290 */ /* 0x000fe8000fffe03f */
[----:B------:R-:W-:Y:S04]  /*6e570*/  STL.64 [R1+0x8718], R158 ;  /* 0x0087189e01007387 */ /* 0x000fe80000100a00 */
[----:B------:R-:W-:Y:S04]  /*6e580*/  STL.64 [R1+0x8710], R156 ;  /* 0x0087109c01007387 */ /* 0x000fe80000100a00 */
[----:B------:R-:W3:Y:S04]  /*6e590*/  LDL.LU.64 R92, [R1+0x1290] ;  /* 0x00129000015c7983 */ /* 0x000ee80000300a00 */
[----:B------:R-:W3:Y:S04]  /*6e5a0*/  LDL.LU.64 R94, [R1+0x1298] ;  /* 0x00129800015e7983 */ /* 0x000ee80000300a00 */
[----:B------:R-:W2:Y:S04]  /*6e5b0*/  LDL.LU.64 R116, [R1+0x1280] ;  /* 0x0012800001747983 */ /* 0x000ea80000300a00 */
[----:B------:R-:W2:Y:S04]  /*6e5c0*/  LDL.LU.64 R118, [R1+0x1288] ;  /* 0x0012880001767983 */ /* 0x000ea80000300a00 */
[----:B------:R-:W2:Y:S04]  /*6e5d0*/  LDL.LU.64 R104, [R1+0x1340] ;  /* 0x0013400001687983 */ /* 0x000ea80000300a00 */
[----:B------:R-:W2:Y:S04]  /*6e5e0*/  LDL.LU.64 R106, [R1+0x1348] ;  /* 0x00134800016a7983 */ /* 0x000ea80000300a00 */
[----:B------:R-:W3:Y:S04]  /*6e5f0*/  LDL.LU.64 R100, [R1+0x1330] ;  /* 0x0013300001647983 */ /* 0x000ee80000300a00 */
[----:B------:R-:W3:Y:S04]  /*6e600*/  LDL.LU.64 R102, [R1+0x1338] ;  /* 0x0013380001667983 */ /* 0x000ee80000300a00 */
[----:B-1----:R-:W3:Y:S04]  /*6e610*/  LDL.LU.64 R64, [R1+0x13f0] ;  /* 0x0013f00001407983 */ /* 0x002ee80000300a00 */
[----:B------:R-:W3:Y:S01]  /*6e620*/  LDL.LU.64 R66, [R1+0x13f8] ;  /* 0x0013f80001427983 */ /* 0x000ee20000300a00 */
[C---:B------:R-:W-:Y:S03]  /*6e630*/  HMMA.1688.F32.TF32 R128, R84.reuse, R16, R52 ;  /* 0x000000105480723c */ /* 0x040fe60000081034 */
[----:B------:R-:W3:Y:S04]  /*6e640*/  LDL.LU.64 R108, [R1+0x13e0] ;  /* 0x0013e000016c7983 */ /* 0x000ee80000300a00 */
[----:B------:R-:W3:Y:S01]  /*6e650*/  LDL.LU.64 R110, [R1+0x13e8] ;  /* 0x0013e800016e7983 */ /* 0x000ee20000300a00 */
[C---:B------:R-:W-:Y:S08]  /*6e660*/  HMMA.1688.F32.TF32 R112, R84.reuse, R4, R80 ;  /* 0x000000045470723c */ /* 0x040ff00000081050 */
[C---:B------:R-:W-:Y:S08]  /*6e670*/  HMMA.1688.F32.TF32 R80, R84.reuse, R12, R56 ;  /* 0x0000000c5450723c */ /* 0x040ff00000081038 */
[C---:B------:R-:W-:Y:S01]  /*6e680*/  HMMA.1688.F32.TF32 R132, R84.reuse, R20, R40 ;  /* 0x000000145484723c */ /* 0x040fe20000081028 */
        /* <DEDUP_REMOVED lines=10> */
[C---:B----4-:R-:W-:Y:S03]  /*6e730*/  HMMA.1688.F32.TF32 R140, R84.reuse, R24, R48 ;  /* 0x00000018548c723c */ /* 0x050fe60000081030 */
[----:B------:R-:W4:Y:S04]  /*6e740*/  LDL.LU.64 R48, [R1+0x5c0] ;  /* 0x0005c00001307983 */ /* 0x000f280000300a00 */
[----:B------:R-:W4:Y:S01]  /*6e750*/  LDL.LU.64 R50, [R1+0x5c8] ;  /* 0x0005c80001327983 */ /* 0x000f220000300a00 */
[----:B------:R-:W-:Y:S03]  /*6e760*/  HMMA.1688.F32.TF32 R204, R84, R28, R44 ;  /* 0x0000001c54cc723c */ /* 0x000fe6000008102c */
[----:B------:R-:W4:Y:S04]  /*6e770*/  LDL.LU.64 R44, [R1+0x490] ;  /* 0x00049000012c7983 */ /* 0x000f280000300a00 */
[----:B------:R-:W4:Y:S01]  /*6e780*/  LDL.LU.64 R46, [R1+0x498] ;  /* 0x00049800012e7983 */ /* 0x000f220000300a00 */
[C---:B--2---:R-:W-:Y:S08]  /*6e790*/  HMMA.1688.F32.TF32 R208, R168.reuse, R12, R104 ;  /* 0x0000000ca8d0723c */ /* 0x044ff00000081068 */
[C---:B---3--:R-:W-:Y:S01]  /*6e7a0*/  HMMA.1688.F32.TF32 R104, R168.reuse, R20, R64 ;  /* 0x00000014a868723c */ /* 0x048fe20000081040 */
[----:B------:R-:W2:Y:S04]  /*6e7b0*/  LDL.LU.64 R64, [R1+0x480] ;  /* 0x0004800001407983 */ /* 0x000ea80000300a00 */
[----:B------:R-:W2:Y:S03]  /*6e7c0*/  LDL.LU.64 R66, [R1+0x488] ;  /* 0x0004880001427983 */ /* 0x000ea60000300a00 */
[C---:B------:R-:W-:Y:S08]  /*6e7d0*/  HMMA.1688.F32.TF32 R92, R168.reuse, R4, R92 ;  /* 0x00000004a85c723c */ /* 0x040ff0000008105c */
[C---:B------:R-:W-:Y:S08]  /*6e7e0*/  HMMA.1688.F32.TF32 R176, R168.reuse, R8, R116 ;  /* 0x00000008a8b0723c */ /* 0x040ff00000081074 */
[C---:B------:R-:W-:Y:S08]  /*6e7f0*/  HMMA.1688.F32.TF32 R100, R168.reuse, R16, R100 ;  /* 0x00000010a864723c */ /* 0x040ff00000081064 */
[C---:B------:R-:W-:Y:S08]  /*6e800*/  HMMA.1688.F32.TF32 R164, R168.reuse, R24, R108 ;  /* 0x00000018a8a4723c */ /* 0x040ff0000008106c */
[C---:B------:R-:W-:Y:S08]  /*6e810*/  HMMA.1688.F32.TF32 R40, R168.reuse, R28, R40 ;  /* 0x0000001ca828723c */ /* 0x040ff00000081028 */
[----:B------:R-:W-:Y:S01]  /*6e820*/  HMMA.1688.F32.TF32 R168, R168, R32, R52 ;  /* 0x00000020a8a8723c */ /* 0x000fe20000081034 */
[----:B------:R-:W3:Y:S04]  /*6e830*/  LDL.LU.64 R52, [R1+0x5f0] ;  /* 0x0005f00001347983 */ /* 0x000ee80000300a00 */
[----:B------:R-:W3:Y:S03]  /*6e840*/  LDL.LU.64 R54, [R1+0x5f8] ;  /* 0x0005f80001367983 */ /* 0x000ee60000300a00 */
[C---:B------:R-:W-:Y:S01]  /*6e850*/  HMMA.1688.F32.TF32 R172, R184.reuse, R4, R60 ;  /* 0x00000004b8ac723c */ /* 0x040fe2000008103c */
[----:B------:R-:W3:Y:S04]  /*6e860*/  LDL.LU.64 R60, [R1+0x5e0] ;  /* 0x0005e000013c7983 */ /* 0x000ee80000300a00 */
[----:B------:R-:W3:Y:S03]  /*6e870*/  LDL.LU.64 R62, [R1+0x5e8] ;  /* 0x0005e800013e7983 */ /* 0x000ee60000300a00 */
[C---:B------:R-:W-:Y:S08]  /*6e880*/  HMMA.1688.F32.TF32 R136, R184.reuse, R12, R56 ;  /* 0x0000000cb888723c */ /* 0x040ff00000081038 */
[C---:B----4-:R-:W-:Y:S01]  /*6e890*/  HMMA.1688.F32.TF32 R200, R184.reuse, R16, R48 ;  /* 0x00000010b8c8723c */ /* 0x050fe20000081030 */
[----:B------:R-:W4:Y:S04]  /*6e8a0*/  LDL.LU.64 R48, [R1+0x1210] ;  /* 0x0012100001307983 */ /* 0x000f280000300a00 */
[----:B------:R-:W4:Y:S03]  /*6e8b0*/  LDL.LU.64 R50, [R1+0x1218] ;  /* 0x0012180001327983 */ /* 0x000f260000300a00 */
[----:B------:R-:W-:Y:S11]  /*6e8c0*/  HMMA.1688.F32.TF32 R216, R184, R20, R44 ;  /* 0x00000014b8d8723c */ /* 0x000ff6000008102c */
[----:B------:R-:W-:Y:S04]  /*6e8d0*/  @!UPT UIADD3 URZ, URZ, URZ, URZ ;  /* 0x0000003f3f3ff290 */ /* 0x000fe8000fffe03f */
[----:B------:R-:W-:Y:S04]  /*6e8e0*/  STL [R1+0x8570], R200 ;  /* 0x008570c801007387 */ /* 0x000fe80000100800 */
[----:B------:R-:W-:Y:S04]  /*6e8f0*/  STL [R1+0x856c], R201 ;  /* 0x00856cc901007387 */ /* 0x000fe80000100800 */
[----:B------:R-:W-:Y:S04]  /*6e900*/  STL [R1+0x8568], R202 ;  /* 0x008568ca01007387 */ /* 0x000fe80000100800 */
[----:B------:R-:W-:Y:S04]  /*6e910*/  STL [R1+0x8564], R203 ;  /* 0x008564cb01007387 */ /* 0x000fe80000100800 */
[----:B------:R-:W4:Y:S04]  /*6e920*/  LDL.LU.64 R56, [R1+0x1200] ;  /* 0x0012000001387983 */ /* 0x000f280000300a00 */
[----:B------:R-:W4:Y:S04]  /*6e930*/  LDL.LU.64 R58, [R1+0x1208] ;  /* 0x00120800013a7983 */ /* 0x000f280000300a00 */
[----:B------:R-:W4:Y:S04]  /*6e940*/  LDL.LU.64 R44, [R1+0x12b0] ;  /* 0x0012b000012c7983 */ /* 0x000f280000300a00 */
[----:B------:R-:W4:Y:S01]  /*6e950*/  LDL.LU.64 R46, [R1+0x12b8] ;  /* 0x0012b800012e7983 */ /* 0x000f220000300a00 */
[C---:B------:R-:W-:Y:S08]  /*6e960*/  HMMA.1688.F32.TF32 R72, R84.reuse, R8, R72 ;  /* 0x000000085448723c */ /* 0x040ff00000081048 */
[----:B------:R-:W-:Y:S01]  /*6e970*/  HMMA.1688.F32.TF32 R84, R84, R32, R36 ;  /* 0x000000205454723c */ /* 0x000fe20000081024 */
[----:B------:R-:W-:Y:S04]  /*6e980*/  LDS R36, [R2+0x380] ;  /* 0x0003800002247984 */ /* 0x000fe80000000800 */
[----:B------:R-:W-:Y:S04]  /*6e990*/  LDS R38, [R2+0x2380] ;  /* 0x0023800002267984 */ /* 0x000fe80000000800 */
[----:B------:R-:W-:Y:S04]  /*6e9a0*/  LDS R37, [R3+0x380] ;  /* 0x0003800003257984 */ /* 0x000fe80000000800 */
[----:B------:R-:W4:Y:S01]  /*6e9b0*/  LDS R39, [R3+0x2380] ;  /* 0x0023800003277984 */ /* 0x000f220000000800 */
[C---:B--2---:R-:W-:Y:S03]  /*6e9c0*/  HMMA.1688.F32.TF32 R144, R184.reuse, R24, R64 ;  /* 0x00000018b890723c */ /* 0x044fe60000081040 */
[----:B------:R-:W-:Y:S04]  /*6e9d0*/  STL [R1+0x857c], R216 ;  /* 0x00857cd801007387 */ /* 0x000fe80000100800 */
[----:B------:R-:W-:Y:S04]  /*6e9e0*/  STL [R1+0x8578], R217 ;  /* 0x008578d901007387 */ /* 0x000fe80000100800 */
[----:B------:R-:W-:Y:S04]  /*6e9f0*/  STL [R1+0x8574], R218 ;  /* 0x008574da01007387 */ /* 0x000fe80000100800 */
[----:B------:R-:W-:Y:S01]  /*6ea00*/  STL [R1+0x8560], R219 ;  /* 0x008560db01007387 */ /* 0x000fe20000100800 */
[C---:B------:R-:W-:Y:S07]  /*6ea10*/  HMMA.1688.F32.TF32 R196, R184.reuse, R8, R96 ;  /* 0x00000008b8c4723c */ /* 0x040fee0000081060 */
[----:B------:R-:W-:Y:S04]  /*6ea20*/  STL [R1+0x858c], R144 ;  /* 0x00858c9001007387 */ /* 0x000fe80000100800 */
[----:B------:R-:W-:Y:S04]  /*6ea30*/  STL [R1+0x8588], R145 ;  /* 0x0085889101007387 */ /* 0x000fe80000100800 */
[----:B------:R-:W-:Y:S04]  /*6ea40*/  STL [R1+0x8584], R146 ;  /* 0x0085849201007387 */ /* 0x000fe80000100800 */
[----:B------:R-:W-:Y:S01]  /*6ea50*/  STL [R1+0x8580], R147 ;  /* 0x0085809301007387 */ /* 0x000fe20000100800 */
[C---:B---3--:R-:W-:Y:S03]  /*6ea60*/  HMMA.1688.F32.TF32 R188, R184.reuse, R28, R52 ;  /* 0x0000001cb8bc723c */ /* 0x048fe60000081034 */
[----:B------:R-:W2:Y:S04]  /*6ea70*/  LDL.LU.64 R52, [R1+0x12a0] ;  /* 0x0012a00001347983 */ /* 0x000ea80000300a00 */
[----:B------:R-:W2:Y:S01]  /*6ea80*/  LDL.LU.64 R54, [R1+0x12a8] ;  /* 0x0012a80001367983 */ /* 0x000ea20000300a00 */
[----:B------:R-:W-:Y:S11]  /*6ea90*/  HMMA.1688.F32.TF32 R184, R184, R32, R60 ;  /* 0x00000020b8b8723c */ /* 0x000ff6000008103c */
[----:B------:R-:W-:Y:S04]  /*6eaa0*/  @!UPT UIADD3 URZ, URZ, URZ, URZ ;  /* 0x0000003f3f3ff290 */ /* 0x000fe8000fffe03f */
[----:B------:R-:W-:Y:S04]  /*6eab0*/  STL [R1+0x8594], R188 ;  /* 0x008594bc01007387 */ /* 0x000fe80000100800 */
[----:B------:R-:W-:Y:S04]  /*6eac0*/  STL [R1+0x8590], R189 ;  /* 0x008590bd01007387 */ /* 0x000fe80000100800 */
[----:B------:R-:W-:Y:S04]  /*6ead0*/  STL [R1+0x855c], R190 ;  /* 0x00855cbe01007387 */ /* 0x000fe80000100800 */
[----:B------:R-:W-:Y:S04]  /*6eae0*/  STL [R1+0x8558], R191 ;  /* 0x008558bf01007387 */ /* 0x000fe80000100800 */
[----:B------:R-:W-:Y:S04]  /*6eaf0*/  STL [R1+0x85a0], R184 ;  /* 0x0085a0b801007387 */ /* 0x000fe80000100800 */
[----:B------:R-:W-:Y:S04]  /*6eb00*/  STL [R1+0x859c], R185 ;  /* 0x00859cb901007387 */ /* 0x000fe80000100800 */
[----:B------:R-:W-:Y:S04]  /*6eb10*/  STL [R1+0x8598], R186 ;  /* 0x008598ba01007387 */ /* 0x000fe80000100800 */
[----:B------:R-:W-:Y:S01]  /*6eb20*/  STL [R1+0x8554], R187 ;  /* 0x008554bb01007387 */ /* 0x000fe20000100800 */
[C---:B----4-:R-:W-:Y:S03]  /*6eb30*/  HMMA.1688.F32.TF32 R212, R36.reuse, R4, R48 ;  /* 0x0000000424d4723c */ /* 0x050fe60000081030 */
[----:B------:R-:W3:Y:S04]  /*6eb40*/  LDL.LU.64 R48, [R1+0x1370] ;  /* 0x0013700001307983 */ /* 0x000ee80000300a00 */
[----:B------:R-:W3:Y:S01]  /*6eb50*/  LDL.LU.64 R50, [R1+0x1378] ;  /* 0x0013780001327983 */ /* 0x000ee20000300a00 */
[C---:B------:R-:W-:Y:S08]  /*6eb60*/  HMMA.1688.F32.TF32 R160, R36.reuse, R8, R56 ;  /* 0x0000000824a0723c */ /* 0x040ff00000081038 */
[----:B------:R-:W-:Y:S07]  /*6eb70*/  HMMA.1688.F32.TF32 R44, R36, R12, R44 ;  /* 0x0000000c242c723c */ /* 0x000fee000008102c */
[----:B------:R1:W-:Y:S04]  /*6eb80*/  STL [R1+0x85ac], R212 ;  /* 0x0085acd401007387 */ /* 0x0003e80000100800 */
[----:B------:R4:W-:Y:S04]  /*6eb90*/  STL [R1+0x85a8], R213 ;  /* 0x0085a8d501007387 */ /* 0x0009e80000100800 */
[----:B------:R1:W-:Y:S04]  /*6eba0*/  STL [R1+0x85a4], R214 ;  /* 0x0085a4d601007387 */ /* 0x0003e80000100800 */
[----:B------:R-:W-:Y:S04]  /*6ebb0*/  STL [R1+0x8550], R215 ;  /* 0x008550d701007387 */ /* 0x000fe80000100800 */
[----:B------:R-:W-:Y:S04]  /*6ebc0*/  STL [R1+0x85bc], R160 ;  /* 0x0085bca001007387 */ /* 0x000fe80000100800 */
[----:B------:R-:W-:Y:S01]  /*6ebd0*/  STL [R1+0x85b8], R161 ;  /* 0x0085b8a101007387 */ /* 0x000fe20000100800 */
[----:B-1----:R-:W-:-:S03]  /*6ebe0*/  MOV R212, R44 ;  /* 0x0000002c00d47202 */ /* 0x002fc60000000f00 */
[----:B------:R-:W-:Y:S01]  /*6ebf0*/  STL [R1+0x85b4], R162 ;  /* 0x0085b4a201007387 */ /* 0x000fe20000100800 */
[----:B----4-:R-:W-:Y:S01]  /*6ec00*/  IMAD.MOV.U32 R213, RZ, RZ, R45 ;  /* 0x000000ffffd57224 */ /* 0x010fe200078e002d */
[----:B------:R-:W-:Y:S01]  /*6ec10*/  MOV R214, R46 ;  /* 0x0000002e00d67202 */ /* 0x000fe20000000f00 */
[----:B------:R-:W-:Y:S01]  /*6ec20*/  IMAD.MOV.U32 R184, RZ, RZ, R47 ;  /* 0x000000ffffb87224 */ /* 0x000fe200078e002f */
[----:B------:R1:W-:Y:S04]  /*6ec30*/  STL [R1+0x85b0], R163 ;  /* 0x0085b0a301007387 */ /* 0x0003e80000100800 */
[----:B------:R-:W4:Y:S04]  /*6ec40*/  LDL.LU.64 R44, [R1+0x1360] ;  /* 0x00136000012c7983 */ /* 0x000f280000300a00 */
[----:B------:R-:W4:Y:S04]  /*6ec50*/  LDL.LU.64 R46, [R1+0x1368] ;  /* 0x00136800012e7983 */ /* 0x000f280000300a00 */
[----:B------:R1:W-:Y:S04]  /*6ec60*/  STL [R1+0x85cc], R184 ;  /* 0x0085ccb801007387 */ /* 0x0003e80000100800 */
[----:B------:R1:W-:Y:S04]  /*6ec70*/  STL [R1+0x85c8], R214 ;  /* 0x0085c8d601007387 */ /* 0x0003e80000100800 */
[----:B------:R1:W-:Y:S04]  /*6ec80*/  STL [R1+0x85c4], R212 ;  /* 0x0085c4d401007387 */ /* 0x0003e80000100800 */
[----:B------:R1:W-:Y:S04]  /*6ec90*/  STL [R1+0x85c0], R213 ;  /* 0x0085c0d501007387 */ /* 0x0003e80000100800 */
[----:B------:R-:W4:Y:S04]  /*6eca0*/  LDL.LU.64 R56, [R1+0x13d0] ;  /* 0x0013d00001387983 */ /* 0x000f280000300a00 */
[----:B------:R-:W4:Y:S01]  /*6ecb0*/  LDL.LU.64 R58, [R1+0x13d8] ;  /* 0x0013d800013a7983 */ /* 0x000f220000300a00 */
[C---:B--2---:R-:W-:Y:S11]  /*6ecc0*/  HMMA.1688.F32.TF32 R52, R36.reuse, R16, R52 ;  /* 0x000000102434723c */ /* 0x044ff60000081034 */
[----:B------:R-:W-:Y:S11]  /*6ecd0*/  @!UPT UIADD3 URZ, URZ, URZ, URZ ;  /* 0x0000003f3f3ff290 */ /* 0x000ff6000fffe03f */
[----:B------:R-:W-:Y:S02]  /*6ece0*/  @!UPT UIADD3 URZ, URZ, URZ, URZ ;  /* 0x0000003f3f3ff290 */ /* 0x000fe4000fffe03f */
[----:B-1----:R-:W-:Y:S01]  /*6ecf0*/  IMAD.MOV.U32 R163, RZ, RZ, R55 ;  /* 0x000000ffffa37224 */ /* 0x002fe200078e0037 */
[----:B------:R-:W-:Y:S01]  /*6ed00*/  MOV R162, R54 ;  /* 0x0000003600a27202 */ /* 0x000fe20000000f00 */
[----:B------:R-:W-:Y:S01]  /*6ed10*/  IMAD.MOV.U32 R161, RZ, RZ, R53 ;  /* 0x000000ffffa17224 */ /* 0x000fe200078e0035 */
[----:B------:R-:W-:Y:S02]  /*6ed20*/  MOV R160, R52 ;  /* 0x0000003400a07202 */ /* 0x000fe40000000f00 */
[----:B------:R-:W-:Y:S04]  /*6ed30*/  STL [R1+0x85dc], R163 ;  /* 0x0085dca301007387 */ /* 0x000fe80000100800 */
[----:B------:R-:W-:Y:S04]  /*6ed40*/  STL [R1+0x85d8], R162 ;  /* 0x0085d8a201007387 */ /* 0x000fe80000100800 */
[----:B------:R-:W-:Y:S04]  /*6ed50*/  STL [R1+0x85d4], R160 ;  /* 0x0085d4a001007387 */ /* 0x000fe80000100800 */
[----:B------:R1:W-:Y:S04]  /*6ed60*/  STL [R1+0x85d0], R161 ;  /* 0x0085d0a101007387 */ /* 0x0003e80000100800 */
[----:B------:R-:W2:Y:S04]  /*6ed70*/  LDL.LU.64 R52, [R1+0x13c0] ;  /* 0x0013c00001347983 */ /* 0x000ea80000300a00 */
[----:B------:R-:W2:Y:S01]  /*6ed80*/  LDL.LU.64 R54, [R1+0x13c8] ;  /* 0x0013c80001367983 */ /* 0x000ea20000300a00 */
[C---:B---3--:R-:W-:Y:S11]  /*6ed90*/  HMMA.1688.F32.TF32 R48, R36.reuse, R20, R48 ;  /* 0x000000142430723c */ /* 0x048ff60000081030 */
[----:B------:R-:W-:Y:S11]  /*6eda0*/  @!UPT UIADD3 URZ, URZ, URZ, URZ ;  /* 0x0000003f3f3ff290 */ /* 0x000ff6000fffe03f */
[----:B------:R-:W-:Y:S02]  /*6edb0*/  @!UPT UIADD3 URZ, URZ, URZ, URZ ;  /* 0x0000003f3f3ff290 */ /* 0x000fe4000fffe03f */
[----:B------:R-:W-:Y:S01]  /*6edc0*/  MOV R185, R48 ;  /* 0x0000003000b97202 */ /* 0x000fe20000000f00 */
[----:B------:R-:W-:Y:S01]  /*6edd0*/  IMAD.MOV.U32 R186, RZ, RZ, R49 ;  /* 0x000000ffffba7224 */ /* 0x000fe200078e0031 */
[----:B------:R-:W-:Y:S01]  /*6ede0*/  MOV R188, R50 ;  /* 0x0000003200bc7202 */ /* 0x000fe20000000f00 */
[----:B------:R-:W-:Y:S01]  /*6edf0*/  IMAD.MOV.U32 R189, RZ, RZ, R51 ;  /* 0x000000ffffbd7224 */ /* 0x000fe200078e0033 */
[----:B------:R-:W3:Y:S04]  /*6ee00*/  LDL.LU.64 R48, [R1+0x500] ;  /* 0x0005000001307983 */ /* 0x000ee80000300a00 */
[----:B------:R-:W3:Y:S04]  /*6ee10*/  LDL.LU.64 R50, [R1+0x508] ;  /* 0x0005080001327983 */ /* 0x000ee80000300a00 */
[----:B------:R1:W-:Y:S04]  /*6ee20*/  STL [R1+0x85ec], R189 ;  /* 0x0085ecbd01007387 */ /* 0x0003e80000100800 */
[----:B------:R1:W-:Y:S04]  /*6ee30*/  STL [R1+0x85e8], R188 ;  /* 0x0085e8bc01007387 */ /* 0x0003e80000100800 */
[----:B------:R1:W-:Y:S04]  /*6ee40*/  STL [R1+0x85e4], R186 ;  /* 0x0085e4ba01007387 */ /* 0x0003e80000100800 */
[----:B------:R1:W-:Y:S01]  /*6ee50*/  STL [R1+0x85e0], R185 ;  /* 0x0085e0b901007387 */ /* 0x0003e20000100800 */
[C---:B----4-:R-:W-:Y:S11]  /*6ee60*/  HMMA.1688.F32.TF32 R44, R36.reuse, R24, R44 ;  /* 0x00000018242c723c */ /* 0x050ff6000008102c */
[----:B------:R-:W-:Y:S11]  /*6ee70*/  @!UPT UIADD3 URZ, URZ, URZ, URZ ;  /* 0x0000003f3f3ff290 */ /* 0x000ff6000fffe03f */
[----:B------:R-:W-:Y:S02]  /*6ee80*/  @!UPT UIADD3 URZ, URZ, URZ, URZ ;  /* 0x0000003f3f3ff290 */ /* 0x000fe4000fffe03f */
[----:B------:R-:W-:Y:S01]  /*6ee90*/  MOV R184, R44 ;  /* 0x0000002c00b87202 */ /* 0x000fe20000000f00 */
[----:B------:R-:W-:Y:S01]  /*6eea0*/  IMAD.MOV.U32 R214, RZ, RZ, R45 ;  /* 0x000000ffffd67224 */ /* 0x000fe200078e002d */
[----:B------:R-:W-:Y:S01]  /*6eeb0*/  MOV R212, R46 ;  /* 0x0000002e00d47202 */ /* 0x000fe20000000f00 */
[----:B------:R-:W-:Y:S01]  /*6eec0*/  IMAD.MOV.U32 R213, RZ, RZ, R47 ;  /* 0x000000ffffd57224 */ /* 0x000fe200078e002f */
[----:B------:R-:W4:Y:S04]  /*6eed0*/  LDL.LU.64 R44, [R1+0x540] ;  /* 0x00054000012c7983 */ /* 0x000f280000300a00 */
[----:B------:R-:W4:Y:S01]  /*6eee0*/  LDL.LU.64 R46, [R1+0x548] ;  /* 0x00054800012e7983 */ /* 0x000f220000300a00 */
[----:B------:R-:W-:Y:S03]  /*6eef0*/  HMMA.1688.F32.TF32 R56, R36, R28, R56 ;  /* 0x0000001c2438723c */ /* 0x000fe60000081038 */
[----:B------:R1:W-:Y:S04]  /*6ef00*/  STL [R1+0x85fc], R213 ;  /* 0x0085fcd501007387 */ /* 0x0003e80000100800 */
[----:B------:R1:W-:Y:S04]  /*6ef10*/  STL [R1+0x85f8], R212 ;  /* 0x0085f8d401007387 */ /* 0x0003e80000100800 */
[----:B------:R1:W-:Y:S04]  /*6ef20*/  STL [R1+0x85f4], R214 ;  /* 0x0085f4d601007387 */ /* 0x0003e80000100800 */
[----:B------:R2:W-:Y:S04]  /*6ef30*/  STL [R1+0x85f0], R184 ;  /* 0x0085f0b801007387 */ /* 0x0005e80000100800 */
[----:B------:R-:W4:Y:S04]  /*6ef40*/  LDL.LU.64 R96, [R1+0x550] ;  /* 0x0005500001607983 */ /* 0x000f280000300a00 */
[----:B------:R-:W4:Y:S01]  /*6ef50*/  LDL.LU.64 R98, [R1+0x558] ;  /* 0x0005580001627983 */ /* 0x000f220000300a00 */
[----:B-1----:R-:W-:Y:S01]  /*6ef60*/  IMAD.MOV.U32 R161, RZ, RZ, R59 ;  /* 0x000000ffffa17224 */ /* 0x002fe200078e003b */
[----:B------:R-:W-:Y:S01]  /*6ef70*/  MOV R160, R58 ;  /* 0x0000003a00a07202 */ /* 0x000fe20000000f00 */
[----:B------:R-:W-:Y:S01]  /*6ef80*/  IMAD.MOV.U32 R162, RZ, RZ, R57 ;  /* 0x000000ffffa27224 */ /* 0x000fe200078e0039 */
[----:B------:R-:W-:-:S02]  /*6ef90*/  MOV R163, R56 ;  /* 0x0000003800a37202 */ /* 0x000fc40000000f00 */
[----:B------:R1:W-:Y:S04]  /*6efa0*/  STL [R1+0x860c], R161 ;  /* 0x00860ca101007387 */ /* 0x0003e80000100800 */
[----:B------:R1:W-:Y:S04]  /*6efb0*/  STL [R1+0x8608], R160 ;  /* 0x008608a001007387 */ /* 0x0003e80000100800 */
[----:B------:R1:W-:Y:S04]  /*6efc0*/  STL [R1+0x8604], R162 ;  /* 0x008604a201007387 */ /* 0x0003e80000100800 */
[----:B------:R1:W-:Y:S01]  /*6efd0*/  STL [R1+0x8600], R163 ;  /* 0x008600a301007387 */ /* 0x0003e20000100800 */
[----:B--2---:R-:W-:Y:S03]  /*6efe0*/  HMMA.1688.F32.TF32 R36, R36, R32, R52 ;  /* 0x000000202424723c */ /* 0x004fe60000081034 */
[----:B------:R-:W2:Y:S04]  /*6eff0*/  LDL.LU.64 R52, [R1+0x570] ;  /* 0x0005700001347983 */ /* 0x000ea80000300a00 */
[----:B------:R-:W2:Y:S04]  /*6f000*/  LDL.LU.64 R54, [R1+0x578] ;  /* 0x0005780001367983 */ /* 0x000ea80000300a00 */
[----:B------:R-:W2:Y:S04]  /*6f010*/  LDL.LU.64 R64, [R1+0x580] ;  /* 0x0005800001407983 */ /* 0x000ea80000300a00 */
[----:B------:R-:W2:Y:S04]  /*6f020*/  LDL.LU.64 R66, [R1+0x588] ;  /* 0x0005880001427983 */ /* 0x000ea80000300a00 */
[----:B------:R-:W2:Y:S04]  /*6f030*/  LDL.LU.64 R60, [R1+0x590] ;  /* 0x00059000013c7983 */ /* 0x000ea80000300a00 */
[----:B------:R-:W2:Y:S01]  /*6f040*/  LDL.LU.64 R62, [R1+0x598] ;  /* 0x00059800013e7983 */ /* 0x000ea20000300a00 */
[----:B------:R-:W-:Y:S01]  /*6f050*/  MOV R189, R36 ;  /* 0x0000002400bd7202 */ /* 0x000fe20000000f00 */
[----:B------:R-:W-:Y:S01]  /*6f060*/  IMAD.MOV.U32 R188, RZ, RZ, R37 ;  /* 0x000000ffffbc7224 */ /* 0x000fe200078e0025 */
[----:B------:R-:W-:Y:S01]  /*6f070*/  MOV R186, R38 ;  /* 0x0000002600ba7202 */ /* 0x000fe20000000f00 */
[----:B------:R-:W-:-:S02]  /*6f080*/  IMAD.MOV.U32 R185, RZ, RZ, R39 ;  /* 0x000000ffffb97224 */ /* 0x000fc400078e0027 */
[C---:B---3--:R-:W-:Y:S11]  /*6f090*/  HMMA.1688.F32.TF32 R36, R224.reuse, R4, R48 ;  /* 0x00000004e024723c */ /* 0x048ff60000081030 */
[----:B------:R-:W-:Y:S11]  /*6f0a0*/  @!UPT UIADD3 URZ, URZ, URZ, URZ ;  /* 0x0000003f3f3ff290 */ /* 0x000ff6000fffe03f */
[----:B------:R-:W-:Y:S02]  /*6f0b0*/  @!UPT UIADD3 URZ, URZ, URZ, URZ ;  /* 0x0000003f3f3ff290 */ /* 0x000fe4000fffe03f */
[----:B------:R-:W-:Y:S01]  /*6f0c0*/  MOV R216, R36 ;  /* 0x0000002400d87202 */ /* 0x000fe20000000f00 */
[----:B------:R-:W-:Y:S01]  /*6f0d0*/  IMAD.MOV.U32 R217, RZ, RZ, R37 ;  /* 0x000000ffffd97224 */ /* 0x000fe200078e0025 */
[----:B------:R-:W-:Y:S01]  /*6f0e0*/  MOV R218, R38 ;  /* 0x0000002600da7202 */ /* 0x000fe20000000f00 */
[----:B------:R-:W-:Y:S02]  /*6f0f0*/  IMAD.MOV.U32 R200, RZ, RZ, R39 ;  /* 0x000000ffffc87224 */ /* 0x000fe400078e0027 */
[C---:B----4-:R-:W-:Y:S01]  /*6f100*/  HMMA.1688.F32.TF32 R36, R224.reuse, R8, R44 ;  /* 0x00000008e024723c */ /* 0x050fe2000008102c */
[----:B------:R-:W3:Y:S04]  /*6f110*/  LDL.LU.64 R44, [R1+0x5b0] ;  /* 0x0005b000012c7983 */ /* 0x000ee80000300a00 */
[----:B------:R-:W3:Y:S04]  /*6f120*/  LDL.LU.64 R46, [R1+0x5b8] ;  /* 0x0005b800012e7983 */ /* 0x000ee80000300a00 */
[----:B------:R-:W4:Y:S04]  /*6f130*/  LDL.LU.64 R56, [R1+0x5a0] ;  /* 0x0005a00001387983 */ /* 0x000f280000300a00 */
[----:B------:R-:W4:Y:S04]  /*6f140*/  LDL.LU.64 R58, [R1+0x5a8] ;  /* 0x0005a800013a7983 */ /* 0x000f280000300a00 */
[----:B------:R-:W4:Y:S04]  /*6f150*/  LDL.LU.64 R48, [R1+0x11b0] ;  /* 0x0011b00001307983 */ /* 0x000f280000300a00 */
[----:B------:R-:W4:Y:S01]  /*6f160*/  LDL.LU.64 R50, [R1+0x11b8] ;  /* 0x0011b80001327983 */ /* 0x000f220000300a00 */
[C---:B--2---:R-:W-:Y:S08]  /*6f170*/  HMMA.1688.F32.TF32 R52, R224.reuse, R16, R52 ;  /* 0x00000010e034723c */ /* 0x044ff00000081034 */
[----:B------:R-:W-:Y:S11]  /*6f180*/  HMMA.1688.F32.TF32 R60, R224, R24, R60 ;  /* 0x00000018e03c723c */ /* 0x000ff6000008103c */
[----:B------:R-:W-:Y:S05]  /*6f190*/  @!UPT UIADD3 URZ, URZ, URZ, URZ ;  /* 0x0000003f3f3ff290 */ /* 0x000fea000fffe03f */
[----:B------:R-:W-:Y:S01]  /*6f1a0*/  MOV R213, R52 ;  /* 0x0000003400d57202 */ /* 0x000fe20000000f00 */
[----:B------:R-:W-:Y:S01]  /*6f1b0*/  IMAD.MOV.U32 R212, RZ, RZ, R53 ;  /* 0x000000ffffd47224 */ /* 0x000fe200078e0035 */
[----:B------:R-:W-:Y:S01]  /*6f1c0*/  MOV R214, R54 ;  /* 0x0000003600d67202 */ /* 0x000fe20000000f00 */
[----:B------:R-:W-:Y:S01]  /*6f1d0*/  IMAD.MOV.U32 R184, RZ, RZ, R55 ;  /* 0x000000ffffb87224 */ /* 0x000fe200078e0037 */
[----:B------:R-:W2:Y:S04]  /*6f1e0*/  LDL.LU.64 R52, [R1+0x11a0] ;  /* 0x0011a00001347983 */ /* 0x000ea80000300a00 */
[----:B------:R-:W2:Y:S01]  /*6f1f0*/  LDL.LU.64 R54, [R1+0x11a8] ;  /* 0x0011a80001367983 */ /* 0x000ea20000300a00 */
[----:B-1----:R-:W-:Y:S01]  /*6f200*/  MOV R161, R60 ;  /* 0x0000003c00a17202 */ /* 0x002fe20000000f00 */
[----:B------:R-:W-:Y:S01]  /*6f210*/  IMAD.MOV.U32 R160, RZ, RZ, R61 ;  /* 0x000000ffffa07224 */ /* 0x000fe200078e003d */
[----:B------:R-:W-:Y:S01]  /*6f220*/  MOV R162, R62 ;  /* 0x0000003e00a27202 */ /* 0x000fe20000000f00 */
[----:B------:R-:W-:-:S02]  /*6f230*/  IMAD.MOV.U32 R163, RZ, RZ, R63 ;  /* 0x000000ffffa37224 */ /* 0x000fc400078e003f */
[C---:B---3--:R-:W-:Y:S01]  /*6f240*/  HMMA.1688.F32.TF32 R60, R224.reuse, R28, R44 ;  /* 0x0000001ce03c723c */ /* 0x048fe2000008102c */
[----:B------:R-:W3:Y:S04]  /*6f250*/  LDL.LU.64 R44, [R1+0x1250] ;  /* 0x00125000012c7983 */ /* 0x000ee80000300a00 */
[----:B------:R-:W3:Y:S11]  /*6f260*/  LDL.LU.64 R46, [R1+0x1258] ;  /* 0x00125800012e7983 */ /* 0x000ef60000300a00 */
[----:B------:R-:W-:Y:S07]  /*6f270*/  @!UPT UIADD3 URZ, URZ, URZ, URZ ;  /* 0x0000003f3f3ff290 */ /* 0x000fee000fffe03f */
[----:B------:R-:W-:Y:S04]  /*6f280*/  STL.64 [R1+0x5b0], R60 ;  /* 0x0005b03c01007387 */ /* 0x000fe80000100a00 */
[----:B------:R4:W-:Y:S02]  /*6f290*/  STL.64 [R1+0x5b8], R62 ;  /* 0x0005b83e01007387 */ /* 0x0009e40000100a00 */
[----:B----4-:R-:W-:Y:S08]  /*6f2a0*/  HMMA.1688.F32.TF32 R60, R224, R32, R56 ;  /* 0x00000020e03c723c */ /* 0x010ff00000081038 */
[----:B------:R-:W-:Y:S01]  /*6f2b0*/  HMMA.1688.F32.TF32 R56, R220, R4, R48 ;  /* 0x00000004dc38723c */ /* 0x000fe20000081030 */
[----:B------:R-:W4:Y:S07]  /*6f2c0*/  LDL.LU.64 R48, [R1+0x1240] ;  /* 0x0012400001307983 */ /* 0x000f2e0000300a00 */
[C---:B------:R-:W-:Y:S07]  /*6f2d0*/  HMMA.1688.F32.TF32 R96, R224.reuse, R12, R96 ;  /* 0x0000000ce060723c */ /* 0x040fee0000081060 */
[----:B------:R1:W-:Y:S04]  /*6f2e0*/  STL.64 [R1+0x5a0], R60 ;  /* 0x0005a03c01007387 */ /* 0x0003e80000100a00 */
[----:B------:R1:W-:Y:S04]  /*6f2f0*/  STL.64 [R1+0x5a8], R62 ;  /* 0x0005a83e01007387 */ /* 0x0003e80000100a00 */
[----:B------:R-:W4:Y:S01]  /*6f300*/  LDL.LU.64 R50, [R1+0x1248] ;  /* 0x0012480001327983 */ /* 0x000f220000300a00 */
[----:B------:R-:W-:Y:S03]  /*6f310*/  HMMA.1688.F32.TF32 R64, R224, R20, R64 ;  /* 0x00000014e040723c */ /* 0x000fe60000081040 */
[----:B------:R1:W-:Y:S04]  /*6f320*/  STL.64 [R1+0x5c0], R56 ;  /* 0x0005c03801007387 */ /* 0x0003e80000100a00 */
[----:B------:R1:W-:Y:S01]  /*6f330*/  STL.64 [R1+0x5c8], R58 ;  /* 0x0005c83a01007387 */ /* 0x0003e20000100a00 */
[----:B------:R-:W-:Y:S01]  /*6f340*/  MOV R144, R96 ;  /* 0x0000006000907202 */ /* 0x000fe20000000f00 */
[----:B------:R-:W-:Y:S01]  /*6f350*/  IMAD.MOV.U32 R145, RZ, RZ, R97 ;  /* 0x000000ffff917224 */ /* 0x000fe200078e0061 */
[----:B------:R-:W-:Y:S01]  /*6f360*/  MOV R146, R98 ;  /* 0x0000006200927202 */ /* 0x000fe20000000f00 */
[----:B------:R-:W-:Y:S01]  /*6f370*/  IMAD.MOV.U32 R147, RZ, RZ, R99 ;  /* 0x000000ffff937224 */ /* 0x000fe200078e0063 */
[----:B------:R-:W4:Y:S04]  /*6f380*/  LDL.LU.64 R96, [R1+0x12f0] ;  /* 0x0012f00001607983 */ /* 0x000f280000300a00 */
[----:B------:R-:W4:Y:S01]  /*6f390*/  LDL.LU.64 R98, [R1+0x12f8] ;  /* 0x0012f80001627983 */ /* 0x000f220000300a00 */
[----:B------:R-:W-:Y:S01]  /*6f3a0*/  MOV R201, R36 ;  /* 0x0000002400c97202 */ /* 0x000fe20000000f00 */
[----:B------:R-:W-:Y:S01]  /*6f3b0*/  IMAD.MOV.U32 R202, RZ, RZ, R37 ;  /* 0x000000ffffca7224 */ /* 0x000fe200078e0025 */
[----:B------:R-:W-:Y:S01]  /*6f3c0*/  MOV R203, R38 ;  /* 0x0000002600cb7202 */ /* 0x000fe20000000f00 */
[----:B------:R-:W-:Y:S01]  /*6f3d0*/  IMAD.MOV.U32 R219, RZ, RZ, R39 ;  /* 0x000000ffffdb7224 */ /* 0x000fe200078e0027 */
[----:B------:R-:W-:Y:S03]  /*6f3e0*/  LDS R36, [R248+0x400] ;  /* 0x00040000f8247984 */ /* 0x000fe60000000800 */
[----:B------:R-:W-:Y:S01]  /*6f3f0*/  MOV R190, R64 ;  /* 0x0000004000be7202 */ /* 0x000fe20000000f00 */
[----:B------:R-:W-:Y:S01]  /*6f400*/  IMAD.MOV.U32 R191, RZ, RZ, R65 ;  /* 0x000000ffffbf7224 */ /* 0x000fe200078e0041 */
[----:B------:R-:W-:Y:S01]  /*6f410*/  MOV R187, R66 ;  /* 0x0000004200bb7202 */ /* 0x000fe20000000f00 */
[----:B------:R-:W-:Y:S01]  /*6f420*/  IMAD.MOV.U32 R215, RZ, RZ, R67 ;  /* 0x000000ffffd77224 */ /* 0x000fe200078e0043 */
[----:B------:R-:W4:Y:S04]  /*6f430*/  LDL.LU.64 R64, [R1+0x12e0] ;  /* 0x0012e00001407983 */ /* 0x000f280000300a00 */
[----:B------:R-:W4:Y:S04]  /*6f440*/  LDL.LU.64 R66, [R1+0x12e8] ;  /* 0x0012e80001427983 */ /* 0x000f280000300a00 */
[----:B-1----:R-:W4:Y:S04]  /*6f450*/  LDL.LU.64 R60, [R1+0x1350] ;  /* 0x00135000013c7983 */ /* 0x002f280000300a00 */
[----:B------:R-:W4:Y:S04]  /*6f460*/  LDL.LU.64 R62, [R1+0x1358] ;  /* 0x00135800013e7983 */ /* 0x000f280000300a00 */
[----:B------:R-:W4:Y:S04]  /*6f470*/  LDL.LU.64 R56, [R1+0x1320] ;  /* 0x0013200001387983 */ /* 0x000f280000300a00 */
[----:B------:R-:W4:Y:S04]  /*6f480*/  LDL.LU.64 R58, [R1+0x1328] ;  /* 0x00132800013a7983 */ /* 0x000f280000300a00 */
[----:B------:R-:W-:Y:S04]  /*6f490*/  LDS R38, [R248+0x2400] ;  /* 0x00240000f8267984 */ /* 0x000fe80000000800 */
[----:B------:R-:W-:Y:S04]  /*6f4a0*/  LDS R37, [R249+0x400] ;  /* 0x00040000f9257984 */ /* 0x000fe80000000800 */
[----:B------:R-:W1:Y:S04]  /*6f4b0*/  LDS R39, [R249+0x2400] ;  /* 0x00240000f9277984 */ /* 0x000e680000000800 */
[----:B------:R-:W-:Y:S01]  /*6f4c0*/  LDS R224, [R2+0x480] ;  /* 0x0004800002e07984 */ /* 0x000fe20000000800 */
[C---:B--2---:R-:W-:Y:S03]  /*6f4d0*/  HMMA.1688.F32.TF32 R52, R220.reuse, R8, R52 ;  /* 0x00000008dc34723c */ /* 0x044fe60000081034 */
[----:B------:R-:W-:Y:S04]  /*6f4e0*/  LDS R226, [R2+0x2480] ;  /* 0x0024800002e27984 */ /* 0x000fe80000000800 */
[----:B------:R-:W-:Y:S04]  /*6f4f0*/  LDS R225, [R3+0x480] ;  /* 0x0004800003e17984 */ /* 0x000fe80000000800 */
[----:B------:R-:W4:Y:S11]  /*6f500*/  LDS R227, [R3+0x2480] ;  /* 0x0024800003e37984 */ /* 0x000f360000000800 */
[----:B------:R-:W-:Y:S01]  /*6f510*/  @!UPT UIADD3 URZ, URZ, URZ, URZ ;  /* 0x0000003f3f3ff290 */ /* 0x000fe2000fffe03f */
[----:B------:R1:W-:Y:S04]  /*6f520*/  STL.64 [R1+0x5d0], R52 ;  /* 0x0005d03401007387 */ /* 0x0003e80000100a00 */
[----:B------:R1:W-:Y:S04]  /*6f530*/  STL.64 [R1+0x5d8], R54 ;  /* 0x0005d83601007387 */ /* 0x0003e80000100a00 */
[----:B-1----:R-:W4:Y:S04]  /*6f540*/  LDL.LU.64 R52, [R1+0x640] ;  /* 0x0006400001347983 */ /* 0x002f280000300a00 */
[----:B------:R-:W4:Y:S01]  /*6f550*/  LDL.LU.64 R54, [R1+0x648] ;  /* 0x0006480001367983 */ /* 0x000f220000300a00 */
[C---:B---3--:R-:W-:Y:S11]  /*6f560*/  HMMA.1688.F32.TF32 R44, R220.reuse, R12, R44 ;  /* 0x0000000cdc2c723c */ /* 0x048ff6000008102c */
[----:B------:R-:W-:Y:S11]  /*6f570*/  @!UPT UIADD3 URZ, URZ, URZ, URZ ;  /* 0x0000003f3f3ff290 */ /* 0x000ff6000fffe03f */
[----:B------:R-:W-:Y:S01]  /*6f580*/  @!UPT UIADD3 URZ, URZ, URZ, URZ ;  /* 0x0000003f3f3ff290 */ /* 0x000fe2000fffe03f */
[----:B------:R1:W-:Y:S04]  /*6f590*/  STL.64 [R1+0x5e0], R44 ;  /* 0x0005e02c01007387 */ /* 0x0003e80000100a00 */
[----:B------:R3:W-:Y:S04]  /*6f5a0*/  STL.64 [R1+0x5e8], R46 ;  /* 0x0005e82e01007387 */ /* 0x0007e80000100a00 */
[----:B-1----:R-:W2:Y:S04]  /*6f5b0*/  LDL.LU.64 R44, [R1+0x650] ;  /* 0x00065000012c7983 */ /* 0x002ea80000300a00 */
[----:B---3--:R-:W2:Y:S01]  /*6f5c0*/  LDL.LU.64 R46, [R1+0x658] ;  /* 0x00065800012e7983 */ /* 0x008ea20000300a00 */
[C---:B----4-:R-:W-:Y:S03]  /*6f5d0*/  HMMA.1688.F32.TF32 R108, R220.reuse, R16, R48 ;  /* 0x00000010dc6c723c */ /* 0x050fe60000081030 */
[----:B------:R-:W3:Y:S04]  /*6f5e0*/  LDL.LU.64 R48, [R1+0x660] ;  /* 0x0006600001307983 */ /* 0x000ee80000300a00 */
[----:B------:R-:W3:Y:S01]  /*6f5f0*/  LDL.LU.64 R50, [R1+0x668] ;  /* 0x0006680001327983 */ /* 0x000ee20000300a00 */
[C---:B------:R-:W-:Y:S08]  /*6f600*/  HMMA.1688.F32.TF32 R96, R220.reuse, R20, R96 ;  /* 0x00000014dc60723c */ /* 0x040ff00000081060 */
[C---:B------:R-:W-:Y:S08]  /*6f610*/  HMMA.1688.F32.TF32 R64, R220.reuse, R24, R64 ;  /* 0x00000018dc40723c */ /* 0x040ff00000081040 */
[C---:B------:R-:W-:Y:S08]  /*6f620*/  HMMA.1688.F32.TF32 R60, R220.reuse, R28, R60 ;  /* 0x0000001cdc3c723c */ /* 0x040ff0000008103c */
[----:B------:R-:W-:Y:S01]  /*6f630*/  HMMA.1688.F32.TF32 R56, R220, R32, R56 ;  /* 0x00000020dc38723c */ /* 0x000fe20000081038 */
        /* <DEDUP_REMOVED lines=10> */
[----:B------:R-:W-:Y:S04]  /*6f6e0*/  LDS R220, [R2+0x500] ;  /* 0x0005000002dc7984 */ /* 0x000fe80000000800 */
[----:B------:R-:W-:Y:S04]  /*6f6f0*/  LDS R222, [R2+0x2500] ;  /* 0x0025000002de7984 */ /* 0x000fe80000000800 */
[----:B------:R-:W-:Y:S04]  /*6f700*/  LDS R221, [R3+0x500] ;  /* 0x0005000003dd7984 */ /* 0x000fe80000000800 */
[----:B------:R-:W4:Y:S01]  /*6f710*/  LDS R223, [R3+0x2500] ;  /* 0x0025000003df7984 */ /* 0x000f220000000800 */
[C---:B-1----:R-:W-:Y:S11]  /*6f720*/  HMMA.1688.F32.TF32 R56, R36.reuse, R4, R52 ;  /* 0x000000042438723c */ /* 0x042ff60000081034 */
[----:B------:R-:W-:Y:S11]  /*6f730*/  @!UPT UIADD3 URZ, URZ, URZ, URZ ;  /* 0x0000003f3f3ff290 */ /* 0x000ff6000fffe03f */
[----:B------:R-:W-:Y:S01]  /*6f740*/  @!UPT UIADD3 URZ, URZ, URZ, URZ ;  /* 0x0000003f3f3ff290 */ /* 0x000fe2000fffe03f */
[----:B------:R1:W-:Y:S04]  /*6f750*/  STL.64 [R1+0x640], R56 ;  /* 0x0006403801007387 */ /* 0x0003e80000100a00 */
[----:B------:R1:W-:Y:S01]  /*6f760*/  STL.64 [R1+0x648], R58 ;  /* 0x0006483a01007387 */ /* 0x0003e20000100a00 */
[C---:B--2---:R-:W-:Y:S03]  /*6f770*/  HMMA.1688.F32.TF32 R52, R36.reuse, R8, R44 ;  /* 0x000000082434723c */ /* 0x044fe6000008102c */
[----:B------:R-:W2:Y:S04]  /*6f780*/  LDL.LU.64 R44, [R1+0x670] ;  /* 0x00067000012c7983 */ /* 0x000ea80000300a00 */
[----:B------:R-:W2:Y:S01]  /*6f790*/  LDL.LU.64 R46, [R1+0x678] ;  /* 0x00067800012e7983 */ /* 0x000ea20000300a00 */
[C---:B---3--:R-:W-:Y:S11]  /*6f7a0*/  HMMA.1688.F32.TF32 R48, R36.reuse, R12, R48 ;  /* 0x0000000c2430723c */ /* 0x048ff60000081030 */
[----:B------:R-:W-:Y:S04]  /*6f7b0*/  @!UPT UIADD3 URZ, URZ, URZ, URZ ;  /* 0x0000003f3f3ff290 */ /* 0x000fe8000fffe03f */
[----:B------:R3:W-:Y:S04]  /*6f7c0*/  STL.64 [R1+0x650], R52 ;  /* 0x0006503401007387 */ /* 0x0007e80000100a00 */
[----:B------:R1:W-:Y:S04]  /*6f7d0*/  STL.64 [R1+0x658], R54 ;  /* 0x0006583601007387 */ /* 0x0003e80000100a00 */
[----:B------:R-:W4:Y:S04]  /*6f7e0*/  LDL.LU.64 R148, [R1+0x680] ;  /* 0x0006800001947983 */ /* 0x000f280000300a00 */
[----:B------:R-:W4:Y:S04]  /*6f7f0*/  LDL.LU.64 R150, [R1+0x688] ;  /* 0x0006880001967983 */ /* 0x000f280000300a00 */
        /* <DEDUP_REMOVED lines=14> */
[----:B-1----:R-:W4:Y:S04]  /*6f8e0*/  LDL.LU.64 R56, [R1+0x11c0] ;  /* 0x0011c00001387983 */ /* 0x002f280000300a00 */
[----:B------:R-:W4:Y:S04]  /*6f8f0*/  LDL.LU.64 R58, [R1+0x11c8] ;  /* 0x0011c800013a7983 */ /* 0x000f280000300a00 */
[----:B---3--:R-:W3:Y:S04]  /*6f900*/  LDL.LU.64 R52, [R1+0x1270] ;  /* 0x0012700001347983 */ /* 0x008ee80000300a00 */
[----:B------:R-:W3:Y:S04]  /*6f910*/  LDL.LU.64 R54, [R1+0x1278] ;  /* 0x0012780001367983 */ /* 0x000ee80000300a00 */
[----:B------:R-:W3:Y:S04]  /*6f920*/  LDL.LU.64 R48, [R1+0x1260] ;  /* 0x0012600001307983 */ /* 0x000ee80000300a00 */
[----:B------:R-:W3:Y:S01]  /*6f930*/  LDL.LU.64 R50, [R1+0x1268] ;  /* 0x0012680001327983 */ /* 0x000ee20000300a00 */
[C---:B--2---:R-:W-:Y:S03]  /*6f940*/  HMMA.1688.F32.TF32 R152, R36.reuse, R16, R44 ;  /* 0x000000102498723c */ /* 0x044fe6000008102c */
[----:B------:R-:W2:Y:S04]  /*6f950*/  LDL.LU.64 R44, [R1+0x12d0] ;  /* 0x0012d000012c7983 */ /* 0x000ea80000300a00 */
[----:B------:R-:W2:Y:S01]  /*6f960*/  LDL.LU.64 R46, [R1+0x12d8] ;  /* 0x0012d800012e7983 */ /* 0x000ea20000300a00 */
[C---:B----4-:R-:W-:Y:S11]  /*6f970*/  HMMA.1688.F32.TF32 R148, R36.reuse, R20, R148 ;  /* 0x000000142494723c */ /* 0x050ff60000081094 */
[----:B------:R-:W-:Y:S04]  /*6f980*/  @!UPT UIADD3 URZ, URZ, URZ, URZ ;  /* 0x0000003f3f3ff290 */ /* 0x000fe8000fffe03f */
[----:B------:R-:W-:Y:S01]  /*6f990*/  STL.64 [R1+0x670], R152 ;  /* 0x0006709801007387 */ /* 0x000fe20000100a00 */
        /* <DEDUP_REMOVED lines=13> */
[----:B------:R-:W-:Y:S01]  /*6fa70*/  LDS R38, [R248+0x2500] ;  /* 0x00250000f8267984 */ /* 0x000fe20000000800 */
[C---:B-1----:R-:W-:Y:S03]  /*6fa80*/  HMMA.1688.F32.TF32 R108, R224.reuse, R4, R96 ;  /* 0x00000004e06c723c */ /* 0x042fe60000081060 */
[----:B------:R-:W-:Y:S04]  /*6fa90*/  LDS R37, [R249+0x500] ;  /* 0x00050000f9257984 */ /* 0x000fe80000000800 */
[----:B------:R-:W1:Y:S01]  /*6faa0*/  LDS R39, [R249+0x2500] ;  /* 0x00250000f9277984 */ /* 0x000e620000000800 */
[C---:B------:R-:W-:Y:S08]  /*6fab0*/  HMMA.1688.F32.TF32 R96, R224.reuse, R8, R64 ;  /* 0x00000008e060723c */ /* 0x040ff00000081040 */
[C---:B------:R-:W-:Y:S08]  /*6fac0*/  HMMA.1688.F32.TF32 R64, R224.reuse, R12, R60 ;  /* 0x0000000ce040723c */ /* 0x040ff0000008103c */
[C---:B------:R-:W-:Y:S08]  /*6fad0*/  HMMA.1688.F32.TF32 R60, R224.reuse, R16, R56 ;  /* 0x00000010e03c723c */ /* 0x040ff00000081038 */
[C---:B---3--:R-:W-:Y:S01]  /*6fae0*/  HMMA.1688.F32.TF32 R56, R224.reuse, R20, R52 ;  /* 0x00000014e038723c */ /* 0x048fe20000081034 */
[----:B------:R-:W-:Y:S04]  /*6faf0*/  STL.64 [R1+0x6c0], R108 ;  /* 0x0006c06c01007387 */ /* 0x000fe80000100a00 */
[----:B------:R-:W-:Y:S04]  /*6fb00*/  STL.64 [R1+0x6c8], R110 ;  /* 0x0006c86e01007387 */ /* 0x000fe80000100a00 */
[----:B------:R-:W-:Y:S01]  /*6fb10*/  STL.64 [R1+0x6d0], R96 ;  /* 0x0006d06001007387 */ /* 0x000fe20000100a00 */
[C---:B------:R-:W-:Y:S03]  /*6fb20*/  HMMA.1688.F32.TF32 R48, R224.reuse, R24, R48 ;  /* 0x00000018e030723c */ /* 0x040fe60000081030 */
[----:B------:R-:W-:Y:S04]  /*6fb30*/  STL.64 [R1+0x6d8], R98 ;  /* 0x0006d86201007387 */ /* 0x000fe80000100a00 */
[----:B------:R-:W-:Y:S04]  /*6fb40*/  STL.64 [R1+0x6e0], R64 ;  /* 0x0006e04001007387 */ /* 0x000fe80000100a00 */
[----:B------:R-:W-:Y:S04]  /*6fb50*/  STL.64 [R1+0x6e8], R66 ;  /* 0x0006e84201007387 */ /* 0x000fe80000100a00 */
[----:B------:R-:W-:Y:S04]  /*6fb60*/  STL.64 [R1+0x6f0], R60 ;  /* 0x0006f03c01007387 */ /* 0x000fe80000100a00 */
[----:B------:R-:W-:Y:S04]  /*6fb70*/  STL.64 [R1+0x6f8], R62 ;  /* 0x0006f83e01007387 */ /* 0x000fe80000100a00 */
[----:B------:R-:W3:Y:S04]  /*6fb80*/  LDL.LU.64 R52, [R1+0x12c0] ;  /* 0x0012c00001347983 */ /* 0x000ee80000300a00 */
[----:B------:R-:W-:Y:S04]  /*6fb90*/  STL.64 [R1+0x700], R56 ;  /* 0x0007003801007387 */ /* 0x000fe80000100a00 */
[----:B------:R-:W-:Y:S04]  /*6fba0*/  STL.64 [R1+0x708], R58 ;  /* 0x0007083a01007387 */ /* 0x000fe80000100a00 */
[----:B------:R-:W3:Y:S04]  /*6fbb0*/  LDL.LU.64 R54, [R1+0x12c8] ;  /* 0x0012c80001367983 */ /* 0x000ee80000300a00 */
[----:B------:R4:W-:Y:S04]  /*6fbc0*/  STL.64 [R1+0x710], R48 ;  /* 0x0007103001007387 */ /* 0x0009e80000100a00 */
[----:B------:R1:W-:Y:S04]  /*6fbd0*/  STL.64 [R1+0x718], R50 ;  /* 0x0007183201007387 */ /* 0x0003e80000100a00 */
[----:B----4-:R-:W3:Y:S04]  /*6fbe0*/  LDL.LU.64 R48, [R1+0x740] ;  /* 0x0007400001307983 */ /* 0x010ee80000300a00 */
[----:B-1----:R-:W3:Y:S01]  /*6fbf0*/  LDL.LU.64 R50, [R1+0x748] ;  /* 0x0007480001327983 */ /* 0x002ee20000300a00 */
[C---:B--2---:R-:W-:Y:S11]  /*6fc00*/  HMMA.1688.F32.TF32 R44, R224.reuse, R28, R44 ;  /* 0x0000001ce02c723c */ /* 0x044ff6000008102c */
[----:B------:R-:W-:Y:S11]  /*6fc10*/  @!UPT UIADD3 URZ, URZ, URZ, URZ ;  /* 0x0000003f3f3ff290 */ /* 0x000ff6000fffe03f */
[----:B------:R-:W-:Y:S01]  /*6fc20*/  @!UPT UIADD3 URZ, URZ, URZ, URZ ;  /* 0x0000003f3f3ff290 */ /* 0x000fe2000fffe03f */
[----:B------:R1:W-:Y:S04]  /*6fc30*/  STL.64 [R1+0x730], R44 ;  /* 0x0007302c01007387 */ /* 0x0003e80000100a00 */
[----:B------:R2:W-:Y:S04]  /*6fc40*/  STL.64 [R1+0x738], R46 ;  /* 0x0007382e01007387 */ /* 0x0005e80000100a00 */
[----:B------:R-:W4:Y:S04]  /*6fc50*/  LDL.LU.64 R148, [R1+0x750] ;  /* 0x0007500001947983 */ /* 0x000f280000300a00 */
[----:B------:R-:W4:Y:S04]  /*6fc60*/  LDL.LU.64 R150, [R1+0x758] ;  /* 0x0007580001967983 */ /* 0x000f280000300a00 */
[----:B------:R-:W4:Y:S04]  /*6fc70*/  LDL.LU.64 R120, [R1+0x760] ;  /* 0x0007600001787983 */ /* 0x000f280000300a00 */
[----:B------:R-:W4:Y:S04]  /*6fc80*/  LDL.LU.64 R122, [R1+0x768] ;  /* 0x00076800017a7983 */ /* 0x000f280000300a00 */
[----:B-1----:R-:W4:Y:S04]  /*6fc90*/  LDL.LU.64 R44, [R1+0x770] ;  /* 0x00077000012c7983 */ /* 0x002f280000300a00 */
[----:B--2---:R-:W2:Y:S04]  /*6fca0*/  LDL.LU.64 R46, [R1+0x778] ;  /* 0x00077800012e7983 */ /* 0x004ea80000300a00 */
        /* <DEDUP_REMOVED lines=12> */
[----:B---3--:R-:W-:Y:S03]  /*6fd70*/  HMMA.1688.F32.TF32 R152, R224, R32, R52 ;  /* 0x00000020e098723c */ /* 0x008fe60000081034 */
[----:B------:R-:W3:Y:S04]  /*6fd80*/  LDL.LU.64 R52, [R1+0x1150] ;  /* 0x0011500001347983 */ /* 0x000ee80000300a00 */
[----:B------:R-:W-:Y:S04]  /*6fd90*/  LDS R224, [R248+0x580] ;  /* 0x00058000f8e07984 */ /* 0x000fe80000000800 */
[----:B------:R-:W-:Y:S04]  /*6fda0*/  LDS R226, [R248+0x2580] ;  /* 0x00258000f8e27984 */ /* 0x000fe80000000800 */
[----:B------:R-:W-:Y:S04]  /*6fdb0*/  LDS R225, [R249+0x580] ;  /* 0x00058000f9e17984 */ /* 0x000fe80000000800 */
[----:B------:R-:W-:Y:S01]  /*6fdc0*/  LDS R227, [R249+0x2580] ;  /* 0x00258000f9e37984 */ /* 0x000fe20000000800 */
[C---:B------:R-:W-:Y:S03]  /*6fdd0*/  HMMA.1688.F32.TF32 R48, R228.reuse, R4, R48 ;  /* 0x00000004e430723c */ /* 0x040fe60000081030 */
[----:B------:R-:W-:Y:S04]  /*6fde0*/  STL.64 [R1+0x720], R152 ;  /* 0x0007209801007387 */ /* 0x000fe80000100a00 */
[----:B------:R-:W-:Y:S04]  /*6fdf0*/  STL.64 [R1+0x728], R154 ;  /* 0x0007289a01007387 */ /* 0x000fe80000100a00 */
[----:B------:R-:W3:Y:S11]  /*6fe00*/  LDL.LU.64 R54, [R1+0x1158] ;  /* 0x0011580001367983 */ /* 0x000ef60000300a00 */
[----:B------:R-:W-:Y:S01]  /*6fe10*/  @!UPT UIADD3 URZ, URZ, URZ, URZ ;  /* 0x0000003f3f3ff290 */ /* 0x000fe2000fffe03f */
[----:B------:R1:W-:Y:S04]  /*6fe20*/  STL.64 [R1+0x740], R48 ;  /* 0x0007403001007387 */ /* 0x0003e80000100a00 */
[----:B------:R1:W-:Y:S04]  /*6fe30*/  STL.64 [R1+0x748], R50 ;  /* 0x0007483201007387 */ /* 0x0003e80000100a00 */
[----:B-1----:R-:W3:Y:S04]  /*6fe40*/  LDL.LU.64 R48, [R1+0x1140] ;  /* 0x0011400001307983 */ /* 0x002ee80000300a00 */
[----:B------:R-:W3:Y:S01]  /*6fe50*/  LDL.LU.64 R50, [R1+0x1148] ;  /* 0x0011480001327983 */ /* 0x000ee20000300a00 */
[C---:B----4-:R-:W-:Y:S08]  /*6fe60*/  HMMA.1688.F32.TF32 R152, R228.reuse, R8, R148 ;  /* 0x00000008e498723c */ /* 0x050ff00000081094 */
[C---:B------:R-:W-:Y:S08]  /*6fe70*/  HMMA.1688.F32.TF32 R148, R228.reuse, R12, R120 ;  /* 0x0000000ce494723c */ /* 0x040ff00000081078 */
[C---:B--2---:R-:W-:Y:S07]  /*6fe80*/  HMMA.1688.F32.TF32 R120, R228.reuse, R16, R44 ;  /* 0x00000010e478723c */ /* 0x044fee000008102c */
[----:B------:R-:W-:Y:S04]  /*6fe90*/  STL.64 [R1+0x750], R152 ;  /* 0x0007509801007387 */ /* 0x000fe80000100a00 */
[----:B------:R-:W-:Y:S04]  /*6fea0*/  STL.64 [R1+0x758], R154 ;  /* 0x0007589a01007387 */ /* 0x000fe80000100a00 */
[----:B------:R-:W2:Y:S04]  /*6feb0*/  LDL.LU.64 R44, [R1+0x11f0] ;  /* 0x0011f000012c7983 */ /* 0x000ea80000300a00 */
[----:B------:R1:W-:Y:S04]  /*6fec0*/  STL.64 [R1+0x760], R148 ;  /* 0x0007609401007387 */ /* 0x0003e80000100a00 */
[----:B------:R4:W-:Y:S04]  /*6fed0*/  STL.64 [R1+0x768], R150 ;  /* 0x0007689601007387 */ /* 0x0009e80000100a00 */
[----:B------:R-:W2:Y:S01]  /*6fee0*/  LDL.LU.64 R46, [R1+0x11f8] ;  /* 0x0011f800012e7983 */ /* 0x000ea20000300a00 */
[C---:B------:R-:W-:Y:S08]  /*6fef0*/  HMMA.1688.F32.TF32 R116, R228.reuse, R20, R116 ;  /* 0x00000014e474723c */ /* 0x040ff00000081074 */
[C---:B------:R-:W-:Y:S08]  /*6ff00*/  HMMA.1688.F32.TF32 R108, R228.reuse, R24, R108 ;  /* 0x00000018e46c723c */ /* 0x040ff0000008106c */
[C---:B------:R-:W-:Y:S08]  /*6ff10*/  HMMA.1688.F32.TF32 R96, R228.reuse, R28, R96 ;  /* 0x0000001ce460723c */ /* 0x040ff00000081060 */
[----:B------:R-:W-:Y:S08]  /*6ff20*/  HMMA.1688.F32.TF32 R64, R228, R32, R64 ;  /* 0x00000020e440723c */ /* 0x000ff00000081040 */
[C---:B------:R-:W-:Y:S08]  /*6ff30*/  HMMA.1688.F32.TF32 R60, R220.reuse, R4, R60 ;  /* 0x00000004dc3c723c */ /* 0x040ff0000008103c */
[C---:B------:R-:W-:Y:S01]  /*6ff40*/  HMMA.1688.F32.TF32 R56, R220.reuse, R8, R56 ;  /* 0x00000008dc38723c */ /* 0x040fe20000081038 */
        /* <DEDUP_REMOVED lines=14> */
[----:B------:R-:W-:Y:S04]  /*70030*/  LDS R228, [R2+0x580] ;  /* 0x0005800002e47984 */ /* 0x000fe80000000800 */
[----:B------:R-:W-:Y:S04]  /*70040*/  LDS R230, [R2+0x2580] ;  /* 0x0025800002e67984 */ /* 0x000fe80000000800 */
[----:B------:R-:W-:Y:S04]  /*70050*/  LDS R229, [R3+0x580] ;  /* 0x0005800003e57984 */ /* 0x000fe80000000800 */
[----:B------:R-:W1:Y:S01]  /*70060*/  LDS R231, [R3+0x2580] ;  /* 0x0025800003e77984 */ /* 0x000e620000000800 */
[C---:B---3--:R-:W-:Y:S08]  /*70070*/  HMMA.1688.F32.TF32 R52, R220.reuse, R12, R52 ;  /* 0x0000000cdc34723c */ /* 0x048ff00000081034 */
[C---:B------:R-:W-:Y:S11]  /*70080*/  HMMA.1688.F32.TF32 R48, R220.reuse, R16, R48 ;  /* 0x00000010dc30723c */ /* 0x040ff60000081030 */
[----:B------:R-:W-:Y:S04]  /*70090*/  @!UPT UIADD3 URZ, URZ, URZ, URZ ;  /* 0x0000003f3f3ff290 */ /* 0x000fe8000fffe03f */
[----:B------:R-:W-:Y:S04]  /*700a0*/  STL.64 [R1+0x7f0], R52 ;  /* 0x0007f03401007387 */ /* 0x000fe80000100a00 */
[----:B------:R-:W-:Y:S04]  /*700b0*/  STL.64 [R1+0x7f8], R54 ;  /* 0x0007f83601007387 */ /* 0x000fe80000100a00 */
[----:B-1----:R-:W3:Y:S04]  /*700c0*/  LDL.LU.64 R148, [R1+0x11e0] ;  /* 0x0011e00001947983 */ /* 0x002ee80000300a00 */
[----:B----4-:R-:W3:Y:S04]  /*700d0*/  LDL.LU.64 R150, [R1+0x11e8] ;  /* 0x0011e80001967983 */ /* 0x010ee80000300a00 */
[----:B------:R-:W-:Y:S04]  /*700e0*/  STL.64 [R1+0x800], R48 ;  /* 0x0008003001007387 */ /* 0x000fe80000100a00 */
[----:B------:R-:W-:Y:S04]  /*700f0*/  STL.64 [R1+0x808], R50 ;  /* 0x0008083201007387 */ /* 0x000fe80000100a00 */
[----:B------:R-:W3:Y:S04]  /*70100*/  LDL.LU.64 R120, [R1+0x1230] ;  /* 0x0012300001787983 */ /* 0x000ee80000300a00 */
[----:B------:R-:W3:Y:S04]  /*70110*/  LDL.LU.64 R122, [R1+0x1238] ;  /* 0x00123800017a7983 */ /* 0x000ee80000300a00 */
[----:B------:R-:W3:Y:S04]  /*70120*/  LDL.LU.64 R116, [R1+0x1220] ;  /* 0x0012200001747983 */ /* 0x000ee80000300a00 */
[----:B------:R-:W3:Y:S01]  /*70130*/  LDL.LU.64 R118, [R1+0x1228] ;  /* 0x0012280001767983 */ /* 0x000ee20000300a00 */
        /* <DEDUP_REMOVED lines=20> */
[----:B------:R-:W2:Y:S01]  /*70280*/  LDL.LU.64 R50, [R1+0x988] ;  /* 0x0009880001327983 */ /* 0x000ea20000300a00 */
[C---:B---3--:R-:W-:Y:S08]  /*70290*/  HMMA.1688.F32.TF32 R148, R220.reuse, R24, R148 ;  /* 0x00000018dc94723c */ /* 0x048ff00000081094 */
[C---:B------:R-:W-:Y:S08]  /*702a0*/  HMMA.1688.F32.TF32 R120, R220.reuse, R28, R120 ;  /* 0x0000001cdc78723c */ /* 0x040ff00000081078 */
[----:B------:R-:W-:Y:S07]  /*702b0*/  HMMA.1688.F32.TF32 R116, R220, R32, R116 ;  /* 0x00000020dc74723c */ /* 0x000fee0000081074 */
[----:B------:R-:W-:Y:S04]  /*702c0*/  STL.64 [R1+0x8a0], R148 ;  /* 0x0008a09401007387 */ /* 0x000fe80000100a00 */
[----:B------:R-:W-:Y:S04]  /*702d0*/  STL.64 [R1+0x8a8], R150 ;  /* 0x0008a89601007387 */ /* 0x000fe80000100a00 */
[----:B------:R-:W-:Y:S04]  /*702e0*/  LDS R220, [R2+0x600] ;  /* 0x0006000002dc7984 */ /* 0x000fe80000000800 */
[----:B------:R-:W-:Y:S04]  /*702f0*/  LDS R222, [R2+0x2600] ;  /* 0x0026000002de7984 */ /* 0x000fe80000000800 */
[----:B------:R-:W-:Y:S04]  /*70300*/  STL.64 [R1+0x8d0], R120 ;  /* 0x0008d07801007387 */ /* 0x000fe80000100a00 */
[----:B------:R-:W-:Y:S04]  /*70310*/  STL.64 [R1+0x8d8], R122 ;  /* 0x0008d87a01007387 */ /* 0x000fe80000100a00 */
[----:B------:R-:W-:Y:S04]  /*70320*/  STL.64 [R1+0x8c0], R116 ;  /* 0x0008c07401007387 */ /* 0x000fe80000100a00 */
[----:B------:R-:W-:Y:S04]  /*70330*/  STL.64 [R1+0x8c8], R118 ;  /* 0x0008c87601007387 */ /* 0x000fe80000100a00 */
[----:B------:R-:W-:Y:S04]  /*70340*/  LDS R221, [R3+0x600] ;  /* 0x0006000003dd7984 */ /* 0x000fe80000000800 */
[----:B------:R-:W1:Y:S01]  /*70350*/  LDS R223, [R3+0x2600] ;  /* 0x0026000003df7984 */ /* 0x000e620000000800 */
[C---:B----4-:R-:W-:Y:S08]  /*70360*/  HMMA.1688.F32.TF32 R108, R36.reuse, R4, R108 ;  /* 0x00000004246c723c */ /* 0x050ff0000008106c */
[C---:B------:R-:W-:Y:S11]  /*70370*/  HMMA.1688.F32.TF32 R96, R36.reuse, R8, R96 ;  /* 0x000000082460723c */ /* 0x040ff60000081060 */
[----:B------:R-:W-:Y:S04]  /*70380*/  @!UPT UIADD3 URZ, URZ, URZ, URZ ;  /* 0x0000003f3f3ff290 */ /* 0x000fe8000fffe03f */
[----:B------:R-:W-:Y:S04]  /*70390*/  STL.64 [R1+0x8f0], R108 ;  /* 0x0008f06c01007387 */ /* 0x000fe80000100a00 */
[----:B------:R-:W-:Y:S04]  /*703a0*/  STL.64 [R1+0x8f8], R110 ;  /* 0x0008f86e01007387 */ /* 0x000fe80000100a00 */
[----:B------:R-:W-:Y:S04]  /*703b0*/  STL.64 [R1+0x900], R96 ;  /* 0x0009006001007387 */ /* 0x000fe80000100a00 */
[----:B------:R3:W-:Y:S02]  /*703c0*/  STL.64 [R1+0x908], R98 ;  /* 0x0009086201007387 */ /* 0x0007e40000100a00 */
[C---:B---3--:R-:W-:Y:S08]  /*703d0*/  HMMA.1688.F32.TF32 R96, R36.reuse, R12, R64 ;  /* 0x0000000c2460723c */ /* 0x048ff00000081040 */
[C---:B------:R-:W-:Y:S08]  /*703e0*/  HMMA.1688.F32.TF32 R64, R36.reuse, R16, R60 ;  /* 0x000000102440723c */ /* 0x040ff0000008103c */
[C---:B------:R-:W-:Y:S07]  /*703f0*/  HMMA.1688.F32.TF32 R60, R36.reuse, R20, R56 ;  /* 0x00000014243c723c */ /* 0x040fee0000081038 */
[----:B------:R3:W-:Y:S01]  /*70400*/  STL.64 [R1+0x910], R96 ;  /* 0x0009106001007387 */ /* 0x0007e20000100a00 */
[C---:B--2---:R-:W-:Y:S03]  /*70410*/  HMMA.1688.F32.TF32 R56, R36.reuse, R24, R44 ;  /* 0x000000182438723c */ /* 0x044fe6000008102c */
[----:B------:R2:W-:Y:S04]  /*70420*/  STL.64 [R1+0x918], R98 ;  /* 0x0009186201007387 */ /* 0x0005e80000100a00 */
[----:B------:R2:W-:Y:S04]  /*70430*/  STL.64 [R1+0x930], R64 ;  /* 0x0009304001007387 */ /* 0x0005e80000100a00 */
[----:B------:R1:W-:Y:S04]  /*70440*/  STL.64 [R1+0x938], R66 ;  /* 0x0009384201007387 */ /* 0x0003e80000100a00 */
[----:B------:R-:W4:Y:S04]  /*70450*/  LDL.LU.64 R44, [R1+0xb50] ;  /* 0x000b5000012c7983 */ /* 0x000f280000300a00 */
[----:B------:R1:W-:Y:S04]  /*70460*/  STL.64 [R1+0x950], R60 ;  /* 0x0009503c01007387 */ /* 0x0003e80000100a00 */
[----:B------:R1:W-:Y:S04]  /*70470*/  STL.64 [R1+0x958], R62 ;  /* 0x0009583e01007387 */ /* 0x0003e80000100a00 */
[----:B------:R-:W4:Y:S01]  /*70480*/  LDL.LU.64 R46, [R1+0xb58] ;  /* 0x000b5800012e7983 */ /* 0x000f220000300a00 */
[C---:B------:R-:W-:Y:S08]  /*70490*/  HMMA.1688.F32.TF32 R52, R36.reuse, R28, R52 ;  /* 0x0000001c2434723c */ /* 0x040ff00000081034 */
[----:B------:R-:W-:Y:S01]  /*704a0*/  HMMA.1688.F32.TF32 R36, R36, R32, R48 ;  /* 0x000000202424723c */ /* 0x000fe20000081030 */
[----:B------:R1:W-:Y:S04]  /*704b0*/  STL.64 [R1+0x970], R56 ;  /* 0x0009703801007387 */ /* 0x0003e80000100a00 */
[----:B------:R1:W-:Y:S04]  /*704c0*/  STL.64 [R1+0x978], R58 ;  /* 0x0009783a01007387 */ /* 0x0003e80000100a00 */
[----:B------:R-:W4:Y:S06]  /*704d0*/  LDL.LU.64 R148, [R1+0xa40] ;  /* 0x000a400001947983 */ /* 0x000f2c0000300a00 */
[----:B------:R1:W-:Y:S04]  /*704e0*/  STL.64 [R1+0x990], R52 ;  /* 0x0009903401007387 */ /* 0x0003e80000100a00 */
[----:B------:R1:W-:Y:S04]  /*704f0*/  STL.64 [R1+0x998], R54 ;  /* 0x0009983601007387 */ /* 0x0003e80000100a00 */
[----:B------:R-:W4:Y:S04]  /*70500*/  LDL.LU.64 R150, [R1+0xa48] ;  /* 0x000a480001967983 */ /* 0x000f280000300a00 */
[----:B------:R-:W-:Y:S04]  /*70510*/  STL.64 [R1+0x980], R36 ;  /* 0x0009802401007387 */ /* 0x000fe80000100a00 */
[----:B------:R-:W-:Y:S04]  /*70520*/  STL.64 [R1+0x988], R38 ;  /* 0x0009882601007387 */ /* 0x000fe80000100a00 */
[----:B------:R-:W4:Y:S04]  /*70530*/  LDL.LU.64 R120, [R1+0x10f0] ;  /* 0x0010f00001787983 */ /* 0x000f280000300a00 */
[----:B------:R-:W4:Y:S04]  /*70540*/  LDL.LU.64 R122, [R1+0x10f8] ;  /* 0x0010f800017a7983 */ /* 0x000f280000300a00 */
[----:B------:R-:W4:Y:S04]  /*70550*/  LDL.LU.64 R116, [R1+0x10e0] ;  /* 0x0010e00001747983 */ /* 0x000f280000300a00 */
[----:B------:R-:W4:Y:S04]  /*70560*/  LDL.LU.64 R118, [R1+0x10e8] ;  /* 0x0010e80001767983 */ /* 0x000f280000300a00 */
[----:B------:R-:W4:Y:S04]  /*70570*/  LDL.LU.64 R108, [R1+0x1170] ;  /* 0x00117000016c7983 */ /* 0x000f280000300a00 */
[----:B------:R-:W4:Y:S04]  /*70580*/  LDL.LU.64 R110, [R1+0x1178] ;  /* 0x00117800016e7983 */ /* 0x000f280000300a00 */
[----:B---3--:R-:W3:Y:S04]  /*70590*/  LDL.LU.64 R96, [R1+0x1160] ;  /* 0x0011600001607983 */ /* 0x008ee80000300a00 */
[----:B--2---:R-:W3:Y:S04]  /*705a0*/  LDL.LU.64 R98, [R1+0x1168] ;  /* 0x0011680001627983 */ /* 0x004ee80000300a00 */
[----:B------:R-:W3:Y:S04]  /*705b0*/  LDL.LU.64 R64, [R1+0x1190] ;  /* 0x0011900001407983 */ /* 0x000ee80000300a00 */
[----:B-1----:R-:W3:Y:S04]  /*705c0*/  LDL.LU.64 R66, [R1+0x1198] ;  /* 0x0011980001427983 */ /* 0x002ee80000300a00 */
[----:B------:R-:W3:Y:S04]  /*705d0*/  LDL.LU.64 R60, [R1+0x1180] ;  /* 0x00118000013c7983 */ /* 0x000ee80000300a00 */
[----:B------:R-:W3:Y:S04]  /*705e0*/  LDL.LU.64 R62, [R1+0x1188] ;  /* 0x00118800013e7983 */ /* 0x000ee80000300a00 */
[----:B------:R-:W3:Y:S04]  /*705f0*/  LDL.LU.64 R56, [R1+0xa20] ;  /* 0x000a200001387983 */ /* 0x000ee80000300a00 */
[----:B------:R-:W3:Y:S04]  /*70600*/  LDL.LU.64 R58, [R1+0xa28] ;  /* 0x000a2800013a7983 */ /* 0x000ee80000300a00 */
[----:B------:R-:W-:Y:S04]  /*70610*/  LDS R36, [R248+0x600] ;  /* 0x00060000f8247984 */ /* 0x000fe80000000800 */
[----:B------:R-:W-:Y:S04]  /*70620*/  LDS R38, [R248+0x2600] ;  /* 0x00260000f8267984 */ /* 0x000fe80000000800 */
[----:B------:R-:W-:Y:S04]  /*70630*/  LDS R37, [R249+0x600] ;  /* 0x00060000f9257984 */ /* 0x000fe80000000800 */
[----:B------:R-:W1:Y:S01]  /*70640*/  LDS R39, [R249+0x2600] ;  /* 0x00260000f9277984 */ /* 0x000e620000000800 */
[C---:B----4-:R-:W-:Y:S11]  /*70650*/  HMMA.1688.F32.TF32 R44, R228.reuse, R4, R44 ;  /* 0x00000004e42c723c */ /* 0x050ff6000008102c */
[----:B------:R-:W-:Y:S11]  /*70660*/  @!UPT UIADD3 URZ, URZ, URZ, URZ ;  /* 0x0000003f3f3ff290 */ /* 0x000ff6000fffe03f */
[----:B------:R-:W-:Y:S01]  /*70670*/  @!UPT UIADD3 URZ, URZ, URZ, URZ ;  /* 0x0000003f3f3ff290 */ /* 0x000fe2000fffe03f */
[----:B------:R4:W-:Y:S04]  /*70680*/  STL.64 [R1+0x9a0], R44 ;  /* 0x0009a02c01007387 */ /* 0x0009e80000100a00 */
[----:B------:R1:W-:Y:S04]  /*70690*/  STL.64 [R1+0x9a8], R46 ;  /* 0x0009a82e01007387 */ /* 0x0003e80000100a00 */
[----:B------:R-:W2:Y:S04]  /*706a0*/  LDL.LU.64 R52, [R1+0xa30] ;  /* 0x000a300001347983 */ /* 0x000ea80000300a00 */
[----:B------:R-:W2:Y:S04]  /*706b0*/  LDL.LU.64 R54, [R1+0xa38] ;  /* 0x000a380001367983 */ /* 0x000ea80000300a00 */
[----:B------:R-:W2:Y:S04]  /*706c0*/  LDL.LU.64 R48, [R1+0x560] ;  /* 0x0005600001307983 */ /* 0x000ea80000300a00 */
[----:B------:R-:W2:Y:S04]  /*706d0*/  LDL.LU.64 R50, [R1+0x568] ;  /* 0x0005680001327983 */ /* 0x000ea80000300a00 */
[----:B----4-:R-:W4:Y:S04]  /*706e0*/  LDL.LU.64 R44, [R1+0x530] ;  /* 0x00053000012c7983 */ /* 0x010f280000300a00 */
[----:B-1----:R-:W4:Y:S01]  /*706f0*/  LDL.LU.64 R46, [R1+0x538] ;  /* 0x00053800012e7983 */ /* 0x002f220000300a00 */
[C---:B------:R-:W-:Y:S08]  /*70700*/  HMMA.1688.F32.TF32 R148, R228.reuse, R8, R148 ;  /* 0x00000008e494723c */ /* 0x040ff00000081094 */
[C---:B------:R-:W-:Y:S08]  /*70710*/  HMMA.1688.F32.TF32 R120, R228.reuse, R12, R120 ;  /* 0x0000000ce478723c */ /* 0x040ff00000081078 */
[C---:B------:R-:W-:Y:S08]  /*70720*/  HMMA.1688.F32.TF32 R116, R228.reuse, R16, R116 ;  /* 0x00000010e474723c */ /* 0x040ff00000081074 */
[C---:B------:R-:W-:Y:S08]  /*70730*/  HMMA.1688.F32.TF32 R108, R228.reuse, R20, R108 ;  /* 0x00000014e46c723c */ /* 0x040ff0000008106c */
[C---:B---3--:R-:W-:Y:S08]  /*70740*/  HMMA.1688.F32.TF32 R96, R228.reuse, R24, R96 ;  /* 0x00000018e460723c */ /* 0x048ff00000081060 */
[C---:B------:R-:W-:Y:S08]  /*70750*/  HMMA.1688.F32.TF32 R64, R228.reuse, R28, R64 ;  /* 0x0000001ce440723c */ /* 0x040ff00000081040 */
[----:B------:R-:W-:Y:S08]  /*70760*/  HMMA.1688.F32.TF32 R60, R228, R32, R60 ;  /* 0x00000020e43c723c */ /* 0x000ff0000008103c */
[C---:B------:R-:W-:Y:S01]  /*70770*/  HMMA.1688.F32.TF32 R56, R224.reuse, R4, R56 ;  /* 0x00000004e038723c */ /* 0x040fe20000081038 */
        /* <DEDUP_REMOVED lines=16> */
[----:B------:R-:W3:Y:S04]  /*70880*/  LDL.LU.64 R156, [R1+0x520] ;  /* 0x00052000019c7983 */ /* 0x000ee80000300a00 */
[----:B------:R-:W-:Y:S04]  /*70890*/  LDS R228, [R2+0x680] ;  /* 0x0006800002e47984 */ /* 0x000fe80000000800 */
[----:B------:R-:W-:Y:S04]  /*708a0*/  LDS R230, [R2+0x2680] ;  /* 0x0026800002e67984 */ /* 0x000fe80000000800 */
[----:B------:R-:W-:Y:S04]  /*708b0*/  LDS R229, [R3+0x680] ;  /* 0x0006800003e57984 */ /* 0x000fe80000000800 */
[----:B------:R-:W1:Y:S01]  /*708c0*/  LDS R231, [R3+0x2680] ;  /* 0x0026800003e77984 */ /* 0x000e620000000800 */
[C---:B--2---:R-:W-:Y:S08]  /*708d0*/  HMMA.1688.F32.TF32 R52, R224.reuse, R8, R52 ;  /* 0x00000008e034723c */ /* 0x044ff00000081034 */
[C---:B------:R-:W-:Y:S08]  /*708e0*/  HMMA.1688.F32.TF32 R48, R224.reuse, R12, R48 ;  /* 0x0000000ce030723c */ /* 0x040ff00000081030 */
[C---:B----4-:R-:W-:Y:S07]  /*708f0*/  HMMA.1688.F32.TF32 R44, R224.reuse, R16, R44 ;  /* 0x00000010e02c723c */ /* 0x050fee000008102c */
[----:B------:R-:W-:Y:S04]  /*70900*/  STL.64 [R1+0xa70], R52 ;  /* 0x000a703401007387 */ /* 0x000fe80000100a00 */
[----:B------:R-:W-:Y:S04]  /*70910*/  STL.64 [R1+0xa78], R54 ;  /* 0x000a783601007387 */ /* 0x000fe80000100a00 */
[----:B------:R-:W3:Y:S04]  /*70920*/  LDL.LU.64 R158, [R1+0x528] ;  /* 0x00052800019e7983 */ /* 0x000ee80000300a00 */
[----:B------:R2:W-:Y:S04]  /*70930*/  STL.64 [R1+0xa60], R48 ;  /* 0x000a603001007387 */ /* 0x0005e80000100a00 */
[----:B------:R4:W-:Y:S04]  /*70940*/  STL.64 [R1+0xa68], R50 ;  /* 0x000a683201007387 */ /* 0x0009e80000100a00 */
[----:B------:R-:W3:Y:S04]  /*70950*/  LDL.LU.64 R152, [R1+0x510] ;  /* 0x0005100001987983 */ /* 0x000ee80000300a00 */
[----:B------:R-:W3:Y:S04]  /*70960*/  LDL.LU.64 R154, [R1+0x518] ;  /* 0x00051800019a7983 */ /* 0x000ee80000300a00 */
[----:B------:R1:W-:Y:S04]  /*70970*/  STL.64 [R1+0xa50], R44 ;  /* 0x000a502c01007387 */ /* 0x0003e80000100a00 */
[----:B------:R1:W-:Y:S04]  /*70980*/  STL.64 [R1+0xa58], R46 ;  /* 0x000a582e01007387 */ /* 0x0003e80000100a00 */
[----:B--2---:R-:W2:Y:S04]  /*70990*/  LDL.LU.64 R48, [R1+0x4f0] ;  /* 0x0004f00001307983 */ /* 0x004ea80000300a00 */
[----:B----4-:R-:W2:Y:S04]  /*709a0*/  LDL.LU.64 R50, [R1+0x4f8] ;  /* 0x0004f80001327983 */ /* 0x010ea80000300a00 */
[----:B------:R-:W4:Y:S04]  /*709b0*/  LDL.LU.64 R148, [R1+0x4e0] ;  /* 0x0004e00001947983 */ /* 0x000f280000300a00 */
[----:B------:R-:W4:Y:S04]  /*709c0*/  LDL.LU.64 R150, [R1+0x4e8] ;  /* 0x0004e80001967983 */ /* 0x000f280000300a00 */
        /* <DEDUP_REMOVED lines=18> */
[C---:B---3--:R-:W-:Y:S08]  /*70af0*/  HMMA.1688.F32.TF32 R180, R224.reuse, R20, R156 ;  /* 0x00000014e0b4723c */ /* 0x048ff0000008109c */
[C---:B------:R-:W-:Y:S08]  /*70b00*/  HMMA.1688.F32.TF32 R156, R224.reuse, R24, R152 ;  /* 0x00000018e09c723c */ /* 0x040ff00000081098 */
[C---:B--2---:R-:W-:Y:S07]  /*70b10*/  HMMA.1688.F32.TF32 R152, R224.reuse, R28, R48 ;  /* 0x0000001ce098723c */ /* 0x044fee0000081030 */
[----:B------:R-:W-:Y:S04]  /*70b20*/  STL.64 [R1+0xa40], R180 ;  /* 0x000a40b401007387 */ /* 0x000fe80000100a00 */
[----:B------:R-:W-:Y:S04]  /*70b30*/  STL.64 [R1+0xa48], R182 ;  /* 0x000a48b601007387 */ /* 0x000fe80000100a00 */
[----:B------:R-:W2:Y:S04]  /*70b40*/  LDL.LU.64 R48, [R1+0xb40] ;  /* 0x000b400001307983 */ /* 0x000ea80000300a00 */
[----:B------:R-:W-:Y:S04]  /*70b50*/  STL.64 [R1+0xaa0], R156 ;  /* 0x000aa09c01007387 */ /* 0x000fe80000100a00 */
[----:B------:R-:W-:Y:S04]  /*70b60*/  STL.64 [R1+0xaa8], R158 ;  /* 0x000aa89e01007387 */ /* 0x000fe80000100a00 */
[----:B------:R-:W2:Y:S04]  /*70b70*/  LDL.LU.64 R50, [R1+0xb48] ;  /* 0x000b480001327983 */ /* 0x000ea80000300a00 */
[----:B------:R-:W-:Y:S04]  /*70b80*/  STL.64 [R1+0xa90], R152 ;  /* 0x000a909801007387 */ /* 0x000fe80000100a00 */
[----:B------:R4:W-:Y:S02]  /*70b90*/  STL.64 [R1+0xa98], R154 ;  /* 0x000a989a01007387 */ /* 0x0009e40000100a00 */
[----:B----4-:R-:W-:Y:S02]  /*70ba0*/  HMMA.1688.F32.TF32 R152, R224, R32, R148 ;  /* 0x00000020e098723c */ /* 0x010fe40000081094 */
[----:B------:R-:W-:Y:S04]  /*70bb0*/  LDS R224, [R2+0x780] ;  /* 0x0007800002e07984 */ /* 0x000fe80000000800 */
[----:B------:R-:W-:Y:S02]  /*70bc0*/  LDS R226, [R2+0x2780] ;  /* 0x0027800002e27984 */ /* 0x000fe40000000800 */
[C---:B------:R-:W-:Y:S02]  /*70bd0*/  HMMA.1688.F32.TF32 R148, R220.reuse, R4, R44 ;  /* 0x00000004dc94723c */ /* 0x040fe4000008102c */
[----:B------:R-:W3:Y:S04]  /*70be0*/  LDL.LU.64 R44, [R1+0xba0] ;  /* 0x000ba000012c7983 */ /* 0x000ee80000300a00 */
[----:B------:R-:W-:Y:S04]  /*70bf0*/  LDS R225, [R3+0x780] ;  /* 0x0007800003e17984 */ /* 0x000fe80000000800 */
[----:B------:R-:W-:Y:S05]  /*70c00*/  LDS R227, [R3+0x2780] ;  /* 0x0027800003e37984 */ /* 0x000fea0000000800 */
[----:B------:R-:W-:Y:S04]  /*70c10*/  STL.64 [R1+0xa30], R152 ;  /* 0x000a309801007387 */ /* 0x000fe80000100a00 */
[----:B------:R-:W-:Y:S04]  /*70c20*/  STL.64 [R1+0xa38], R154 ;  /* 0x000a389a01007387 */ /* 0x000fe80000100a00 */
[----:B------:R-:W3:Y:S04]  /*70c30*/  LDL.LU.64 R46, [R1+0xba8] ;  /* 0x000ba800012e7983 */ /* 0x000ee80000300a00 */
[----:B------:R-:W-:Y:S04]  /*70c40*/  STL.64 [R1+0xa80], R148 ;  /* 0x000a809401007387 */ /* 0x000fe80000100a00 */
[----:B------:R1:W-:Y:S02]  /*70c50*/  STL.64 [R1+0xa88], R150 ;  /* 0x000a889601007387 */ /* 0x0003e40000100a00 */
[C---:B-1----:R-:W-:Y:S08]  /*70c60*/  HMMA.1688.F32.TF32 R148, R220.reuse, R8, R120 ;  /* 0x00000008dc94723c */ /* 0x042ff00000081078 */
[C---:B------:R-:W-:Y:S08]  /*70c70*/  HMMA.1688.F32.TF32 R120, R220.reuse, R12, R116 ;  /* 0x0000000cdc78723c */ /* 0x040ff00000081074 */
[C---:B------:R-:W-:Y:S08]  /*70c80*/  HMMA.1688.F32.TF32 R116, R220.reuse, R16, R108 ;  /* 0x00000010dc74723c */ /* 0x040ff0000008106c */
[C---:B------:R-:W-:Y:S08]  /*70c90*/  HMMA.1688.F32.TF32 R108, R220.reuse, R20, R96 ;  /* 0x00000014dc6c723c */ /* 0x040ff00000081060 */
[C---:B------:R-:W-:Y:S08]  /*70ca0*/  HMMA.1688.F32.TF32 R96, R220.reuse, R24, R64 ;  /* 0x00000018dc60723c */ /* 0x040ff00000081040 */
[C---:B------:R-:W-:Y:S08]  /*70cb0*/  HMMA.1688.F32.TF32 R64, R220.reuse, R28, R60 ;  /* 0x0000001cdc40723c */ /* 0x040ff0000008103c */
[----:B------:R-:W-:Y:S01]  /*70cc0*/  HMMA.1688.F32.TF32 R60, R220, R32, R56 ;  /* 0x00000020dc3c723c */ /* 0x000fe20000081038 */
[----:B------:R-:W-:Y:S07]  /*70cd0*/  STL.64 [R1+0xab0], R148 ;  /* 0x000ab09401007387 */ /* 0x000fee0000100a00 */
        /* <DEDUP_REMOVED lines=12> */
[----:B------:R-:W2:Y:S04]  /*70da0*/  LDL.LU.64 R56, [R1+0xbc0] ;  /* 0x000bc00001387983 */ /* 0x000ea80000300a00 */
[----:B------:R-:W-:Y:S04]  /*70db0*/  STL.64 [R1+0xb60], R60 ;  /* 0x000b603c01007387 */ /* 0x000fe80000100a00 */
[----:B------:R-:W-:Y:S04]  /*70dc0*/  STL.64 [R1+0xb68], R62 ;  /* 0x000b683e01007387 */ /* 0x000fe80000100a00 */
[----:B------:R-:W2:Y:S04]  /*70dd0*/  LDL.LU.64 R58, [R1+0xbc8] ;  /* 0x000bc800013a7983 */ /* 0x000ea80000300a00 */
[----:B------:R1:W-:Y:S04]  /*70de0*/  STL.64 [R1+0xb70], R52 ;  /* 0x000b703401007387 */ /* 0x0003e80000100a00 */
[----:B------:R1:W-:Y:S04]  /*70df0*/  STL.64 [R1+0xb78], R54 ;  /* 0x000b783601007387 */ /* 0x0003e80000100a00 */
[----:B------:R-:W-:Y:S04]  /*70e00*/  LDS R220, [R248+0x680] ;  /* 0x00068000f8dc7984 */ /* 0x000fe80000000800 */
[----:B-1----:R-:W2:Y:S04]  /*70e10*/  LDL.LU.64 R52, [R1+0xbd0] ;  /* 0x000bd00001347983 */ /* 0x002ea80000300a00 */
[----:B------:R-:W2:Y:S04]  /*70e20*/  LDL.LU.64 R54, [R1+0xbd8] ;  /* 0x000bd80001367983 */ /* 0x000ea80000300a00 */
[----:B------:R-:W-:Y:S04]  /*70e30*/  LDS R222, [R248+0x2680] ;  /* 0x00268000f8de7984 */ /* 0x000fe80000000800 */
[----:B------:R-:W-:Y:S04]  /*70e40*/  LDS R221, [R249+0x680] ;  /* 0x00068000f9dd7984 */ /* 0x000fe80000000800 */
[----:B------:R-:W1:Y:S01]  /*70e50*/  LDS R223, [R249+0x2680] ;  /* 0x00268000f9df7984 */ /* 0x000e620000000800 */
[C---:B--2---:R-:W-:Y:S11]  /*70e60*/  HMMA.1688.F32.TF32 R48, R36.reuse, R8, R48 ;  /* 0x000000082430723c */ /* 0x044ff60000081030 */
[----:B------:R-:W-:Y:S11]  /*70e70*/  @!UPT UIADD3 URZ, URZ, URZ, URZ ;  /* 0x0000003f3f3ff290 */ /* 0x000ff6000fffe03f */
[----:B------:R-:W-:Y:S01]  /*70e80*/  @!UPT UIADD3 URZ, URZ, URZ, URZ ;  /* 0x0000003f3f3ff290 */ /* 0x000fe2000fffe03f */
[----:B------:R2:W-:Y:S04]  /*70e90*/  STL.64 [R1+0xb90], R48 ;  /* 0x000b903001007387 */ /* 0x0005e80000100a00 */
[----:B------:R1:W-:Y:S04]  /*70ea0*/  STL.64 [R1+0xb98], R50 ;  /* 0x000b983201007387 */ /* 0x0003e80000100a00 */
[----:B------:R-:W4:Y:S04]  /*70eb0*/  LDL.LU.64 R116, [R1+0xbb0] ;  /* 0x000bb00001747983 */ /* 0x000f280000300a00 */
[----:B------:R-:W4:Y:S01]  /*70ec0*/  LDL.LU.64 R118, [R1+0xbb8] ;  /* 0x000bb80001767983 */ /* 0x000f220000300a00 */
[C---:B---3--:R-:W-:Y:S11]  /*70ed0*/  HMMA.1688.F32.TF32 R44, R36.reuse, R12, R44 ;  /* 0x0000000c242c723c */ /* 0x048ff6000008102c */
[----:B------:R-:W-:Y:S11]  /*70ee0*/  @!UPT UIADD3 URZ, URZ, URZ, URZ ;  /* 0x0000003f3f3ff290 */ /* 0x000ff6000fffe03f */
[----:B------:R-:W-:Y:S01]  /*70ef0*/  @!UPT UIADD3 URZ, URZ, URZ, URZ ;  /* 0x0000003f3f3ff290 */ /* 0x000fe2000fffe03f */
[----:B------:R3:W-:Y:S04]  /*70f00*/  STL.64 [R1+0xba0], R44 ;  /* 0x000ba02c01007387 */ /* 0x0007e80000100a00 */
[----:B------:R1:W-:Y:S04]  /*70f10*/  STL.64 [R1+0xba8], R46 ;  /* 0x000ba82e01007387 */ /* 0x0003e80000100a00 */
[----:B------:R-:W4:Y:S04]  /*70f20*/  LDL.LU.64 R108, [R1+0xb80] ;  /* 0x000b8000016c7983 */ /* 0x000f280000300a00 */
[----:B------:R-:W4:Y:S04]  /*70f30*/  LDL.LU.64 R110, [R1+0xb88] ;  /* 0x000b8800016e7983 */ /* 0x000f280000300a00 */
[----:B--2---:R-:W2:Y:S04]  /*70f40*/  LDL.LU.64 R48, [R1+0xb30] ;  /* 0x000b300001307983 */ /* 0x004ea80000300a00 */
[----:B-1----:R-:W2:Y:S04]  /*70f50*/  LDL.LU.64 R50, [R1+0xb38] ;  /* 0x000b380001327983 */ /* 0x002ea80000300a00 */
[----:B------:R-:W2:Y:S04]  /*70f60*/  LDL.LU.64 R96, [R1+0xc50] ;  /* 0x000c500001607983 */ /* 0x000ea80000300a00 */
[----:B------:R-:W2:Y:S04]  /*70f70*/  LDL.LU.64 R98, [R1+0xc58] ;  /* 0x000c580001627983 */ /* 0x000ea80000300a00 */
[----:B---3--:R-:W3:Y:S04]  /*70f80*/  LDL.LU.64 R44, [R1+0xc40] ;  /* 0x000c4000012c7983 */ /* 0x008ee80000300a00 */
[----:B------:R-:W3:Y:S04]  /*70f90*/  LDL.LU.64 R46, [R1+0xc48] ;  /* 0x000c4800012e7983 */ /* 0x000ee80000300a00 */
[----:B------:R-:W3:Y:S01]  /*70fa0*/  LDL.LU.64 R64, [R1+0xc80] ;  /* 0x000c800001407983 */ /* 0x000ee20000300a00 */
[C---:B------:R-:W-:Y:S08]  /*70fb0*/  HMMA.1688.F32.TF32 R56, R36.reuse, R16, R56 ;  /* 0x000000102438723c */ /* 0x040ff00000081038 */
[C---:B------:R-:W-:Y:S11]  /*70fc0*/  HMMA.1688.F32.TF32 R52, R36.reuse, R20, R52 ;  /* 0x000000142434723c */ /* 0x040ff60000081034 */
[----:B------:R-:W-:Y:S04]  /*70fd0*/  @!UPT UIADD3 URZ, URZ, URZ, URZ ;  /* 0x0000003f3f3ff290 */ /* 0x000fe8000fffe03f */
[----:B------:R1:W-:Y:S04]  /*70fe0*/  STL.64 [R1+0xbc0], R56 ;  /* 0x000bc03801007387 */ /* 0x0003e80000100a00 */
[----:B------:R1:W-:Y:S04]  /*70ff0*/  STL.64 [R1+0xbc8], R58 ;  /* 0x000bc83a01007387 */ /* 0x0003e80000100a00 */
[----:B------:R-:W3:Y:S04]  /*71000*/  LDL.LU.64 R66, [R1+0xc88] ;  /* 0x000c880001427983 */ /* 0x000ee80000300a00 */
[----:B------:R1:W-:Y:S04]  /*71010*/  STL.64 [R1+0xbd0], R52 ;  /* 0x000bd03401007387 */ /* 0x0003e80000100a00 */
[----:B------:R1:W-:Y:S04]  /*71020*/  STL.64 [R1+0xbd8], R54 ;  /* 0x000bd83601007387 */ /* 0x0003e80000100a00 */
[----:B------:R-:W3:Y:S04]  /*71030*/  LDL.LU.64 R60, [R1+0xc70] ;  /* 0x000c7000013c7983 */ /* 0x000ee80000300a00 */
[----:B------:R-:W3:Y:S04]  /*71040*/  LDL.LU.64 R62, [R1+0xc78] ;  /* 0x000c7800013e7983 */ /* 0x000ee80000300a00 */
[----:B-1----:R-:W3:Y:S04]  /*71050*/  LDL.LU.64 R56, [R1+0xca0] ;  /* 0x000ca00001387983 */ /* 0x002ee80000300a00 */
[----:B------:R-:W3:Y:S04]  /*71060*/  LDL.LU.64 R58, [R1+0xca8] ;  /* 0x000ca800013a7983 */ /* 0x000ee80000300a00 */
[----:B------:R-:W3:Y:S04]  /*71070*/  LDL.LU.64 R52, [R1+0xc90] ;  /* 0x000c900001347983 */ /* 0x000ee80000300a00 */
[----:B------:R-:W3:Y:S01]  /*71080*/  LDL.LU.64 R54, [R1+0xc98] ;  /* 0x000c980001367983 */ /* 0x000ee20000300a00 */
[C---:B----4-:R-:W-:Y:S11]  /*71090*/  HMMA.1688.F32.TF32 R116, R36.reuse, R24, R116 ;  /* 0x000000182474723c */ /* 0x050ff60000081074 */
[----:B------:R-:W-:Y:S11]  /*710a0*/  @!UPT UIADD3 URZ, URZ, URZ, URZ ;  /* 0x0000003f3f3ff290 */ /* 0x000ff6000fffe03f */
[----:B------:R-:W-:Y:S01]  /*710b0*/  @!UPT UIADD3 URZ, URZ, URZ, URZ ;  /* 0x0000003f3f3ff290 */ /* 0x000fe2000fffe03f */
[----:B------:R-:W-:Y:S04]  /*710c0*/  STL.64 [R1+0xbe0], R116 ;  /* 0x000be07401007387 */ /* 0x000fe80000100a00 */
[----:B------:R-:W-:Y:S01]  /*710d0*/  STL.64 [R1+0xbe8], R118 ;  /* 0x000be87601007387 */ /* 0x000fe20000100a00 */
[C---:B------:R-:W-:Y:S08]  /*710e0*/  HMMA.1688.F32.TF32 R108, R36.reuse, R28, R108 ;  /* 0x0000001c246c723c */ /* 0x040ff0000008106c */
[----:B--2---:R-:W-:Y:S01]  /*710f0*/  HMMA.1688.F32.TF32 R36, R36, R32, R48 ;  /* 0x000000202424723c */ /* 0x004fe20000081030 */
[----:B------:R-:W2:Y:S07]  /*71100*/  LDL.LU.64 R48, [R1+0xcd0] ;  /* 0x000cd00001307983 */ /* 0x000eae0000300a00 */
[C---:B------:R-:W-:Y:S07]  /*71110*/  HMMA.1688.F32.TF32 R96, R228.reuse, R4, R96 ;  /* 0x00000004e460723c */ /* 0x040fee0000081060 */
[----:B------:R-:W-:Y:S04]  /*71120*/  STL.64 [R1+0xc10], R108 ;  /* 0x000c106c01007387 */ /* 0x000fe80000100a00 */
[----:B------:R-:W-:Y:S04]  /*71130*/  STL.64 [R1+0xc18], R110 ;  /* 0x000c186e01007387 */ /* 0x000fe80000100a00 */
[----:B------:R-:W2:Y:S04]  /*71140*/  LDL.LU.64 R50, [R1+0xcd8] ;  /* 0x000cd80001327983 */ /* 0x000ea80000300a00 */
[----:B------:R-:W-:Y:S04]  /*71150*/  STL.64 [R1+0xc00], R36 ;  /* 0x000c002401007387 */ /* 0x000fe80000100a00 */
[----:B------:R3:W-:Y:S02]  /*71160*/  STL.64 [R1+0xc08], R38 ;  /* 0x000c082601007387 */ /* 0x0007e40000100a00 */
[C---:B---3--:R-:W-:Y:S02]  /*71170*/  HMMA.1688.F32.TF32 R36, R228.reuse, R8, R44 ;  /* 0x00000008e424723c */ /* 0x048fe4000008102c */
[----:B------:R-:W2:Y:S04]  /*71180*/  LDL.LU.64 R44, [R1+0xcc0] ;  /* 0x000cc000012c7983 */ /* 0x000ea80000300a00 */
[----:B------:R1:W-:Y:S04]  /*71190*/  STL.64 [R1+0xc20], R96 ;  /* 0x000c206001007387 */ /* 0x0003e80000100a00 */
[----:B------:R4:W-:Y:S04]  /*711a0*/  STL.64 [R1+0xc28], R98 ;  /* 0x000c286201007387 */ /* 0x0009e80000100a00 */
[----:B------:R-:W2:Y:S09]  /*711b0*/  LDL.LU.64 R46, [R1+0xcc8] ;  /* 0x000cc800012e7983 */ /* 0x000eb20000300a00 */
[----:B------:R-:W-:Y:S04]  /*711c0*/  STL.64 [R1+0xc40], R36 ;  /* 0x000c402401007387 */ /* 0x000fe80000100a00 */
[----:B------:R-:W-:Y:S04]  /*711d0*/  STL.64 [R1+0xc48], R38 ;  /* 0x000c482601007387 */ /* 0x000fe80000100a00 */
[----:B------:R-:W-:Y:S04]  /*711e0*/  LDS R36, [R2+0x700] ;  /* 0x0007000002247984 */ /* 0x000fe80000000800 */
[----:B------:R-:W-:Y:S04]  /*711f0*/  LDS R38, [R2+0x2700] ;  /* 0x0027000002267984 */ /* 0x000fe80000000800 */
[----:B------:R-:W-:Y:S04]  /*71200*/  LDS R37, [R3+0x700] ;  /* 0x0007000003257984 */ /* 0x000fe80000000800 */
[----:B------:R-:W1:Y:S01]  /*71210*/  LDS R39, [R3+0x2700] ;  /* 0x0027000003277984 */ /* 0x000e620000000800 */
[C---:B------:R-:W-:Y:S08]  /*71220*/  HMMA.1688.F32.TF32 R64, R228.reuse, R12, R64 ;  /* 0x0000000ce440723c */ /* 0x040ff00000081040 */
[C---:B------:R-:W-:Y:S08]  /*71230*/  HMMA.1688.F32.TF32 R60, R228.reuse, R16, R60 ;  /* 0x00000010e43c723c */ /* 0x040ff0000008103c */
[C---:B------:R-:W-:Y:S08]  /*71240*/  HMMA.1688.F32.TF32 R56, R228.reuse, R20, R56 ;  /* 0x00000014e438723c */ /* 0x040ff00000081038 */
[C---:B------:R-:W-:Y:S01]  /*71250*/  HMMA.1688.F32.TF32 R52, R228.reuse, R24, R52 ;  /* 0x00000018e434723c */ /* 0x040fe20000081034 */
[----:B------:R1:W-:Y:S04]  /*71260*/  STL.64 [R1+0xc50], R64 ;  /* 0x000c504001007387 */ /* 0x0003e80000100a00 */
[----:B------:R1:W-:Y:S04]  /*71270*/  STL.64 [R1+0xc58], R66 ;  /* 0x000c584201007387 */ /* 0x0003e80000100a00 */
[----:B------:R1:W-:Y:S04]  /*71280*/  STL.64 [R1+0xc70], R60 ;  /* 0x000c703c01007387 */ /* 0x0003e80000100a00 */
[----:B------:R1:W-:Y:S04]  /*71290*/  STL.64 [R1+0xc78], R62 ;  /* 0x000c783e01007387 */ /* 0x0003e80000100a00 */
[----:B------:R-:W3:Y:S04]  /*712a0*/  LDL.LU.64 R108, [R1+0x4d0] ;  /* 0x0004d000016c7983 */ /* 0x000ee80000300a00 */
[----:B------:R1:W-:Y:S04]  /*712b0*/  STL.64 [R1+0xc80], R56 ;  /* 0x000c803801007387 */ /* 0x0003e80000100a00 */
[----:B------:R1:W-:Y:S04]  /*712c0*/  STL.64 [R1+0xc88], R58 ;  /* 0x000c883a01007387 */ /* 0x0003e80000100a00 */
[----:B------:R-:W3:Y:S04]  /*712d0*/  LDL.LU.64 R110, [R1+0x4d8] ;  /* 0x0004d800016e7983 */ /* 0x000ee80000300a00 */
[----:B------:R2:W-:Y:S04]  /*712e0*/  STL.64 [R1+0xc90], R52 ;  /* 0x000c903401007387 */ /* 0x0005e80000100a00 */
[----:B------:R2:W-:Y:S04]  /*712f0*/  STL.64 [R1+0xc98], R54 ;  /* 0x000c983601007387 */ /* 0x0005e80000100a00 */
[----:B-1----:R-:W3:Y:S04]  /*71300*/  LDL.LU.64 R96, [R1+0x4c0] ;  /* 0x0004c00001607983 */ /* 0x002ee80000300a00 */
[----:B----4-:R-:W4:Y:S01]  /*71310*/  LDL.LU.64 R98, [R1+0x4c8] ;  /* 0x0004c80001627983 */ /* 0x010f220000300a00 */
[C---:B--2---:R-:W-:Y:S08]  /*71320*/  HMMA.1688.F32.TF32 R48, R228.reuse, R28, R48 ;  /* 0x0000001ce430723c */ /* 0x044ff00000081030 */
[----:B------:R-:W-:Y:S11]  /*71330*/  HMMA.1688.F32.TF32 R44, R228, R32, R44 ;  /* 0x00000020e42c723c */ /* 0x000ff6000008102c */
[----:B------:R-:W-:Y:S05]  /*71340*/  @!UPT UIADD3 URZ, URZ, URZ, URZ ;  /* 0x0000003f3f3ff290 */ /* 0x000fea000fffe03f */
[----:B------:R-:W-:Y:S01]  /*71350*/  IMAD.MOV.U32 R0, RZ, RZ, R51 ;  /* 0x000000ffff007224 */ /* 0x000fe200078e0033 */
[----:B------:R-:W-:Y:S01]  /*71360*/  MOV R250, R50 ;  /* 0x0000003200fa7202 */ /* 0x000fe20000000f00 */
[----:B------:R1:W-:Y:S04]  /*71370*/  STL.64 [R1+0xce0], R48 ;  /* 0x000ce03001007387 */ /* 0x0003e80000100a00 */
[----:B------:R-:W-:Y:S04]  /*71380*/  STL [R1+0x854c], R0 ;  /* 0x00854c0001007387 */ /* 0x000fe80000100800 */
[----:B------:R-:W-:Y:S04]  /*71390*/  STL [R1+0x8548], R250 ;  /* 0x008548fa01007387 */ /* 0x000fe80000100800 */
[----:B------:R-:W2:Y:S04]  /*713a0*/  LDL.LU.64 R64, [R1+0x920] ;  /* 0x0009200001407983 */ /* 0x000ea80000300a00 */
[----:B------:R-:W2:Y:S04]  /*713b0*/  LDL.LU.64 R66, [R1+0x928] ;  /* 0x0009280001427983 */ /* 0x000ea80000300a00 */
[----:B------:R1:W-:Y:S04]  /*713c0*/  STL.64 [R1+0xcd0], R44 ;  /* 0x000cd02c01007387 */ /* 0x0003e80000100a00 */
[----:B------:R1:W-:Y:S04]  /*713d0*/  STL.64 [R1+0xcd8], R46 ;  /* 0x000cd82e01007387 */ /* 0x0003e80000100a00 */
[----:B------:R-:W2:Y:S04]  /*713e0*/  LDL.LU.64 R60, [R1+0x940] ;  /* 0x00094000013c7983 */ /* 0x000ea80000300a00 */
[----:B------:R-:W2:Y:S04]  /*713f0*/  LDL.LU.64 R62, [R1+0x948] ;  /* 0x00094800013e7983 */ /* 0x000ea80000300a00 */
[----:B------:R-:W2:Y:S04]  /*71400*/  LDL.LU.64 R56, [R1+0x960] ;  /* 0x0009600001387983 */ /* 0x000ea80000300a00 */
[----:B------:R-:W2:Y:S04]  /*71410*/  LDL.LU.64 R58, [R1+0x968] ;  /* 0x00096800013a7983 */ /* 0x000ea80000300a00 */
[----:B------:R-:W2:Y:S04]  /*71420*/  LDL.LU.64 R52, [R1+0xac0] ;  /* 0x000ac00001347983 */ /* 0x000ea80000300a00 */
[----:B------:R-:W2:Y:S04]  /*71430*/  LDL.LU.64 R54, [R1+0xac8] ;  /* 0x000ac80001367983 */ /* 0x000ea80000300a00 */
[----:B-1----:R-:W2:Y:S04]  /*71440*/  LDL.LU.64 R48, [R1+0xaf0] ;  /* 0x000af00001307983 */ /* 0x002ea80000300a00 */
[----:B------:R-:W2:Y:S04]  /*71450*/  LDL.LU.64 R50, [R1+0xaf8] ;  /* 0x000af80001327983 */ /* 0x000ea80000300a00 */
[----:B------:R-:W2:Y:S04]  /*71460*/  LDL.LU.64 R44, [R1+0xb20] ;  /* 0x000b2000012c7983 */ /* 0x000ea80000300a00 */
[----:B------:R-:W2:Y:S04]  /*71470*/  LDL.LU.64 R46, [R1+0xb28] ;  /* 0x000b2800012e7983 */ /* 0x000ea80000300a00 */
[----:B------:R-:W-:Y:S04]  /*71480*/  LDS R228, [R248+0x700] ;  /* 0x00070000f8e47984 */ /* 0x000fe80000000800 */
[----:B------:R-:W-:Y:S04]  /*71490*/  LDS R230, [R248+0x2700] ;  /* 0x00270000f8e67984 */ /* 0x000fe80000000800 */
[----:B------:R-:W-:Y:S04]  /*714a0*/  LDS R229, [R249+0x700] ;  /* 0x00070000f9e57984 */ /* 0x000fe80000000800 */
[----:B------:R-:W1:Y:S01]  /*714b0*/  LDS R231, [R249+0x2700] ;  /* 0x00270000f9e77984 */ /* 0x000e620000000800 */
[C---:B---3--:R-:W-:Y:S08]  /*714c0*/  HMMA.1688.F32.TF32 R108, R220.reuse, R4, R108 ;  /* 0x00000004dc6c723c */ /* 0x048ff0000008106c */
[C---:B----4-:R-:W-:Y:S11]  /*714d0*/  HMMA.1688.F32.TF32 R96, R220.reuse, R8, R96 ;  /* 0x00000008dc60723c */ /* 0x050ff60000081060 */
[----:B------:R-:W-:Y:S04]  /*714e0*/  @!UPT UIADD3 URZ, URZ, URZ, URZ ;  /* 0x0000003f3f3ff290 */ /* 0x000fe8000fffe03f */
[----:B------:R3:W-:Y:S08]  /*714f0*/  STL.64 [R1+0xcc0], R108 ;  /* 0x000cc06c01007387 */ /* 0x0007f00000100a00 */
[----:B------:R4:W-:Y:S04]  /*71500*/  STL.64 [R1+0xca0], R96 ;  /* 0x000ca06001007387 */ /* 0x0009e80000100a00 */
[----:B------:R1:W-:Y:S01]  /*71510*/  STL.64 [R1+0xca8], R98 ;  /* 0x000ca86201007387 */ /* 0x0003e20000100a00 */
[----:B------:R-:W-:Y:S01]  /*71520*/  MOV R0, R110 ;  /* 0x0000006e00007202 */ /* 0x000fe20000000f00 */
[----:B------:R-:W-:Y:S01]  /*71530*/  IMAD.MOV.U32 R250, RZ, RZ, R111 ;  /* 0x000000fffffa7224 */ /* 0x000fe200078e006f */
[C---:B--2---:R-:W-:Y:S08]  /*71540*/  HMMA.1688.F32.TF32 R64, R220.reuse, R12, R64 ;  /* 0x0000000cdc40723c */ /* 0x044ff00000081040 */
[C---:B------:R-:W-:Y:S08]  /*71550*/  HMMA.1688.F32.TF32 R60, R220.reuse, R16, R60 ;  /* 0x00000010dc3c723c */ /* 0x040ff0000008103c */
[C---:B------:R-:W-:Y:S08]  /*71560*/  HMMA.1688.F32.TF32 R56, R220.reuse, R20, R56 ;  /* 0x00000014dc38723c */ /* 0x040ff00000081038 */
[C---:B------:R-:W-:Y:S08]  /*71570*/  HMMA.1688.F32.TF32 R52, R220.reuse, R24, R52 ;  /* 0x00000018dc34723c */ /* 0x040ff00000081034 */
[C---:B------:R-:W-:Y:S08]  /*71580*/  HMMA.1688.F32.TF32 R48, R220.reuse, R28, R48 ;  /* 0x0000001cdc30723c */ /* 0x040ff00000081030 */
[----:B------:R-:W-:Y:S01]  /*71590*/  HMMA.1688.F32.TF32 R44, R220, R32, R44 ;  /* 0x00000020dc2c723c */ /* 0x000fe2000008102c */
[----:B------:R3:W-:Y:S04]  /*715a0*/  STL.64 [R1+0xcf0], R64 ;  /* 0x000cf04001007387 */ /* 0x0007e80000100a00 */
[----:B------:R1:W-:Y:S04]  /*715b0*/  STL.64 [R1+0xcf8], R66 ;  /* 0x000cf84201007387 */ /* 0x0003e80000100a00 */
[----:B------:R1:W-:Y:S04]  /*715c0*/  STL.64 [R1+0xd00], R60 ;  /* 0x000d003c01007387 */ /* 0x0003e80000100a00 */
[----:B------:R1:W-:Y:S04]  /*715d0*/  STL.64 [R1+0xd08], R62 ;  /* 0x000d083e01007387 */ /* 0x0003e80000100a00 */
[----:B------:R1:W-:Y:S04]  /*715e0*/  STL.64 [R1+0xd10], R56 ;  /* 0x000d103801007387 */ /* 0x0003e80000100a00 */
[----:B------:R1:W-:Y:S04]  /*715f0*/  STL.64 [R1+0xd18], R58 ;  /* 0x000d183a01007387 */ /* 0x0003e80000100a00 */
[----:B------:R-:W2:Y:S04]  /*71600*/  LDL.LU.64 R152, [R1+0xfd0] ;  /* 0x000fd00001987983 */ /* 0x000ea80000300a00 */
[----:B------:R1:W-:Y:S04]  /*71610*/  STL.64 [R1+0xd40], R52 ;  /* 0x000d403401007387 */ /* 0x0003e80000100a00 */
[----:B------:R1:W-:Y:S04]  /*71620*/  STL.64 [R1+0xd48], R54 ;  /* 0x000d483601007387 */ /* 0x0003e80000100a00 */
[----:B------:R-:W2:Y:S04]  /*71630*/  LDL.LU.64 R154, [R1+0xfd8] ;  /* 0x000fd800019a7983 */ /* 0x000ea80000300a00 */
[----:B------:R1:W-:Y:S04]  /*71640*/  STL.64 [R1+0xd60], R48 ;  /* 0x000d603001007387 */ /* 0x0003e80000100a00 */
[----:B------:R1:W-:Y:S04]  /*71650*/  STL.64 [R1+0xd68], R50 ;  /* 0x000d683201007387 */ /* 0x0003e80000100a00 */
        /* <DEDUP_REMOVED lines=8> */
[----:B---3--:R-:W3:Y:S04]  /*716e0*/  LDL.LU.64 R108, [R1+0x1040] ;  /* 0x00104000016c7983 */ /* 0x008ee80000300a00 */
[----:B------:R-:W3:Y:S04]  /*716f0*/  LDL.LU.64 R110, [R1+0x1048] ;  /* 0x00104800016e7983 */ /* 0x000ee80000300a00 */
[----:B----4-:R-:W4:Y:S04]  /*71700*/  LDL.LU.64 R96, [R1+0x1020] ;  /* 0x0010200001607983 */ /* 0x010f280000300a00 */
        /* <DEDUP_REMOVED lines=13> */
[----:B------:R-:W-:Y:S04]  /*717e0*/  LDS R220, [R248+0x780] ;  /* 0x00078000f8dc7984 */ /* 0x000fe80000000800 */
[----:B------:R-:W-:Y:S04]  /*717f0*/  LDS R222, [R248+0x2780] ;  /* 0x00278000f8de7984 */ /* 0x000fe80000000800 */
[----:B------:R-:W-:Y:S04]  /*71800*/  LDS R221, [R249+0x780] ;  /* 0x00078000f9dd7984 */ /* 0x000fe80000000800 */
[----:B------:R-:W1:Y:S01]  /*71810*/  LDS R223, [R249+0x2780] ;  /* 0x00278000f9df7984 */ /* 0x000e620000000800 */
[C---:B--2---:R-:W-:Y:S08]  /*71820*/  HMMA.1688.F32.TF32 R152, R36.reuse, R4, R152 ;  /* 0x000000042498723c */ /* 0x044ff00000081098 */
[C---:B------:R-:W-:Y:S08]  /*71830*/  HMMA.1688.F32.TF32 R148, R36.reuse, R8, R148 ;  /* 0x000000082494723c */ /* 0x040ff00000081094 */
[C---:B------:R-:W-:Y:S08]  /*71840*/  HMMA.1688.F32.TF32 R120, R36.reuse, R12, R120 ;  /* 0x0000000c2478723c */ /* 0x040ff00000081078 */
[C---:B------:R-:W-:Y:S08]  /*71850*/  HMMA.1688.F32.TF32 R116, R36.reuse, R16, R116 ;  /* 0x000000102474723c */ /* 0x040ff00000081074 */
[C---:B---3--:R-:W-:Y:S08]  /*71860*/  HMMA.1688.F32.TF32 R108, R36.reuse, R20, R108 ;  /* 0x00000014246c723c */ /* 0x048ff0000008106c */
[C---:B----4-:R-:W-:Y:S08]  /*71870*/  HMMA.1688.F32.TF32 R96, R36.reuse, R24, R96 ;  /* 0x000000182460723c */ /* 0x050ff00000081060 */
        /* <DEDUP_REMOVED lines=8> */
[----:B------:R-:W-:Y:S01]  /*71900*/  STL.64 [R1+0xde0], R116 ;  /* 0x000de07401007387 */ /* 0x000fe20000100a00 */
[C---:B------:R-:W-:Y:S03]  /*71910*/  HMMA.1688.F32.TF32 R56, R228.reuse, R4, R56 ;  /* 0x00000004e438723c */ /* 0x040fe60000081038 */
        /* <DEDUP_REMOVED lines=9> */
[----:B------:R2:W-:Y:S02]  /*719b0*/  STL.64 [R1+0xe58], R38 ;  /* 0x000e582601007387 */ /* 0x0005e40000100a00 */
[C---:B--2---:R-:W-:Y:S02]  /*719c0*/  HMMA.1688.F32.TF32 R36, R228.reuse, R12, R48 ;  /* 0x0000000ce424723c */ /* 0x044fe40000081030 */
[----:B------:R-:W-:Y:S04]  /*719d0*/  STL.64 [R1+0xe80], R56 ;  /* 0x000e803801007387 */ /* 0x000fe80000100a00 */
[----:B------:R-:W-:Y:S04]  /*719e0*/  STL.64 [R1+0xe88], R58 ;  /* 0x000e883a01007387 */ /* 0x000fe80000100a00 */
[----:B------:R-:W2:Y:S04]  /*719f0*/  LDL.LU.64 R148, [R1+0x880] ;  /* 0x0008800001947983 */ /* 0x000ea80000300a00 */
[----:B------:R-:W-:Y:S04]  /*71a00*/  STL.64 [R1+0xea0], R52 ;  /* 0x000ea03401007387 */ /* 0x000fe80000100a00 */
[----:B------:R-:W-:Y:S04]  /*71a10*/  STL.64 [R1+0xea8], R54 ;  /* 0x000ea83601007387 */ /* 0x000fe80000100a00 */
[----:B------:R-:W2:Y:S04]  /*71a20*/  LDL.LU.64 R150, [R1+0x888] ;  /* 0x0008880001967983 */ /* 0x000ea80000300a00 */
[----:B------:R-:W-:Y:S04]  /*71a30*/  STL.64 [R1+0xec0], R36 ;  /* 0x000ec02401007387 */ /* 0x000fe80000100a00 */
        /* <DEDUP_REMOVED lines=16> */
[----:B---3--:R-:W3:Y:S04]  /*71b40*/  LDL.LU.64 R36, [R1+0xfe0] ;  /* 0x000fe00001247983 */ /* 0x008ee80000300a00 */
        /* <DEDUP_REMOVED lines=11> */
[----:B------:R-:W-:Y:S01]  /*71c00*/  IMAD.MOV.U32 R244, RZ, RZ, R23 ;  /* 0x000000fffff47224 */ /* 0x000fe200078e0017 */
[----:B------:R-:W-:Y:S01]  /*71c10*/  MOV R245, R22 ;  /* 0x0000001600f57202 */ /* 0x000fe20000000f00 */
[----:B------:R-:W-:Y:S01]  /*71c20*/  IMAD.MOV.U32 R246, RZ, RZ, R27 ;  /* 0x000000fffff67224 */ /* 0x000fe200078e001b */
[----:B------:R-:W-:Y:S01]  /*71c30*/  MOV R247, R26 ;  /* 0x0000001a00f77202 */ /* 0x000fe20000000f00 */
[----:B------:R-:W-:Y:S01]  /*71c40*/  IMAD.MOV.U32 R240, RZ, RZ, R31 ;  /* 0x000000fffff07224 */ /* 0x000fe200078e001f */
[----:B------:R-:W-:Y:S01]  /*71c50*/  MOV R241, R35 ;  /* 0x0000002300f17202 */ /* 0x000fe20000000f00 */
[----:B------:R-:W-:Y:S01]  /*71c60*/  IMAD.MOV.U32 R242, RZ, RZ, R30 ;  /* 0x000000fffff27224 */ /* 0x000fe200078e001e */
[C---:B--2---:R-:W-:Y:S08]  /*71c70*/  HMMA.1688.F32.TF32 R148, R228.reuse, R20, R148 ;  /* 0x00000014e494723c */ /* 0x044ff00000081094 */
[C---:B----4-:R-:W-:Y:S11]  /*71c80*/  HMMA.1688.F32.TF32 R120, R228.reuse, R24, R120 ;  /* 0x00000018e478723c */ /* 0x050ff60000081078 */
[----:B------:R-:W-:Y:S04]  /*71c90*/  @!UPT UIADD3 URZ, URZ, URZ, URZ ;  /* 0x0000003f3f3ff290 */ /* 0x000fe8000fffe03f */
[----:B------:R-:W-:Y:S04]  /*71ca0*/  STL.64 [R1+0xef0], R148 ;  /* 0x000ef09401007387 */ /* 0x000fe80000100a00 */
[----:B------:R-:W-:Y:S01]  /*71cb0*/  STL.64 [R1+0xef8], R150 ;  /* 0x000ef89601007387 */ /* 0x000fe20000100a00 */
[C---:B------:R-:W-:Y:S08]  /*71cc0*/  HMMA.1688.F32.TF32 R116, R228.reuse, R28, R116 ;  /* 0x0000001ce474723c */ /* 0x040ff00000081074 */
[----:B------:R-:W-:Y:S08]  /*71cd0*/  HMMA.1688.F32.TF32 R228, R228, R32, R108 ;  /* 0x00000020e4e4723c */ /* 0x000ff0000008106c */
[C---:B------:R-:W-:Y:S08]  /*71ce0*/  HMMA.1688.F32.TF32 R108, R224.reuse, R4, R96 ;  /* 0x00000004e06c723c */ /* 0x040ff00000081060 */
[C---:B------:R-:W-:Y:S08]  /*71cf0*/  HMMA.1688.F32.TF32 R96, R224.reuse, R8, R64 ;  /* 0x00000008e060723c */ /* 0x040ff00000081040 */
[----:B---3--:R-:W-:Y:S01]  /*71d00*/  HMMA.1688.F32.TF32 R64, R224, R12, R36 ;  /* 0x0000000ce040723c */ /* 0x008fe20000081024 */
[----:B------:R-:W-:Y:S04]  /*71d10*/  STL.64 [R1+0xf50], R116 ;  /* 0x000f507401007387 */ /* 0x000fe80000100a00 */
[----:B------:R-:W-:Y:S04]  /*71d20*/  STL.64 [R1+0xf10], R120 ;  /* 0x000f107801007387 */ /* 0x000fe80000100a00 */
[----:B------:R-:W-:Y:S04]  /*71d30*/  STL.64 [R1+0xf18], R122 ;  /* 0x000f187a01007387 */ /* 0x000fe80000100a00 */
[----:B------:R-:W-:Y:S04]  /*71d40*/  STL [R1+0xf58], R118 ;  /* 0x000f587601007387 */ /* 0x000fe80000100800 */
[----:B------:R-:W-:Y:S04]  /*71d50*/  STL.64 [R1+0xff0], R108 ;  /* 0x000ff06c01007387 */ /* 0x000fe80000100a00 */
[----:B------:R-:W-:Y:S04]  /*71d60*/  STL.64 [R1+0xff8], R110 ;  /* 0x000ff86e01007387 */ /* 0x000fe80000100a00 */
[----:B------:R-:W-:Y:S04]  /*71d70*/  STL.64 [R1+0x1000], R96 ;  /* 0x0010006001007387 */ /* 0x000fe80000100a00 */
[----:B------:R-:W-:Y:S04]  /*71d80*/  STL.64 [R1+0x1008], R98 ;  /* 0x0010086201007387 */ /* 0x000fe80000100a00 */
[----:B------:R-:W-:Y:S04]  /*71d90*/  STL.64 [R1+0x1020], R64 ;  /* 0x0010204001007387 */ /* 0x000fe80000100a00 */
[----:B------:R1:W-:Y:S01]  /*71da0*/  STL.64 [R1+0x1028], R66 ;  /* 0x0010284201007387 */ /* 0x0003e20000100a00 */
[----:B------:R-:W-:-:S02]  /*71db0*/  MOV R243, R34 ;  /* 0x0000002200f37202 */ /* 0x000fc40000000f00 */
[----:B------:R-:W-:Y:S01]  /*71dc0*/  MOV R251, R119 ;  /* 0x0000007700fb7202 */ /* 0x000fe20000000f00 */
[----:B------:R-:W-:Y:S01]  /*71dd0*/  IMAD.MOV.U32 R232, RZ, RZ, R19 ;  /* 0x000000ffffe87224 */ /* 0x000fe200078e0013 */
[----:B------:R-:W-:Y:S01]  /*71de0*/  MOV R233, R14 ;  /* 0x0000000e00e97202 */ /* 0x000fe20000000f00 */
[----:B------:R-:W-:Y:S01]  /*71df0*/  IMAD.MOV.U32 R234, RZ, RZ, R15 ;  /* 0x000000ffffea7224 */ /* 0x000fe200078e000f */
[----:B------:R-:W-:Y:S01]  /*71e00*/  MOV R235, R10 ;  /* 0x0000000a00eb7202 */ /* 0x000fe20000000f00 */
[----:B------:R-:W-:Y:S01]  /*71e10*/  LDS R36, [R2+0x4000] ;  /* 0x0040000002247984 */ /* 0x000fe20000000800 */
[C---:B-1----:R-:W-:Y:S03]  /*71e20*/  HMMA.1688.F32.TF32 R64, R224.reuse, R16, R60 ;  /* 0x00000010e040723c */ /* 0x042fe6000008103c */
[----:B------:R-:W-:Y:S04]  /*71e30*/  LDS R38, [R2+0x6000] ;  /* 0x0060000002267984 */ /* 0x000fe80000000800 */
[----:B------:R-:W-:Y:S01]  /*71e40*/  LDS R37, [R3+0x4000] ;  /* 0x0040000003257984 */ /* 0x000fe20000000800 */
[C---:B------:R-:W-:Y:S03]  /*71e50*/  HMMA.1688.F32.TF32 R60, R224.reuse, R20, R56 ;  /* 0x00000014e03c723c */ /* 0x040fe60000081038 */
[----:B------:R-:W1:Y:S05]  /*71e60*/  LDS R39, [R3+0x6000] ;  /* 0x0060000003277984 */ /* 0x000e6a0000000800 */
[C---:B------:R-:W-:Y:S08]  /*71e70*/  HMMA.1688.F32.TF32 R56, R224.reuse, R24, R52 ;  /* 0x00000018e038723c */ /* 0x040ff00000081034 */
        /* <DEDUP_REMOVED lines=11> */
[----:B------:R-:W-:Y:S04]  /*71f30*/  STL.64 [R1+0x10b0], R48 ;  /* 0x0010b03001007387 */ /* 0x000fe80000100a00 */
[----:B------:R3:W-:Y:S01]  /*71f40*/  STL.64 [R1+0x10b8], R50 ;  /* 0x0010b83201007387 */ /* 0x0007e20000100a00 */
[C---:B--2---:R-:W-:Y:S03]  /*71f50*/  HMMA.1688.F32.TF32 R52, R220.reuse, R8, R76 ;  /* 0x00000008dc34723c */ /* 0x044fe6000008104c */
[----:B------:R-:W-:Y:S04]  /*71f60*/  STL.64 [R1+0x10a0], R44 ;  /* 0x0010a02c01007387 */ /* 0x000fe80000100a00 */
[----:B------:R2:W-:Y:S01]  /*71f70*/  STL.64 [R1+0x10a8], R46 ;  /* 0x0010a82e01007387 */ /* 0x0005e20000100a00 */
[----:B---3--:R-:W-:Y:S01]  /*71f80*/  HMMA.1688.F32.TF32 R48, R220, R12, R192 ;  /* 0x0000000cdc30723c */ /* 0x008fe200000810c0 */
[----:B------:R-:W-:-:S02]  /*71f90*/  MOV R111, R18 ;  /* 0x00000012006f7202 */ /* 0x000fc40000000f00 */
[----:B------:R-:W-:Y:S04]  /*71fa0*/  LDS R76, [R248+0x4000] ;  /* 0x00400000f84c7984 */ /* 0x000fe80000000800 */
[----:B------:R-:W-:Y:S01]  /*71fb0*/  LDS R78, [R248+0x6000] ;  /* 0x00600000f84e7984 */ /* 0x000fe20000000800 */
[----:B--2---:R-:W-:Y:S03]  /*71fc0*/  HMMA.1688.F32.TF32 R44, R220, R16, R124 ;  /* 0x00000010dc2c723c */ /* 0x004fe6000008107c */
[----:B------:R-:W-:Y:S04]  /*71fd0*/  LDS R77, [R249+0x4000] ;  /* 0x00400000f94d7984 */ /* 0x000fe80000000800 */
[----:B------:R-:W-:Y:S04]  /*71fe0*/  LDS R79, [R249+0x6000] ;  /* 0x00600000f94f7984 */ /* 0x000fe80000000800 */
[----:B------:R2:W-:Y:S04]  /*71ff0*/  STL.64 [R1+0x1090], R52 ;  /* 0x0010903401007387 */ /* 0x0005e80000100a00 */
[----:B------:R3:W-:Y:S04]  /*72000*/  STL.64 [R1+0x1098], R54 ;  /* 0x0010983601007387 */ /* 0x0007e80000100a00 */
[----:B------:R2:W-:Y:S04]  /*72010*/  STL.64 [R1+0x1080], R48 ;  /* 0x0010803001007387 */ /* 0x0005e80000100a00 */
[----:B------:R1:W-:Y:S04]  /*72020*/  STL.64 [R1+0x1088], R50 ;  /* 0x0010883201007387 */ /* 0x0003e80000100a00 */
[----:B------:R-:W4:Y:S04]  /*72030*/  LDL.LU R23, [R1+0x8788] ;  /* 0x0087880001177983 */ /* 0x000f280000300800 */
[----:B------:R1:W-:Y:S04]  /*72040*/  STL.64 [R1+0x1070], R44 ;  /* 0x0010702c01007387 */ /* 0x0003e80000100a00 */
[----:B------:R1:W-:Y:S04]  /*72050*/  STL.64 [R1+0x1078], R46 ;  /* 0x0010782e01007387 */ /* 0x0003e80000100a00 */
[----:B------:R-:W4:Y:S04]  /*72060*/  LDL.LU R22, [R1+0x8784] ;  /* 0x0087840001167983 */ /* 0x000f280000300800 */
[----:B------:R-:W4:Y:S04]  /*72070*/  LDL.LU R27, [R1+0x8780] ;  /* 0x00878000011b7983 */ /* 0x000f280000300800 */
[----:B------:R-:W4:Y:S04]  /*72080*/  LDL.LU R26, [R1+0x877c] ;  /* 0x00877c00011a7983 */ /* 0x000f280000300800 */
[----:B------:R-:W4:Y:S04]  /*72090*/  LDL.LU R31, [R1+0x8778] ;  /* 0x00877800011f7983 */ /* 0x000f280000300800 */
[----:B------:R-:W4:Y:S04]  /*720a0*/  LDL.LU R35, [R1+0x8774] ;  /* 0x0087740001237983 */ /* 0x000f280000300800 */
[----:B------:R-:W4:Y:S04]  /*720b0*/  LDL.LU R30, [R1+0x8770] ;  /* 0x00877000011e7983 */ /* 0x000f280000300800 */
[----:B------:R-:W4:Y:S04]  /*720c0*/  LDL.LU R34, [R1+0x876c] ;  /* 0x00876c0001227983 */ /* 0x000f280000300800 */
[----:B------:R-:W4:Y:S04]  /*720d0*/  LDL.LU.64 R60, [R1+0x830] ;  /* 0x00083000013c7983 */ /* 0x000f280000300a00 */
[----:B------:R-:W4:Y:S04]  /*720e0*/  LDL.LU.64 R62, [R1+0x838] ;  /* 0x00083800013e7983 */ /* 0x000f280000300a00 */
[----:B------:R-:W4:Y:S04]  /*720f0*/  LDL.LU.64 R56, [R1+0x820] ;  /* 0x0008200001387983 */ /* 0x000f280000300a00 */
[----:B------:R-:W4:Y:S04]  /*72100*/  LDL.LU.64 R58, [R1+0x828] ;  /* 0x00082800013a7983 */ /* 0x000f280000300a00 */
[----:B--2---:R-:W2:Y:S04]  /*72110*/  LDL.LU.64 R52, [R1+0x7a0] ;  /* 0x0007a00001347983 */ /* 0x004ea80000300a00 */
[----:B---3--:R-:W2:Y:S01]  /*72120*/  LDL.LU.64 R54, [R1+0x7a8] ;  /* 0x0007a80001367983 */ /* 0x008ea20000300a00 */
[----:B------:R-:W-:Y:S01]  /*72130*/  IMAD.MOV.U32 R48, RZ, RZ, R11 ;  /* 0x000000ffff307224 */ /* 0x000fe200078e000b */
[----:B------:R-:W-:Y:S01]  /*72140*/  MOV R49, R6 ;  /* 0x0000000600317202 */ /* 0x000fe20000000f00 */
[----:B-1----:R-:W-:Y:S01]  /*72150*/  IMAD.MOV.U32 R50, RZ, RZ, R7 ;  /* 0x000000ffff327224 */ /* 0x002fe200078e0007 */
[----:B------:R-:W-:Y:S01]  /*72160*/  MOV R51, R88 ;  /* 0x0000005800337202 */ /* 0x000fe20000000f00 */
[----:B------:R-:W-:Y:S01]  /*72170*/  IMAD.MOV.U32 R44, RZ, RZ, R89 ;  /* 0x000000ffff2c7224 */ /* 0x000fe200078e0059 */
[----:B------:R-:W-:Y:S01]  /*72180*/  MOV R45, R90 ;  /* 0x0000005a002d7202 */ /* 0x000fe20000000f00 */
[----:B------:R-:W-:Y:S01]  /*72190*/  IMAD.MOV.U32 R46, RZ, RZ, R91 ;  /* 0x000000ffff2e7224 */ /* 0x000fe200078e005b */
[----:B------:R-:W-:Y:S04]  /*721a0*/  LDS R124, [R248+0x4080] ;  /* 0x00408000f87c7984 */ /* 0x000fe80000000800 */
[----:B------:R-:W-:Y:S04]  /*721b0*/  LDS R126, [R248+0x6080] ;  /* 0x00608000f87e7984 */ /* 0x000fe80000000800 */
[----:B------:R-:W-:Y:S04]  /*721c0*/  LDS R125, [R249+0x4080] ;  /* 0x00408000f97d7984 */ /* 0x000fe80000000800 */
[----:B------:R-:W-:Y:S01]  /*721d0*/  LDS R127, [R249+0x6080] ;  /* 0x00608000f97f7984 */ /* 0x000fe20000000800 */
[----:B----4-:R-:W-:Y:S01]  /*721e0*/  IMAD.MOV.U32 R110, RZ, RZ, R23 ;  /* 0x000000ffff6e7224 */ /* 0x010fe200078e0017 */
[----:B------:R-:W-:-:S02]  /*721f0*/  MOV R109, R22 ;  /* 0x00000016006d7202 */ /* 0x000fc40000000f00 */
[----:B------:R-:W-:Y:S01]  /*72200*/  MOV R151, R26 ;  /* 0x0000001a00977202 */ /* 0x000fe20000000f00 */
[----:B------:R-:W-:Y:S02]  /*72210*/  IMAD.MOV.U32 R150, RZ, RZ, R31 ;  /* 0x000000ffff967224 */ /* 0x000fe400078e001f */
[----:B------:R-:W-:Y:S02]  /*72220*/  IMAD.MOV.U32 R148, RZ, RZ, R35 ;  /* 0x000000ffff947224 */ /* 0x000fe400078e0023 */
[----:B------:R-:W3:Y:S01]  /*72230*/  LDL.LU R35, [R1+0x8768] ;  /* 0x0087680001237983 */ /* 0x000ee20000300800 */
[----:B------:R-:W-:-:S03]  /*72240*/  MOV R149, R30 ;  /* 0x0000001e00957202 */ /* 0x000fc60000000f00 */
[----:B------:R-:W4:Y:S04]  /*72250*/  LDL.LU R30, [R1+0x8764] ;  /* 0x00876400011e7983 */ /* 0x000f280000300800 */
[----:B------:R-:W4:Y:S04]  /*72260*/  LDL.LU R31, [R1+0x8760] ;  /* 0x00876000011f7983 */ /* 0x000f280000300800 */
[----:B------:R-:W3:Y:S01]  /*72270*/  LDL.LU R26, [R1+0x875c] ;  /* 0x00875c00011a7983 */ /* 0x000ee20000300800 */
[----:B------:R-:W-:-:S03]  /*72280*/  IMAD.MOV.U32 R108, RZ, RZ, R27 ;  /* 0x000000ffff6c7224 */ /* 0x000fc600078e001b */
[----:B------:R-:W3:Y:S04]  /*72290*/  LDL.LU R116, [R1+0x80] ;  /* 0x0000800001747983 */ /* 0x000ee80000300800 */
        /* <DEDUP_REMOVED lines=17> */
[----:B------:R-:W3:Y:S01]  /*723b0*/  LDL.LU R91, [R1+0x8720] ;  /* 0x00872000015b7983 */ /* 0x000ee20000300800 */
[C---:B------:R-:W-:Y:S08]  /*723c0*/  HMMA.1688.F32.TF32 R64, R220.reuse, R20, R60 ;  /* 0x00000014dc40723c */ /* 0x040ff0000008103c */
[C---:B------:R-:W-:Y:S08]  /*723d0*/  HMMA.1688.F32.TF32 R60, R220.reuse, R24, R56 ;  /* 0x00000018dc3c723c */ /* 0x040ff00000081038 */
[C---:B--2---:R-:W-:Y:S07]  /*723e0*/  HMMA.1688.F32.TF32 R56, R220.reuse, R28, R52 ;  /* 0x0000001cdc38723c */ /* 0x044fee0000081034 */
[----:B------:R-:W-:Y:S04]  /*723f0*/  STL.64 [R1+0x10e0], R64 ;  /* 0x0010e04001007387 */ /* 0x000fe80000100a00 */
[----:B------:R-:W-:Y:S04]  /*72400*/  STL.64 [R1+0x10e8], R66 ;  /* 0x0010e84201007387 */ /* 0x000fe80000100a00 */
[----:B------:R-:W-:Y:S04]  /*72410*/  STL.64 [R1+0x1160], R60 ;  /* 0x0011603c01007387 */ /* 0x000fe80000100a00 */
[----:B------:R-:W-:Y:S04]  /*72420*/  STL.64 [R1+0x1168], R62 ;  /* 0x0011683e01007387 */ /* 0x000fe80000100a00 */
[----:B------:R-:W-:Y:S04]  /*72430*/  STL.64 [R1+0x12b0], R56 ;  /* 0x0012b03801007387 */ /* 0x000fe80000100a00 */
[----:B------:R1:W-:Y:S01]  /*72440*/  STL.64 [R1+0x12b8], R58 ;  /* 0x0012b83a01007387 */ /* 0x0003e20000100a00 */
[----:B------:R-:W-:Y:S01]  /*72450*/  MOV R47, R252 ;  /* 0x000000fc002f7202 */ /* 0x000fe20000000f00 */
[----:B---3--:R-:W-:Y:S02]  /*72460*/  HMMA.1688.F32.TF32 R52, R220, R32, R88 ;  /* 0x00000020dc34723c */ /* 0x008fe40000081058 */
[----:B------:R-:W-:Y:S04]  /*72470*/  LDS R88, [R2+0x4080] ;  /* 0x0040800002587984 */ /* 0x000fe80000000800 */
[----:B------:R-:W-:Y:S02]  /*72480*/  LDS R90, [R2+0x6080] ;  /* 0x00608000025a7984 */ /* 0x000fe40000000800 */
[C---:B-1----:R-:W-:Y:S02]  /*72490*/  HMMA.1688.F32.TF32 R56, R36.reuse, R6, R116 ;  /* 0x000000062438723c */ /* 0x042fe40000081074 */
[----:B------:R-:W-:Y:S04]  /*724a0*/  LDS R89, [R3+0x4080] ;  /* 0x0040800003597984 */ /* 0x000fe80000000800 */
[----:B------:R-:W1:Y:S09]  /*724b0*/  LDS R91, [R3+0x6080] ;  /* 0x00608000035b7984 */ /* 0x000e720000000800 */
[----:B------:R-:W-:Y:S04]  /*724c0*/  STL.64 [R1+0x1150], R52 ;  /* 0x0011503401007387 */ /* 0x000fe80000100a00 */
[----:B------:R2:W-:Y:S02]  /*724d0*/  STL.64 [R1+0x1158], R54 ;  /* 0x0011583601007387 */ /* 0x0005e40000100a00 */
[C---:B--2---:R-:W-:Y:S02]  /*724e0*/  HMMA.1688.F32.TF32 R52, R36.reuse, R10, R148 ;  /* 0x0000000a2434723c */ /* 0x044fe40000081094 */
[----:B------:R-:W-:Y:S04]  /*724f0*/  STL.64 [R1+0x1140], R56 ;  /* 0x0011403801007387 */ /* 0x000fe80000100a00 */
[----:B------:R-:W-:Y:S02]  /*72500*/  STL.64 [R1+0x1148], R58 ;  /* 0x0011483a01007387 */ /* 0x000fe40000100a00 */
[C---:B------:R-:W-:Y:S11]  /*72510*/  HMMA.1688.F32.TF32 R48, R36.reuse, R18, R48 ;  /* 0x000000122430723c */ /* 0x040ff60000081030 */
[----:B------:R-:W-:Y:S04]  /*72520*/  @!UPT UIADD3 URZ, URZ, URZ, URZ ;  /* 0x0000003f3f3ff290 */ /* 0x000fe8000fffe03f */
[----:B------:R2:W-:Y:S01]  /*72530*/  STL [R1+0x1130], R52 ;  /* 0x0011303401007387 */ /* 0x0005e20000100800 */
[----:B------:R-:W-:Y:S01]  /*72540*/  IMAD.MOV.U32 R252, RZ, RZ, R53 ;  /* 0x000000fffffc7224 */ /* 0x000fe200078e0035 */
[----:B------:R-:W-:Y:S01]  /*72550*/  MOV R33, R54 ;  /* 0x0000003600217202 */ /* 0x000fe20000000f00 */
[----:B------:R-:W-:Y:S02]  /*72560*/  IMAD.MOV.U32 R32, RZ, RZ, R55 ;  /* 0x000000ffff207224 */ /* 0x000fe400078e0037 */
[----:B--2---:R-:W-:Y:S04]  /*72570*/  HMMA.1688.F32.TF32 R52, R36, R14, R108 ;  /* 0x0000000e2434723c */ /* 0x004fe8000008106c */
[----:B------:R-:W-:Y:S01]  /*72580*/  MOV R21, R48 ;  /* 0x0000003000157202 */ /* 0x000fe20000000f00 */
[----:B------:R-:W-:Y:S01]  /*72590*/  IMAD.MOV.U32 R20, RZ, RZ, R49 ;  /* 0x000000ffff147224 */ /* 0x000fe200078e0031 */
[----:B------:R-:W-:Y:S01]  /*725a0*/  MOV R5, R50 ;  /* 0x0000003200057202 */ /* 0x000fe20000000f00 */
[----:B------:R-:W-:-:S02]  /*725b0*/  IMAD.MOV.U32 R4, RZ, RZ, R51 ;  /* 0x000000ffff047224 */ /* 0x000fc400078e0033 */
[C---:B------:R-:W-:Y:S11]  /*725c0*/  HMMA.1688.F32.TF32 R48, R36.reuse, R26, R232 ;  /* 0x0000001a2430723c */ /* 0x040ff600000810e8 */
[----:B------:R-:W-:Y:S04]  /*725d0*/  @!UPT UIADD3 URZ, URZ, URZ, URZ ;  /* 0x0000003f3f3ff290 */ /* 0x000fe8000fffe03f */
[----:B------:R-:W-:Y:S01]  /*725e0*/  MOV R29, R52 ;  /* 0x00000034001d7202 */ /* 0x000fe20000000f00 */
[----:B------:R-:W-:Y:S01]  /*725f0*/  IMAD.MOV.U32 R28, RZ, RZ, R53 ;  /* 0x000000ffff1c7224 */ /* 0x000fe200078e0035 */
[----:B------:R-:W-:Y:S01]  /*72600*/  MOV R25, R54 ;  /* 0x0000003600197202 */ /* 0x000fe20000000f00 */
[----:B------:R-:W-:Y:S02]  /*72610*/  IMAD.MOV.U32 R24, RZ, RZ, R55 ;  /* 0x000000ffff187224 */ /* 0x000fe400078e0037 */
[C---:B------:R-:W-:Y:S08]  /*72620*/  HMMA.1688.F32.TF32 R52, R36.reuse, R22, R44 ;  /* 0x000000162434723c */ /* 0x040ff0000008102c */
[C---:B----4-:R-:W-:Y:S08]  /*72630*/  HMMA.1688.F32.TF32 R44, R36.reuse, R30, R240 ;  /* 0x0000001e242c723c */ /* 0x050ff000000810f0 */
[----:B------:R-:W-:Y:S07]  /*72640*/  HMMA.1688.F32.TF32 R36, R36, R34, R244 ;  /* 0x000000222424723c */ /* 0x000fee00000810f4 */
[----:B------:R-:W-:Y:S04]  /*72650*/  STL.64 [R1+0x1280], R52 ;  /* 0x0012803401007387 */ /* 0x000fe80000100a00 */
[----:B------:R-:W-:Y:S04]  /*72660*/  STL.64 [R1+0x1288], R54 ;  /* 0x0012883601007387 */ /* 0x000fe80000100a00 */
[----:B------:R2:W-:Y:S04]  /*72670*/  STL.64 [R1+0x1270], R48 ;  /* 0x0012703001007387 */ /* 0x0005e80000100a00 */
[----:B------:R3:W-:Y:S04]  /*72680*/  STL.64 [R1+0x1278], R50 ;  /* 0x0012783201007387 */ /* 0x0007e80000100a00 */
[----:B------:R-:W4:Y:S04]  /*72690*/  LDL.LU R244, [R1+0x220] ;  /* 0x0002200001f47983 */ /* 0x000f280000300800 */
[----:B------:R1:W-:Y:S04]  /*726a0*/  STL.64 [R1+0x1260], R44 ;  /* 0x0012602c01007387 */ /* 0x0003e80000100a00 */
[----:B------:R1:W-:Y:S04]  /*726b0*/  STL.64 [R1+0x1268], R46 ;  /* 0x0012682e01007387 */ /* 0x0003e80000100a00 */
[----:B------:R-:W-:Y:S04]  /*726c0*/  STL.64 [R1+0x1120], R36 ;  /* 0x0011202401007387 */ /* 0x000fe80000100a00 */
[----:B------:R-:W-:Y:S04]  /*726d0*/  STL.64 [R1+0x1128], R38 ;  /* 0x0011282601007387 */ /* 0x000fe80000100a00 */
[----:B------:R-:W4:Y:S04]  /*726e0*/  LDL.LU R245, [R1+0x224] ;  /* 0x0002240001f57983 */ /* 0x000f280000300800 */
[----:B------:R-:W4:Y:S04]  /*726f0*/  LDL.LU R246, [R1+0x228] ;  /* 0x0002280001f67983 */ /* 0x000f280000300800 */
[----:B------:R-:W4:Y:S04]  /*72700*/  LDL.LU R247, [R1+0x22c] ;  /* 0x00022c0001f77983 */ /* 0x000f280000300800 */
[----:B------:R-:W4:Y:S04]  /*72710*/  LDL.LU R232, [R1+0xa0] ;  /* 0x0000a00001e87983 */ /* 0x000f280000300800 */
[----:B------:R-:W4:Y:S04]  /*72720*/  LDL.LU R233, [R1+0xa4] ;  /* 0x0000a40001e97983 */ /* 0x000f280000300800 */
[----:B------:R-:W4:Y:S04]  /*72730*/  LDL.LU R234, [R1+0xa8] ;  /* 0x0000a80001ea7983 */ /* 0x000f280000300800 */
[----:B------:R-:W4:Y:S04]  /*72740*/  LDL.LU R235, [R1+0xac] ;  /* 0x0000ac0001eb7983 */ /* 0x000f280000300800 */
[----:B--2---:R-:W2:Y:S04]  /*72750*/  LDL.LU R48, [R1+0xc0] ;  /* 0x0000c00001307983 */ /* 0x004ea80000300800 */
[----:B------:R-:W2:Y:S04]  /*72760*/  LDL.LU R49, [R1+0xc4] ;  /* 0x0000c40001317983 */ /* 0x000ea80000300800 */
[----:B---3--:R-:W2:Y:S04]  /*72770*/  LDL.LU R50, [R1+0xc8] ;  /* 0x0000c80001327983 */ /* 0x008ea80000300800 */
[----:B------:R-:W2:Y:S04]  /*72780*/  LDL.LU R51, [R1+0xcc] ;  /* 0x0000cc0001337983 */ /* 0x000ea80000300800 */
[----:B------:R-:W3:Y:S04]  /*72790*/  LDL.LU R108, [R1+0xd0] ;  /* 0x0000d000016c7983 */ /* 0x000ee80000300800 */
[----:B------:R-:W3:Y:S04]  /*727a0*/  LDL.LU R109, [R1+0xd4] ;  /* 0x0000d400016d7983 */ /* 0x000ee80000300800 */
[----:B------:R-:W3:Y:S04]  /*727b0*/  LDL.LU R110, [R1+0xd8] ;  /* 0x0000d800016e7983 */ /* 0x000ee80000300800 */
[----:B------:R-:W3:Y:S04]  /*727c0*/  LDL.LU R111, [R1+0xdc] ;  /* 0x0000dc00016f7983 */ /* 0x000ee80000300800 */
[----:B------:R-:W2:Y:S04]  /*727d0*/  LDL.LU R148, [R1+0xe0] ;  /* 0x0000e00001947983 */ /* 0x000ea80000300800 */
[----:B------:R-:W2:Y:S04]  /*727e0*/  LDL.LU R149, [R1+0xe4] ;  /* 0x0000e40001957983 */ /* 0x000ea80000300800 */
[----:B------:R-:W2:Y:S04]  /*727f0*/  LDL.LU R150, [R1+0xe8] ;  /* 0x0000e80001967983 */ /* 0x000ea80000300800 */
[----:B------:R-:W2:Y:S04]  /*72800*/  LDL.LU R151, [R1+0xec] ;  /* 0x0000ec0001977983 */ /* 0x000ea80000300800 */
[----:B------:R-:W2:Y:S04]  /*72810*/  LDL.LU R52, [R1+0x110] ;  /* 0x0001100001347983 */ /* 0x000ea80000300800 */
[----:B------:R-:W2:Y:S04]  /*72820*/  LDL.LU R53, [R1+0x114] ;  /* 0x0001140001357983 */ /* 0x000ea80000300800 */
[----:B------:R-:W2:Y:S04]  /*72830*/  LDL.LU R54, [R1+0x118] ;  /* 0x0001180001367983 */ /* 0x000ea80000300800 */
[----:B------:R-:W2:Y:S04]  /*72840*/  LDL.LU R55, [R1+0x11c] ;  /* 0x00011c0001377983 */ /* 0x000ea80000300800 */
[----:B------:R-:W3:Y:S04]  /*72850*/  LDL.LU R60, [R1+0x130] ;  /* 0x00013000013c7983 */ /* 0x000ee80000300800 */
[----:B------:R-:W3:Y:S04]  /*72860*/  LDL.LU R61, [R1+0x134] ;  /* 0x00013400013d7983 */ /* 0x000ee80000300800 */
[----:B------:R-:W3:Y:S04]  /*72870*/  LDL.LU R62, [R1+0x138] ;  /* 0x00013800013e7983 */ /* 0x000ee80000300800 */
[----:B------:R-:W3:Y:S04]  /*72880*/  LDL.LU R63, [R1+0x13c] ;  /* 0x00013c00013f7983 */ /* 0x000ee80000300800 */
[----:B------:R-:W4:Y:S04]  /*72890*/  LDL.LU R64, [R1+0x140] ;  /* 0x0001400001407983 */ /* 0x000f280000300800 */
        /* <DEDUP_REMOVED lines=43> */
[----:B-1----:R-:W4:Y:S04]  /*72b50*/  LDL.LU R44, [R1+0xb0] ;  /* 0x0000b000012c7983 */ /* 0x002f280000300800 */
[----:B------:R-:W4:Y:S04]  /*72b60*/  LDL.LU R45, [R1+0xb4] ;  /* 0x0000b400012d7983 */ /* 0x000f280000300800 */
[----:B------:R-:W4:Y:S04]  /*72b70*/  LDL.LU R46, [R1+0xb8] ;  /* 0x0000b800012e7983 */ /* 0x000f280000300800 */
[----:B------:R-:W4:Y:S04]  /*72b80*/  LDL.LU R47, [R1+0xbc] ;  /* 0x0000bc00012f7983 */ /* 0x000f280000300800 */
[----:B------:R-:W4:Y:S04]  /*72b90*/  LDL.LU R240, [R1+0x230] ;  /* 0x0002300001f07983 */ /* 0x000f280000300800 */
[----:B------:R-:W4:Y:S04]  /*72ba0*/  LDL.LU R241, [R1+0x234] ;  /* 0x0002340001f17983 */ /* 0x000f280000300800 */
[----:B------:R-:W4:Y:S04]  /*72bb0*/  LDL.LU R242, [R1+0x238] ;  /* 0x0002380001f27983 */ /* 0x000f280000300800 */
[----:B------:R-:W4:Y:S04]  /*72bc0*/  LDL.LU R243, [R1+0x23c] ;  /* 0x00023c0001f37983 */ /* 0x000f280000300800 */
[----:B------:R-:W-:Y:S04]  /*72bd0*/  LDS R36, [R2+0x4100] ;  /* 0x0041000002247984 */ /* 0x000fe80000000800 */
[----:B------:R-:W-:Y:S04]  /*72be0*/  LDS R38, [R2+0x6100] ;  /* 0x0061000002267984 */ /* 0x000fe80000000800 */
[----:B------:R-:W-:Y:S04]  /*72bf0*/  LDS R37, [R3+0x4100] ;  /* 0x0041000003257984 */ /* 0x000fe80000000800 */
[----:B------:R-:W-:Y:S01]  /*72c00*/  LDS R39, [R3+0x6100] ;  /* 0x0061000003277984 */ /* 0x000fe20000000800 */
[C---:B--2---:R-:W-:Y:S08]  /*72c10*/  HMMA.1688.F32.TF32 R52, R88.reuse, R14, R52 ;  /* 0x0000000e5834723c */ /* 0x044ff00000081034 */
[----:B---3--:R-:W-:Y:S08]  /*72c20*/  HMMA.1688.F32.TF32 R60, R88, R6, R60 ;  /* 0x00000006583c723c */ /* 0x008ff0000008103c */
[C---:B----4-:R-:W-:Y:S08]  /*72c30*/  HMMA.1688.F32.TF32 R64, R76.reuse, R34, R64 ;  /* 0x000000224c40723c */ /* 0x050ff00000081040 */
[----:B------:R-:W-:Y:S01]  /*72c40*/  MOV R17, R52 ;  /* 0x0000003400117202 */ /* 0x000fe20000000f00 */
[----:B------:R-:W-:Y:S01]  /*72c50*/  IMAD.MOV.U32 R16, RZ, RZ, R53 ;  /* 0x000000ffff107224 */ /* 0x000fe200078e0035 */
[----:B------:R-:W-:Y:S01]  /*72c60*/  MOV R13, R54 ;  /* 0x00000036000d7202 */ /* 0x000fe20000000f00 */
[----:B------:R-:W-:Y:S01]  /*72c70*/  IMAD.MOV.U32 R12, RZ, RZ, R55 ;  /* 0x000000ffff0c7224 */ /* 0x000fe200078e0037 */
[C---:B------:R-:W-:Y:S08]  /*72c80*/  HMMA.1688.F32.TF32 R192, R76.reuse, R6, R192 ;  /* 0x000000064cc0723c */ /* 0x040ff000000810c0 */
[C---:B------:R-:W-:Y:S08]  /*72c90*/  HMMA.1688.F32.TF32 R236, R76.reuse, R10, R236 ;  /* 0x0000000a4cec723c */ /* 0x040ff000000810ec */
[C---:B------:R-:W-:Y:S07]  /*72ca0*/  HMMA.1688.F32.TF32 R220, R76.reuse, R14, R224 ;  /* 0x0000000e4cdc723c */ /* 0x040fee00000810e0 */
[----:B------:R-:W-:Y:S04]  /*72cb0*/  STL.64 [R1+0x1110], R192 ;  /* 0x001110c001007387 */ /* 0x000fe80000100a00 */
[----:B------:R1:W-:Y:S01]  /*72cc0*/  STL.64 [R1+0x1118], R194 ;  /* 0x001118c201007387 */ /* 0x0003e20000100a00 */
[C---:B------:R-:W-:Y:S08]  /*72cd0*/  HMMA.1688.F32.TF32 R96, R76.reuse, R30, R96 ;  /* 0x0000001e4c60723c */ /* 0x040ff00000081060 */
[C---:B-1----:R-:W-:Y:S08]  /*72ce0*/  HMMA.1688.F32.TF32 R192, R76.reuse, R18, R156 ;  /* 0x000000124cc0723c */ /* 0x042ff0000008109c */
        /* <DEDUP_REMOVED lines=18> */
[----:B------:R-:W-:Y:S01]  /*72e10*/  STL.64 [R1+0x13b0], R56 ;  /* 0x0013b03801007387 */ /* 0x000fe20000100a00 */
[----:B------:R-:W-:Y:S03]  /*72e20*/  HMMA.1688.F32.TF32 R52, R88, R22, R116 ;  /* 0x000000165834723c */ /* 0x000fe60000081074 */
[----:B------:R1:W-:Y:S01]  /*72e30*/  STL.64 [R1+0x13b8], R58 ;  /* 0x0013b83a01007387 */ /* 0x0003e20000100a00 */
[----:B------:R-:W-:Y:S01]  /*72e40*/  MOV R9, R62 ;  /* 0x0000003e00097202 */ /* 0x000fe20000000f00 */
[----:B------:R-:W-:-:S02]  /*72e50*/  IMAD.MOV.U32 R8, RZ, RZ, R63 ;  /* 0x000000ffff087224 */ /* 0x000fc400078e003f */
[----:B------:R-:W-:Y:S04]  /*72e60*/  LDS R76, [R248+0x4100] ;  /* 0x00410000f84c7984 */ /* 0x000fe80000000800 */
[----:B------:R-:W-:Y:S01]  /*72e70*/  LDS R78, [R248+0x6100] ;  /* 0x00610000f84e7984 */ /* 0x000fe20000000800 */
[C---:B-1----:R-:W-:Y:S03]  /*72e80*/  HMMA.1688.F32.TF32 R56, R88.reuse, R18, R120 ;  /* 0x000000125838723c */ /* 0x042fe60000081078 */
[----:B------:R-:W-:Y:S04]  /*72e90*/  LDS R77, [R249+0x4100] ;  /* 0x00410000f94d7984 */ /* 0x000fe80000000800 */
[----:B------:R-:W1:Y:S01]  /*72ea0*/  LDS R79, [R249+0x6100] ;  /* 0x00610000f94f7984 */ /* 0x000e620000000800 */
[C---:B------:R-:W-:Y:S11]  /*72eb0*/  HMMA.1688.F32.TF32 R60, R88.reuse, R26, R148 ;  /* 0x0000001a583c723c */ /* 0x040ff60000081094 */
[----:B------:R-:W-:Y:S04]  /*72ec0*/  @!UPT UIADD3 URZ, URZ, URZ, URZ ;  /* 0x0000003f3f3ff290 */ /* 0x000fe8000fffe03f */
[----:B------:R-:W-:Y:S04]  /*72ed0*/  STL.64 [R1+0x1390], R56 ;  /* 0x0013903801007387 */ /* 0x000fe80000100a00 */
[----:B------:R2:W-:Y:S04]  /*72ee0*/  STL.64 [R1+0x1398], R58 ;  /* 0x0013983a01007387 */ /* 0x0005e80000100a00 */
[----:B------:R-:W-:Y:S04]  /*72ef0*/  STL.64 [R1+0x1380], R52 ;  /* 0x0013803401007387 */ /* 0x000fe80000100a00 */
[----:B------:R3:W-:Y:S01]  /*72f00*/  STL.64 [R1+0x1388], R54 ;  /* 0x0013883601007387 */ /* 0x0007e20000100a00 */
[C---:B--2---:R-:W-:Y:S08]  /*72f10*/  HMMA.1688.F32.TF32 R56, R88.reuse, R30, R108 ;  /* 0x0000001e5838723c */ /* 0x044ff0000008106c */
[----:B---3--:R-:W-:Y:S08]  /*72f20*/  HMMA.1688.F32.TF32 R52, R88, R34, R48 ;  /* 0x000000225834723c */ /* 0x008ff00000081030 */
[C---:B------:R-:W-:Y:S08]  /*72f30*/  HMMA.1688.F32.TF32 R48, R124.reuse, R6, R44 ;  /* 0x000000067c30723c */ /* 0x040ff0000008102c */
        /* <DEDUP_REMOVED lines=11> */
[C---:B--2---:R-:W-:Y:S08]  /*72ff0*/  HMMA.1688.F32.TF32 R48, R124.reuse, R14, R240 ;  /* 0x0000000e7c30723c */ /* 0x044ff000000810f0 */
[-C--:B---3--:R-:W-:Y:S11]  /*73000*/  HMMA.1688.F32.TF32 R44, R124, R18.reuse, R244 ;  /* 0x000000127c2c723c */ /* 0x088ff600000810f4 */
[----:B------:R-:W-:Y:S04]  /*73010*/  @!UPT UIADD3 URZ, URZ, URZ, URZ ;  /* 0x0000003f3f3ff290 */ /* 0x000fe8000fffe03f */
[----:B------:R-:W-:Y:S04]  /*73020*/  STL.64 [R1+0x1330], R48 ;  /* 0x0013303001007387 */ /* 0x000fe80000100a00 */
[----:B------:R-:W-:Y:S04]  /*73030*/  STL.64 [R1+0x1338], R50 ;  /* 0x0013383201007387 */ /* 0x000fe80000100a00 */
[----:B------:R-:W2:Y:S04]  /*73040*/  LDL.LU R240, [R1+0x400] ;  /* 0x0004000001f07983 */ /* 0x000ea80000300800 */
[----:B------:R3:W-:Y:S04]  /*73050*/  STL.64 [R1+0x1320], R44 ;  /* 0x0013202c01007387 */ /* 0x0007e80000100a00 */
[----:B------:R4:W-:Y:S04]  /*73060*/  STL.64 [R1+0x1328], R46 ;  /* 0x0013282e01007387 */ /* 0x0009e80000100a00 */
[----:B------:R-:W2:Y:S04]  /*73070*/  LDL.LU R241, [R1+0x404] ;  /* 0x0004040001f17983 */ /* 0x000ea80000300800 */
[----:B------:R-:W2:Y:S04]  /*73080*/  LDL.LU R242, [R1+0x408] ;  /* 0x0004080001f27983 */ /* 0x000ea80000300800 */
[----:B------:R-:W2:Y:S04]  /*73090*/  LDL.LU R243, [R1+0x40c] ;  /* 0x00040c0001f37983 */ /* 0x000ea80000300800 */
[----:B------:R-:W2:Y:S04]  /*730a0*/  LDL.LU R232, [R1+0x410] ;  /* 0x0004100001e87983 */ /* 0x000ea80000300800 */
[----:B------:R-:W2:Y:S04]  /*730b0*/  LDL.LU R233, [R1+0x414] ;  /* 0x0004140001e97983 */ /* 0x000ea80000300800 */
[----:B------:R-:W2:Y:S04]  /*730c0*/  LDL.LU R234, [R1+0x418] ;  /* 0x0004180001ea7983 */ /* 0x000ea80000300800 */
[----:B------:R-:W2:Y:S04]  /*730d0*/  LDL.LU R235, [R1+0x41c] ;  /* 0x00041c0001eb7983 */ /* 0x000ea80000300800 */
[----:B---3--:R-:W1:Y:S04]  /*730e0*/  LDL.LU R44, [R1+0x420] ;  /* 0x00042000012c7983 */ /* 0x008e680000300800 */
[----:B------:R-:W1:Y:S04]  /*730f0*/  LDL.LU R45, [R1+0x424] ;  /* 0x00042400012d7983 */ /* 0x000e680000300800 */
[----:B----4-:R-:W1:Y:S04]  /*73100*/  LDL.LU R46, [R1+0x428] ;  /* 0x00042800012e7983 */ /* 0x010e680000300800 */
[----:B------:R-:W1:Y:S04]  /*73110*/  LDL.LU R47, [R1+0x42c] ;  /* 0x00042c00012f7983 */ /* 0x000e680000300800 */
        /* <DEDUP_REMOVED lines=63> */
[----:B------:R-:W4:Y:S01]  /*73510*/  LDL.LU R247, [R1+0x38c] ;  /* 0x00038c0001f77983 */ /* 0x000f220000300800 */
[----:B-1----:R-:W-:Y:S08]  /*73520*/  HMMA.1688.F32.TF32 R44, R76, R18, R44 ;  /* 0x000000124c2c723c */ /* 0x002ff0000008102c */
[----:B--2---:R-:W-:Y:S08]  /*73530*/  HMMA.1688.F32.TF32 R96, R36, R10, R96 ;  /* 0x0000000a2460723c */ /* 0x004ff00000081060 */
[C---:B---3--:R-:W-:Y:S08]  /*73540*/  HMMA.1688.F32.TF32 R88, R124.reuse, R22, R236 ;  /* 0x000000167c58723c */ /* 0x048ff000000810ec */
[C---:B------:R-:W-:Y:S08]  /*73550*/  HMMA.1688.F32.TF32 R192, R124.reuse, R26, R224 ;  /* 0x0000001a7cc0723c */ /* 0x040ff000000810e0 */
[C---:B----4-:R-:W-:Y:S07]  /*73560*/  HMMA.1688.F32.TF32 R156, R124.reuse, R30, R156 ;  /* 0x0000001e7c9c723c */ /* 0x050fee000008109c */
[----:B------:R-:W-:Y:S04]  /*73570*/  STL.64 [R1+0x1310], R88 ;  /* 0x0013105801007387 */ /* 0x000fe80000100a00 */
[----:B------:R1:W-:Y:S02]  /*73580*/  STL.64 [R1+0x1318], R90 ;  /* 0x0013185a01007387 */ /* 0x0003e40000100a00 */
[----:B-1----:R-:W-:Y:S08]  /*73590*/  HMMA.1688.F32.TF32 R88, R124, R34, R152 ;  /* 0x000000227c58723c */ /* 0x002ff00000081098 */
        /* <DEDUP_REMOVED lines=15> */
[----:B------:R-:W-:Y:S01]  /*73690*/  LDS R91, [R3+0x6180] ;  /* 0x00618000035b7984 */ /* 0x000fe20000000800 */
[C---:B------:R-:W-:Y:S03]  /*736a0*/  HMMA.1688.F32.TF32 R64, R36.reuse, R18, R60 ;  /* 0x000000122440723c */ /* 0x040fe6000008103c */
[----:B------:R-:W-:Y:S04]  /*736b0*/  LDS R124, [R248+0x4180] ;  /* 0x00418000f87c7984 */ /* 0x000fe80000000800 */
[----:B------:R-:W-:Y:S01]  /*736c0*/  LDS R126, [R248+0x6180] ;  /* 0x00618000f87e7984 */ /* 0x000fe20000000800 */
[C---:B------:R-:W-:Y:S03]  /*736d0*/  HMMA.1688.F32.TF32 R60, R36.reuse, R22, R56 ;  /* 0x00000016243c723c */ /* 0x040fe60000081038 */
[----:B------:R-:W-:Y:S04]  /*736e0*/  LDS R125, [R249+0x4180] ;  /* 0x00418000f97d7984 */ /* 0x000fe80000000800 */
[----:B------:R-:W1:Y:S01]  /*736f0*/  LDS R127, [R249+0x6180] ;  /* 0x00618000f97f7984 */ /* 0x000e620000000800 */
[C---:B------:R-:W-:Y:S08]  /*73700*/  HMMA.1688.F32.TF32 R56, R36.reuse, R26, R52 ;  /* 0x0000001a2438723c */ /* 0x040ff00000081034 */
[C---:B------:R-:W-:Y:S01]  /*73710*/  HMMA.1688.F32.TF32 R52, R36.reuse, R30, R120 ;  /* 0x0000001e2434723c */ /* 0x040fe20000081078 */
[----:B------:R-:W-:Y:S04]  /*73720*/  STL.64 [R1+0x11c0], R96 ;  /* 0x0011c06001007387 */ /* 0x000fe80000100a00 */
[----:B------:R-:W-:Y:S04]  /*73730*/  STL.64 [R1+0x11c8], R98 ;  /* 0x0011c86201007387 */ /* 0x000fe80000100a00 */
[----:B------:R-:W-:Y:S01]  /*73740*/  STL.64 [R1+0x11b0], R64 ;  /* 0x0011b04001007387 */ /* 0x000fe20000100a00 */
[----:B------:R-:W-:Y:S03]  /*73750*/  HMMA.1688.F32.TF32 R36, R36, R34, R116 ;  /* 0x000000222424723c */ /* 0x000fe60000081074 */
        /* <DEDUP_REMOVED lines=8> */
[C---:B---3--:R-:W-:Y:S08]  /*737e0*/  HMMA.1688.F32.TF32 R52, R76.reuse, R10, R108 ;  /* 0x0000000a4c34723c */ /* 0x048ff0000008106c */
[C---:B------:R-:W-:Y:S01]  /*737f0*/  HMMA.1688.F32.TF32 R48, R76.reuse, R14, R48 ;  /* 0x0000000e4c30723c */ /* 0x040fe20000081030 */
        /* <DEDUP_REMOVED lines=11> */
[C---:B---3--:R-:W-:Y:S03]  /*738b0*/  HMMA.1688.F32.TF32 R48, R76.reuse, R26, R240 ;  /* 0x0000001a4c30723c */ /* 0x048fe600000810f0 */
[----:B------:R-:W-:Y:S04]  /*738c0*/  LDS R36, [R2+0x4200] ;  /* 0x0042000002247984 */ /* 0x000fe80000000800 */
[----:B------:R-:W-:Y:S01]  /*738d0*/  LDS R38, [R2+0x6200] ;  /* 0x0062000002267984 */ /* 0x000fe20000000800 */
[-C--:B--2---:R-:W-:Y:S03]  /*738e0*/  HMMA.1688.F32.TF32 R44, R76, R30.reuse, R244 ;  /* 0x0000001e4c2c723c */ /* 0x084fe600000810f4 */
[----:B------:R-:W-:Y:S04]  /*738f0*/  LDS R37, [R3+0x4200] ;  /* 0x0042000003257984 */ /* 0x000fe80000000800 */
[----:B------:R-:W2:Y:S04]  /*73900*/  LDS R39, [R3+0x6200] ;  /* 0x0062000003277984 */ /* 0x000ea80000000800 */
[----:B------:R-:W-:Y:S04]  /*73910*/  STL.64 [R1+0xfd0], R52 ;  /* 0x000fd03401007387 */ /* 0x000fe80000100a00 */
[----:B------:R-:W-:Y:S04]  /*73920*/  STL.64 [R1+0xfd8], R54 ;  /* 0x000fd83601007387 */ /* 0x000fe80000100a00 */
[----:B------:R-:W3:Y:S04]  /*73930*/  LDL.LU R236, [R1+0x290] ;  /* 0x0002900001ec7983 */ /* 0x000ee80000300800 */
[----:B------:R-:W-:Y:S04]  /*73940*/  STL.64 [R1+0xfc0], R48 ;  /* 0x000fc03001007387 */ /* 0x000fe80000100a00 */
[----:B------:R-:W-:Y:S04]  /*73950*/  STL.64 [R1+0xfc8], R50 ;  /* 0x000fc83201007387 */ /* 0x000fe80000100a00 */
[----:B------:R4:W-:Y:S04]  /*73960*/  STL.64 [R1+0xfb0], R44 ;  /* 0x000fb02c01007387 */ /* 0x0009e80000100a00 */
[----:B------:R1:W-:Y:S04]  /*73970*/  STL.64 [R1+0xfb8], R46 ;  /* 0x000fb82e01007387 */ /* 0x0003e80000100a00 */
        /* <DEDUP_REMOVED lines=15> */
[----:B----4-:R-:W4:Y:S04]  /*73a70*/  LDL.LU R44, [R1+0x320] ;  /* 0x00032000012c7983 */ /* 0x010f280000300800 */
[----:B------:R-:W4:Y:S04]  /*73a80*/  LDL.LU R45, [R1+0x324] ;  /* 0x00032400012d7983 */ /* 0x000f280000300800 */
[----:B-1----:R-:W4:Y:S04]  /*73a90*/  LDL.LU R46, [R1+0x328] ;  /* 0x00032800012e7983 */ /* 0x002f280000300800 */
[----:B------:R-:W4:Y:S04]  /*73aa0*/  LDL.LU R47, [R1+0x32c] ;  /* 0x00032c00012f7983 */ /* 0x000f280000300800 */
        /* <DEDUP_REMOVED lines=60> */
[----:B------:R-:W3:Y:S04]  /*73e70*/  LDL.LU R224, [R1] ;  /* 0x0000000001e07983 */ /* 0x000ee80000300800 */
[----:B------:R-:W3:Y:S04]  /*73e80*/  LDL.LU R225, [R1+0x4] ;  /* 0x0000040001e17983 */ /* 0x000ee80000300800 */
[----:B------:R-:W3:Y:S04]  /*73e90*/  LDL.LU R226, [R1+0x8] ;  /* 0x0000080001e27983 */ /* 0x000ee80000300800 */
[----:B------:R-:W3:Y:S01]  /*73ea0*/  LDL.LU R227, [R1+0xc] ;  /* 0x00000c0001e37983 */ /* 0x000ee20000300800 */
[C---:B--2---:R-:W-:Y:S08]  /*73eb0*/  HMMA.1688.F32.TF32 R240, R124.reuse, R30, R240 ;  /* 0x0000001e7cf0723c */ /* 0x044ff000000810f0 */
[C---:B----4-:R-:W-:Y:S08]  /*73ec0*/  HMMA.1688.F32.TF32 R44, R124.reuse, R22, R44 ;  /* 0x000000167c2c723c */ /* 0x050ff0000008102c */
[C---:B---3--:R-:W-:Y:S08]  /*73ed0*/  HMMA.1688.F32.TF32 R48, R124.reuse, R18, R48 ;  /* 0x000000127c30723c */ /* 0x048ff00000081030 */
[----:B------:R-:W-:Y:S08]  /*73ee0*/  HMMA.1688.F32.TF32 R108, R124, R14, R108 ;  /* 0x0000000e7c6c723c */ /* 0x000ff0000008106c */
[C---:B------:R-:W-:Y:S08]  /*73ef0*/  HMMA.1688.F32.TF32 R52, R88.reuse, R30, R52 ;  /* 0x0000001e5834723c */ /* 0x040ff00000081034 */
[C---:B------:R-:W-:Y:S08]  /*73f00*/  HMMA.1688.F32.TF32 R60, R88.reuse, R22, R60 ;  /* 0x00000016583c723c */ /* 0x040ff0000008103c */
[C---:B------:R-:W-:Y:S08]  /*73f10*/  HMMA.1688.F32.TF32 R64, R88.reuse, R18, R64 ;  /* 0x000000125840723c */ /* 0x040ff00000081040 */
[----:B------:R-:W-:Y:S08]  /*73f20*/  HMMA.1688.F32.TF32 R96, R88, R14, R96 ;  /* 0x0000000e5860723c */ /* 0x000ff00000081060 */
[----:B------:R-:W-:Y:S01]  /*73f30*/  HMMA.1688.F32.TF32 R76, R76, R34, R156 ;  /* 0x000000224c4c723c */ /* 0x000fe2000008109c */
[----:B------:R-:W2:Y:S04]  /*73f40*/  LDL.LU.64 R158, [R1+0x8718] ;  /* 0x00871800019e7983 */ /* 0x000ea80000300a00 */
[----:B------:R-:W2:Y:S03]  /*73f50*/  LDL.LU.64 R156, [R1+0x8710] ;  /* 0x00871000019c7983 */ /* 0x000ea60000300a00 */
[C---:B------:R-:W-:Y:S08]  /*73f60*/  HMMA.1688.F32.TF32 R152, R88.reuse, R6, R152 ;  /* 0x000000065898723c */ /* 0x040ff00000081098 */
[C---:B------:R-:W-:Y:S07]  /*73f70*/  HMMA.1688.F32.TF32 R180, R88.reuse, R10, R180 ;  /* 0x0000000a58b4723c */ /* 0x040fee00000810b4 */
[----:B------:R-:W-:Y:S04]  /*73f80*/  STL.64 [R1+0xfa0], R76 ;  /* 0x000fa04c01007387 */ /* 0x000fe80000100a00 */
[----:B------:R-:W-:Y:S04]  /*73f90*/  STL.64 [R1+0xfa8], R78 ;  /* 0x000fa84e01007387 */ /* 0x000fe80000100a00 */
[----:B------:R-:W-:Y:S01]  /*73fa0*/  STL.64 [R1+0xf90], R152 ;  /* 0x000f909801007387 */ /* 0x000fe20000100a00 */
[C---:B------:R-:W-:Y:S03]  /*73fb0*/  HMMA.1688.F32.TF32 R56, R88.reuse, R26, R56 ;  /* 0x0000001a5838723c */ /* 0x040fe60000081038 */
[----:B------:R1:W-:Y:S04]  /*73fc0*/  STL.64 [R1+0xf98], R154 ;  /* 0x000f989a01007387 */ /* 0x0003e80000100a00 */
[----:B------:R-:W-:Y:S01]  /*73fd0*/  LDS R76, [R248+0x4200] ;  /* 0x00420000f84c7984 */ /* 0x000fe20000000800 */
[----:B------:R-:W-:Y:S03]  /*73fe0*/  HMMA.1688.F32.TF32 R88, R88, R34, R120 ;  /* 0x000000225858723c */ /* 0x000fe60000081078 */
[----:B------:R-:W-:Y:S04]  /*73ff0*/  LDS R78, [R248+0x6200] ;  /* 0x00620000f84e7984 */ /* 0x000fe80000000800 */
[----:B-1----:R-:W3:Y:S04]  /*74000*/  LDL.LU.64 R154, [R1+0x8708] ;  /* 0x00870800019a7983 */ /* 0x002ee80000300a00 */
[----:B------:R-:W3:Y:S04]  /*74010*/  LDL.LU.64 R152, [R1+0x8700] ;  /* 0x0087000001987983 */ /* 0x000ee80000300a00 */
[----:B------:R-:W-:Y:S04]  /*74020*/  STL.64 [R1+0xf80], R180 ;  /* 0x000f80b401007387 */ /* 0x000fe80000100a00 */
[----:B------:R1:W-:Y:S01]  /*74030*/  STL.64 [R1+0xf88], R182 ;  /* 0x000f88b601007387 */ /* 0x0003e20000100a00 */
[C---:B------:R-:W-:Y:S03]  /*74040*/  HMMA.1688.F32.TF32 R116, R124.reuse, R6, R116 ;  /* 0x000000067c74723c */ /* 0x040fe60000081074 */
[----:B------:R-:W-:Y:S04]  /*74050*/  LDS R77, [R249+0x4200] ;  /* 0x00420000f94d7984 */ /* 0x000fe80000000800 */
[----:B------:R-:W4:Y:S04]  /*74060*/  LDS R79, [R249+0x6200] ;  /* 0x00620000f94f7984 */ /* 0x000f280000000800 */
[----:B-1----:R-:W2:Y:S04]  /*74070*/  LDL.LU.64 R182, [R1+0x86f8] ;  /* 0x0086f80001b67983 */ /* 0x002ea80000300a00 */
[----:B------:R-:W2:Y:S04]  /*74080*/  LDL.LU.64 R180, [R1+0x86f0] ;  /* 0x0086f00001b47983 */ /* 0x000ea80000300a00 */
[----:B------:R-:W-:Y:S04]  /*74090*/  STL.64 [R1+0xf70], R96 ;  /* 0x000f706001007387 */ /* 0x000fe80000100a00 */
[----:B------:R1:W-:Y:S01]  /*740a0*/  STL.64 [R1+0xf78], R98 ;  /* 0x000f786201007387 */ /* 0x0003e20000100a00 */
[C---:B------:R-:W-:Y:S03]  /*740b0*/  HMMA.1688.F32.TF32 R148, R124.reuse, R10, R148 ;  /* 0x0000000a7c94723c */ /* 0x040fe60000081094 */
[----:B-1----:R-:W2:Y:S04]  /*740c0*/  LDL.LU.64 R98, [R1+0x86e8] ;  /* 0x0086e80001627983 */ /* 0x002ea80000300a00 */
[----:B------:R-:W2:Y:S04]  /*740d0*/  LDL.LU.64 R96, [R1+0x86e0] ;  /* 0x0086e00001607983 */ /* 0x000ea80000300a00 */
[----:B------:R-:W-:Y:S04]  /*740e0*/  STL.64 [R1+0xf60], R64 ;  /* 0x000f604001007387 */ /* 0x000fe80000100a00 */
[----:B------:R1:W-:Y:S04]  /*740f0*/  STL.64 [R1+0xf68], R66 ;  /* 0x000f684201007387 */ /* 0x0003e80000100a00 */
[----:B-1----:R-:W2:Y:S04]  /*74100*/  LDL.LU.64 R66, [R1+0x86d8] ;  /* 0x0086d80001427983 */ /* 0x002ea80000300a00 */
[----:B------:R-:W2:Y:S04]  /*74110*/  LDL.LU.64 R64, [R1+0x86d0] ;  /* 0x0086d00001407983 */ /* 0x000ea80000300a00 */
[----:B------:R-:W-:Y:S04]  /*74120*/  STL.64 [R1+0xf40], R60 ;  /* 0x000f403c01007387 */ /* 0x000fe80000100a00 */
[----:B------:R1:W-:Y:S04]  /*74130*/  STL.64 [R1+0xf48], R62 ;  /* 0x000f483e01007387 */ /* 0x0003e80000100a00 */
        /* <DEDUP_REMOVED lines=11> */
[----:B------:R-:W2:Y:S04]  /*741f0*/  LDL.LU.64 R122, [R1+0x8698] ;  /* 0x00869800017a7983 */ /* 0x000ea80000300a00 */
[----:B------:R-:W2:Y:S04]  /*74200*/  LDL.LU.64 R120, [R1+0x8690] ;  /* 0x0086900001787983 */ /* 0x000ea80000300a00 */
[----:B------:R1:W-:Y:S04]  /*74210*/  STL.64 [R1+0xf00], R88 ;  /* 0x000f005801007387 */ /* 0x0003e80000100a00 */
[----:B------:R4:W-:Y:S04]  /*74220*/  STL.64 [R1+0xf08], R90 ;  /* 0x000f085a01007387 */ /* 0x0009e80000100a00 */
[----:B-1----:R-:W2:Y:S04]  /*74230*/  LDL.LU R88, [R1+0x2a0] ;  /* 0x0002a00001587983 */ /* 0x002ea80000300800 */
[----:B------:R-:W2:Y:S04]  /*74240*/  LDL.LU R89, [R1+0x2a4] ;  /* 0x0002a40001597983 */ /* 0x000ea80000300800 */
[----:B----4-:R-:W2:Y:S04]  /*74250*/  LDL.LU R90, [R1+0x2a8] ;  /* 0x0002a800015a7983 */ /* 0x010ea80000300800 */
[----:B------:R-:W2:Y:S04]  /*74260*/  LDL.LU R91, [R1+0x2ac] ;  /* 0x0002ac00015b7983 */ /* 0x000ea80000300800 */
[----:B------:R-:W-:Y:S04]  /*74270*/  STL.64 [R1+0x12c0], R116 ;  /* 0x0012c07401007387 */ /* 0x000fe80000100a00 */
[----:B------:R1:W-:Y:S01]  /*74280*/  STL.64 [R1+0x12c8], R118 ;  /* 0x0012c87601007387 */ /* 0x0003e20000100a00 */
[----:B------:R-:W-:Y:S03]  /*74290*/  HMMA.1688.F32.TF32 R124, R124, R34, R244 ;  /* 0x000000227c7c723c */ /* 0x000fe600000810f4 */
[----:B-1----:R-:W4:Y:S04]  /*742a0*/  LDL.LU.64 R118, [R1+0x8688] ;  /* 0x0086880001767983 */ /* 0x002f280000300a00 */
[----:B------:R-:W4:Y:S04]  /*742b0*/  LDL.LU.64 R116, [R1+0x8680] ;  /* 0x0086800001747983 */ /* 0x000f280000300a00 */
        /* <DEDUP_REMOVED lines=30> */
[----:B---3--:R-:W2:Y:S04]  /*744a0*/  LDL.LU R126, [R1+0x2b8] ;  /* 0x0002b800017e7983 */ /* 0x008ea80000300800 */
[----:B------:R-:W2:Y:S01]  /*744b0*/  LDL.LU R127, [R1+0x2bc] ;  /* 0x0002bc00017f7983 */ /* 0x000ea20000300800 */
[C---:B------:R-:W-:Y:S08]  /*744c0*/  HMMA.1688.F32.TF32 R192, R36.reuse, R18, R192 ;  /* 0x0000001224c0723c */ /* 0x040ff000000810c0 */
[C---:B--2---:R-:W-:Y:S11]  /*744d0*/  HMMA.1688.F32.TF32 R124, R36.reuse, R6, R124 ;  /* 0x00000006247c723c */ /* 0x044ff6000008107c */
[----:B------:R-:W-:Y:S11]  /*744e0*/  @!UPT UIADD3 URZ, URZ, URZ, URZ ;  /* 0x0000003f3f3ff290 */ /* 0x000ff6000fffe03f */
[----:B------:R-:W-:Y:S01]  /*744f0*/  @!UPT UIADD3 URZ, URZ, URZ, URZ ;  /* 0x0000003f3f3ff290 */ /* 0x000fe2000fffe03f */
[----:B------:R-:W-:Y:S04]  /*74500*/  STL.64 [R1+0xe30], R124 ;  /* 0x000e307c01007387 */ /* 0x000fe80000100a00 */
[----:B------:R1:W-:Y:S02]  /*74510*/  STL.64 [R1+0xe38], R126 ;  /* 0x000e387e01007387 */ /* 0x0003e40000100a00 */
[-C--:B-1----:R-:W-:Y:S02]  /*74520*/  HMMA.1688.F32.TF32 R124, R36, R10.reuse, R88 ;  /* 0x0000000a247c723c */ /* 0x082fe40000081058 */
[----:B------:R-:W-:Y:S04]  /*74530*/  LDS R88, [R2+0x4280] ;  /* 0x0042800002587984 */ /* 0x000fe80000000800 */
[----:B------:R-:W-:Y:S02]  /*74540*/  LDS R90, [R2+0x6280] ;  /* 0x00628000025a7984 */ /* 0x000fe40000000800 */
[----:B------:R-:W-:Y:S02]  /*74550*/  HMMA.1688.F32.TF32 R44, R76, R10, R44 ;  /* 0x0000000a4c2c723c */ /* 0x000fe4000008102c */
[----:B------:R-:W-:Y:S04]  /*74560*/  LDS R89, [R3+0x4280] ;  /* 0x0042800003597984 */ /* 0x000fe80000000800 */
[----:B------:R-:W1:Y:S09]  /*74570*/  LDS R91, [R3+0x6280] ;  /* 0x00628000035b7984 */ /* 0x000e720000000800 */
[----:B------:R-:W-:Y:S04]  /*74580*/  STL.64 [R1+0xe10], R124 ;  /* 0x000e107c01007387 */ /* 0x000fe80000100a00 */
[----:B------:R2:W-:Y:S02]  /*74590*/  STL.64 [R1+0xe18], R126 ;  /* 0x000e187e01007387 */ /* 0x0005e40000100a00 */
[C---:B--2---:R-:W-:Y:S08]  /*745a0*/  HMMA.1688.F32.TF32 R124, R36.reuse, R14, R220 ;  /* 0x0000000e247c723c */ /* 0x044ff000000810dc */
[C---:B------:R-:W-:Y:S11]  /*745b0*/  HMMA.1688.F32.TF32 R220, R36.reuse, R22, R236 ;  /* 0x0000001624dc723c */ /* 0x040ff600000810ec */
[----:B------:R-:W-:Y:S04]  /*745c0*/  @!UPT UIADD3 URZ, URZ, URZ, URZ ;  /* 0x0000003f3f3ff290 */ /* 0x000fe8000fffe03f */
[----:B------:R-:W-:Y:S04]  /*745d0*/  STL.64 [R1+0xdf0], R124 ;  /* 0x000df07c01007387 */ /* 0x000fe80000100a00 */
[----:B------:R2:W-:Y:S02]  /*745e0*/  STL.64 [R1+0xdf8], R126 ;  /* 0x000df87e01007387 */ /* 0x0005e40000100a00 */
[C---:B--2---:R-:W-:Y:S02]  /*745f0*/  HMMA.1688.F32.TF32 R124, R36.reuse, R26, R224 ;  /* 0x0000001a247c723c */ /* 0x044fe400000810e0 */
[----:B------:R-:W-:Y:S04]  /*74600*/  STL.64 [R1+0xdd0], R192 ;  /* 0x000dd0c001007387 */ /* 0x000fe80000100a00 */
[----:B------:R2:W-:Y:S04]  /*74610*/  STL.64 [R1+0xdd8], R194 ;  /* 0x000dd8c201007387 */ /* 0x0005e80000100a00 */
[----:B------:R-:W-:Y:S04]  /*74620*/  STL.64 [R1+0xdb0], R220 ;  /* 0x000db0dc01007387 */ /* 0x000fe80000100a00 */
[----:B------:R-:W-:Y:S01]  /*74630*/  STL.64 [R1+0xdb8], R222 ;  /* 0x000db8de01007387 */ /* 0x000fe20000100a00 */
[C---:B--2---:R-:W-:Y:S08]  /*74640*/  HMMA.1688.F32.TF32 R192, R36.reuse, R30, R244 ;  /* 0x0000001e24c0723c */ /* 0x044ff000000810f4 */
[----:B------:R-:W-:Y:S01]  /*74650*/  STL.64 [R1+0xd90], R124 ;  /* 0x000d907c01007387 */ /* 0x000fe20000100a00 */
[----:B------:R-:W-:Y:S03]  /*74660*/  HMMA.1688.F32.TF32 R36, R36, R34, R240 ;  /* 0x000000222424723c */ /* 0x000fe600000810f0 */
[----:B------:R2:W-:Y:S05]  /*74670*/  STL.64 [R1+0xd98], R126 ;  /* 0x000d987e01007387 */ /* 0x0005ea0000100a00 */
[C---:B--2---:R-:W-:Y:S06]  /*74680*/  HMMA.1688.F32.TF32 R124, R76.reuse, R6, R232 ;  /* 0x000000064c7c723c */ /* 0x044fec00000810e8 */
[----:B------:R-:W-:Y:S04]  /*74690*/  STL.64 [R1+0xd80], R192 ;  /* 0x000d80c001007387 */ /* 0x000fe80000100a00 */
[----:B------:R-:W-:Y:S05]  /*746a0*/  STL.64 [R1+0xd88], R194 ;  /* 0x000d88c201007387 */ /* 0x000fea0000100a00 */
[----:B------:R-:W-:Y:S04]  /*746b0*/  STL.64 [R1+0xd30], R36 ;  /* 0x000d302401007387 */ /* 0x000fe80000100a00 */
[----:B------:R-:W-:Y:S04]  /*746c0*/  STL.64 [R1+0xd38], R38 ;  /* 0x000d382601007387 */ /* 0x000fe80000100a00 */
[----:B------:R-:W-:Y:S04]  /*746d0*/  LDS R36, [R248+0x4280] ;  /* 0x00428000f8247984 */ /* 0x000fe80000000800 */
[----:B------:R-:W-:Y:S04]  /*746e0*/  LDS R38, [R248+0x6280] ;  /* 0x00628000f8267984 */ /* 0x000fe80000000800 */
[----:B------:R-:W-:Y:S04]  /*746f0*/  STL.64 [R1+0xd20], R124 ;  /* 0x000d207c01007387 */ /* 0x000fe80000100a00 */
[----:B------:R-:W-:Y:S04]  /*74700*/  STL.64 [R1+0xd28], R126 ;  /* 0x000d287e01007387 */ /* 0x000fe80000100a00 */
[----:B------:R-:W-:Y:S04]  /*74710*/  STL.64 [R1+0xcb0], R44 ;  /* 0x000cb02c01007387 */ /* 0x000fe80000100a00 */
[----:B------:R2:W-:Y:S04]  /*74720*/  STL.64 [R1+0xcb8], R46 ;  /* 0x000cb82e01007387 */ /* 0x0005e80000100a00 */
[----:B------:R-:W-:Y:S04]  /*74730*/  LDS R37, [R249+0x4280] ;  /* 0x00428000f9257984 */ /* 0x000fe80000000800 */
[----:B------:R-:W3:Y:S01]  /*74740*/  LDS R39, [R249+0x6280] ;  /* 0x00628000f9277984 */ /* 0x000ee20000000800 */
[C---:B--2---:R-:W-:Y:S08]  /*74750*/  HMMA.1688.F32.TF32 R44, R76.reuse, R14, R48 ;  /* 0x0000000e4c2c723c */ /* 0x044ff00000081030 */
[C---:B------:R-:W-:Y:S08]  /*74760*/  HMMA.1688.F32.TF32 R48, R76.reuse, R18, R108 ;  /* 0x000000124c30723c */ /* 0x040ff0000008106c */
[C---:B----4-:R-:W-:Y:S07]  /*74770*/  HMMA.1688.F32.TF32 R108, R76.reuse, R26, R116 ;  /* 0x0000001a4c6c723c */ /* 0x050fee0000081074 */
[----:B------:R-:W-:Y:S04]  /*74780*/  STL.64 [R1+0xc60], R44 ;  /* 0x000c602c01007387 */ /* 0x000fe80000100a00 */
[----:B------:R2:W-:Y:S04]  /*74790*/  STL.64 [R1+0xc68], R46 ;  /* 0x000c682e01007387 */ /* 0x0005e80000100a00 */
[----:B------:R-:W-:Y:S04]  /*747a0*/  STL.64 [R1+0xc30], R48 ;  /* 0x000c303001007387 */ /* 0x000fe80000100a00 */
[----:B------:R4:W-:Y:S01]  /*747b0*/  STL.64 [R1+0xc38], R50 ;  /* 0x000c383201007387 */ /* 0x0009e20000100a00 */
[C---:B--2---:R-:W-:Y:S08]  /*747c0*/  HMMA.1688.F32.TF32 R44, R76.reuse, R22, R148 ;  /* 0x000000164c2c723c */ /* 0x044ff00000081094 */
[C---:B----4-:R-:W-:Y:S11]  /*747d0*/  HMMA.1688.F32.TF32 R48, R76.reuse, R30, R120 ;  /* 0x0000001e4c30723c */ /* 0x050ff60000081078 */
[----:B------:R-:W-:Y:S04]  /*747e0*/  @!UPT UIADD3 URZ, URZ, URZ, URZ ;  /* 0x0000003f3f3ff290 */ /* 0x000fe8000fffe03f */
[----:B------:R-:W-:Y:S04]  /*747f0*/  STL.64 [R1+0xbf0], R44 ;  /* 0x000bf02c01007387 */ /* 0x000fe80000100a00 */
[----:B------:R2:W-:Y:S04]  /*74800*/  STL.64 [R1+0xbf8], R46 ;  /* 0x000bf82e01007387 */ /* 0x0005e80000100a00 */
[----:B------:R-:W-:Y:S04]  /*74810*/  STL.64 [R1+0xbb0], R108 ;  /* 0x000bb06c01007387 */ /* 0x000fe80000100a00 */
[----:B------:R-:W-:Y:S01]  /*74820*/  STL.64 [R1+0xbb8], R110 ;  /* 0x000bb86e01007387 */ /* 0x000fe20000100a00 */
[----:B--2---:R-:W-:Y:S03]  /*74830*/  HMMA.1688.F32.TF32 R44, R76, R34, R52 ;  /* 0x000000224c2c723c */ /* 0x004fe60000081034 */
[----:B------:R-:W-:Y:S04]  /*74840*/  STL.64 [R1+0xb80], R48 ;  /* 0x000b803001007387 */ /* 0x000fe80000100a00 */
[----:B------:R1:W-:Y:S04]  /*74850*/  STL.64 [R1+0xb88], R50 ;  /* 0x000b883201007387 */ /* 0x0003e80000100a00 */
[----:B------:R-:W-:Y:S04]  /*74860*/  LDS R52, [R2+0x4300] ;  /* 0x0043000002347984 */ /* 0x000fe80000000800 */
[----:B------:R-:W-:Y:S01]  /*74870*/  LDS R54, [R2+0x6300] ;  /* 0x0063000002367984 */ /* 0x000fe20000000800 */
[C---:B-1----:R-:W-:Y:S03]  /*74880*/  HMMA.1688.F32.TF32 R48, R88.reuse, R6, R56 ;  /* 0x000000065830723c */ /* 0x042fe60000081038 */
[----:B------:R-:W-:Y:S04]  /*74890*/  LDS R53, [R3+0x4300] ;  /* 0x0043000003357984 */ /* 0x000fe80000000800 */
[----:B------:R-:W1:Y:S01]  /*748a0*/  LDS R55, [R3+0x6300] ;  /* 0x0063000003377984 */ /* 0x000e620000000800 */
[C---:B------:R-:W-:Y:S03]  /*748b0*/  HMMA.1688.F32.TF32 R56, R88.reuse, R10, R60 ;  /* 0x0000000a5838723c */ /* 0x040fe6000008103c */
[----:B------:R-:W-:Y:S04]  /*748c0*/  STL.64 [R1+0xb40], R44 ;  /* 0x000b402c01007387 */ /* 0x000fe80000100a00 */
[----:B------:R-:W-:Y:S01]  /*748d0*/  STL.64 [R1+0xb48], R46 ;  /* 0x000b482e01007387 */ /* 0x000fe20000100a00 */
[C---:B------:R-:W-:Y:S03]  /*748e0*/  HMMA.1688.F32.TF32 R60, R88.reuse, R18, R96 ;  /* 0x00000012583c723c */ /* 0x040fe60000081060 */
[----:B------:R-:W-:Y:S04]  /*748f0*/  LDS R44, [R248+0x4300] ;  /* 0x00430000f82c7984 */ /* 0x000fe80000000800 */
[----:B------:R-:W-:Y:S04]  /*74900*/  LDS R46, [R248+0x6300] ;  /* 0x00630000f82e7984 */ /* 0x000fe80000000800 */
[----:B------:R-:W-:Y:S04]  /*74910*/  STL.64 [R1+0xb30], R48 ;  /* 0x000b303001007387 */ /* 0x000fe80000100a00 */
[----:B------:R2:W-:Y:S04]  /*74920*/  STL.64 [R1+0xb38], R50 ;  /* 0x000b383201007387 */ /* 0x0005e80000100a00 */
[----:B------:R-:W-:Y:S04]  /*74930*/  STL.64 [R1+0xb20], R56 ;  /* 0x000b203801007387 */ /* 0x000fe80000100a00 */
[----:B------:R4:W-:Y:S01]  /*74940*/  STL.64 [R1+0xb28], R58 ;  /* 0x000b283a01007387 */ /* 0x0009e20000100a00 */
[C---:B--2---:R-:W-:Y:S03]  /*74950*/  HMMA.1688.F32.TF32 R48, R88.reuse, R14, R64 ;  /* 0x0000000e5830723c */ /* 0x044fe60000081040 */
[----:B------:R-:W-:Y:S04]  /*74960*/  LDS R45, [R249+0x4300] ;  /* 0x00430000f92d7984 */ /* 0x000fe80000000800 */
[----:B------:R-:W2:Y:S01]  /*74970*/  LDS R47, [R249+0x6300] ;  /* 0x00630000f92f7984 */ /* 0x000ea20000000800 */
[C---:B----4-:R-:W-:Y:S11]  /*74980*/  HMMA.1688.F32.TF32 R56, R88.reuse, R22, R180 ;  /* 0x000000165838723c */ /* 0x050ff600000810b4 */
[----:B------:R-:W-:Y:S04]  /*74990*/  @!UPT UIADD3 URZ, URZ, URZ, URZ ;  /* 0x0000003f3f3ff290 */ /* 0x000fe8000fffe03f */
[----:B------:R-:W-:Y:S04]  /*749a0*/  STL.64 [R1+0xaf0], R48 ;  /* 0x000af03001007387 */ /* 0x000fe80000100a00 */
[----:B------:R4:W-:Y:S04]  /*749b0*/  STL.64 [R1+0xaf8], R50 ;  /* 0x000af83201007387 */ /* 0x0009e80000100a00 */
[----:B------:R-:W-:Y:S04]  /*749c0*/  STL.64 [R1+0xac0], R60 ;  /* 0x000ac03c01007387 */ /* 0x000fe80000100a00 */
[----:B------:R1:W-:Y:S01]  /*749d0*/  STL.64 [R1+0xac8], R62 ;  /* 0x000ac83e01007387 */ /* 0x0003e20000100a00 */
[C---:B----4-:R-:W-:Y:S03]  /*749e0*/  HMMA.1688.F32.TF32 R48, R88.reuse, R26, R152 ;  /* 0x0000001a5830723c */ /* 0x050fe60000081098 */
[----:B------:R-:W-:Y:S04]  /*749f0*/  STL.64 [R1+0x960], R56 ;  /* 0x0009603801007387 */ /* 0x000fe80000100a00 */
[----:B------:R4:W-:Y:S01]  /*74a00*/  STL.64 [R1+0x968], R58 ;  /* 0x0009683a01007387 */ /* 0x0009e20000100a00 */
[C---:B-1----:R-:W-:Y:S08]  /*74a10*/  HMMA.1688.F32.TF32 R60, R88.reuse, R30, R156 ;  /* 0x0000001e583c723c */ /* 0x042ff0000008109c */
[----:B----4-:R-:W-:Y:S07]  /*74a20*/  HMMA.1688.F32.TF32 R56, R88, R34, R68 ;  /* 0x000000225838723c */ /* 0x010fee0000081044 */
[----:B------:R-:W-:Y:S04]  /*74a30*/  STL.64 [R1+0x940], R48 ;  /* 0x0009403001007387 */ /* 0x000fe80000100a00 */
[----:B------:R-:W-:Y:S04]  /*74a40*/  STL.64 [R1+0x948], R50 ;  /* 0x0009483201007387 */ /* 0x000fe80000100a00 */
[----:B------:R-:W-:Y:S04]  /*74a50*/  STL.64 [R1+0x920], R60 ;  /* 0x0009203c01007387 */ /* 0x000fe80000100a00 */
[----:B------:R1:W-:Y:S01]  /*74a60*/  STL.64 [R1+0x928], R62 ;  /* 0x0009283e01007387 */ /* 0x0003e20000100a00 */
[C---:B---3--:R-:W-:Y:S01]  /*74a70*/  HMMA.1688.F32.TF32 R64, R36.reuse, R14, R80 ;  /* 0x0000000e2440723c */ /* 0x048fe20000081050 */
[----:B------:R-:W-:Y:S01]  /*74a80*/  MOV R224, R161 ;  /* 0x000000a100e07202 */ /* 0x000fe20000000f00 */
[----:B------:R-:W-:Y:S01]  /*74a90*/  IMAD.MOV.U32 R225, RZ, RZ, R160 ;  /* 0x000000ffffe17224 */ /* 0x000fe200078e00a0 */
[----:B------:R-:W-:Y:S01]  /*74aa0*/  MOV R226, R162 ;  /* 0x000000a200e27202 */ /* 0x000fe20000000f00 */
[----:B------:R-:W-:Y:S04]  /*74ab0*/  STL.64 [R1+0x8e0], R56 ;  /* 0x0008e03801007387 */ /* 0x000fe80000100a00 */
[----:B------:R3:W-:Y:S01]  /*74ac0*/  STL.64 [R1+0x8e8], R58 ;  /* 0x0008e83a01007387 */ /* 0x0007e20000100a00 */
[C---:B-1----:R-:W-:Y:S01]  /*74ad0*/  HMMA.1688.F32.TF32 R60, R36.reuse, R6, R112 ;  /* 0x00000006243c723c */ /* 0x042fe20000081070 */
[----:B------:R-:W-:Y:S01]  /*74ae0*/  IMAD.MOV.U32 R227, RZ, RZ, R163 ;  /* 0x000000ffffe37224 */ /* 0x000fe200078e00a3 */
[----:B------:R-:W-:Y:S01]  /*74af0*/  MOV R192, R213 ;  /* 0x000000d500c07202 */ /* 0x000fe20000000f00 */
[----:B------:R-:W-:Y:S01]  /*74b00*/  IMAD.MOV.U32 R193, RZ, RZ, R212 ;  /* 0x000000ffffc17224 */ /* 0x000fe200078e00d4 */
[----:B------:R-:W-:Y:S01]  /*74b10*/  MOV R194, R214 ;  /* 0x000000d600c27202 */ /* 0x000fe20000000f00 */
[----:B------:R-:W-:Y:S01]  /*74b20*/  IMAD.MOV.U32 R195, RZ, RZ, R184 ;  /* 0x000000ffffc37224 */ /* 0x000fe200078e00b8 */
[----:B------:R-:W-:Y:S01]  /*74b30*/  MOV R240, R189 ;  /* 0x000000bd00f07202 */ /* 0x000fe20000000f00 */
[----:B------:R-:W-:Y:S01]  /*74b40*/  IMAD.MOV.U32 R241, RZ, RZ, R188 ;  /* 0x000000fffff17224 */ /* 0x000fe200078e00bc */
[----:B------:R-:W-:Y:S01]  /*74b50*/  MOV R242, R186 ;  /* 0x000000ba00f27202 */ /* 0x000fe20000000f00 */
[C---:B---3--:R-:W-:Y:S01]  /*74b60*/  HMMA.1688.F32.TF32 R56, R36.reuse, R10, R72 ;  /* 0x0000000a2438723c */ /* 0x048fe20000081048 */
        /* <DEDUP_REMOVED lines=13> */
[----:B------:R-:W-:Y:S04]  /*74c40*/  STL.64 [R1+0x8b0], R60 ;  /* 0x0008b03c01007387 */ /* 0x000fe80000100a00 */
[----:B------:R1:W-:Y:S01]  /*74c50*/  STL.64 [R1+0x8b8], R62 ;  /* 0x0008b83e01007387 */ /* 0x0003e20000100a00 */
[----:B------:R-:W-:Y:S01]  /*74c60*/  MOV R236, R190 ;  /* 0x000000be00ec7202 */ /* 0x000fe20000000f00 */
[----:B------:R-:W-:Y:S01]  /*74c70*/  IMAD.MOV.U32 R237, RZ, RZ, R191 ;  /* 0x000000ffffed7224 */ /* 0x000fe200078e00bf */
[----:B------:R-:W-:Y:S01]  /*74c80*/  MOV R238, R187 ;  /* 0x000000bb00ee7202 */ /* 0x000fe20000000f00 */
[----:B------:R-:W-:Y:S01]  /*74c90*/  IMAD.MOV.U32 R239, RZ, RZ, R215 ;  /* 0x000000ffffef7224 */ /* 0x000fe200078e00d7 */
[----:B------:R-:W-:Y:S04]  /*74ca0*/  STL.64 [R1+0x890], R56 ;  /* 0x0008903801007387 */ /* 0x000fe80000100a00 */
[----:B------:R3:W-:Y:S01]  /*74cb0*/  STL.64 [R1+0x898], R58 ;  /* 0x0008983a01007387 */ /* 0x0007e20000100a00 */
[C---:B-1----:R-:W-:Y:S03]  /*74cc0*/  HMMA.1688.F32.TF32 R60, R36.reuse, R18, R128 ;  /* 0x00000012243c723c */ /* 0x042fe60000081080 */
[----:B------:R-:W-:Y:S04]  /*74cd0*/  LDS R48, [R2+0x4380] ;  /* 0x0043800002307984 */ /* 0x000fe80000000800 */
[----:B------:R-:W-:Y:S01]  /*74ce0*/  LDS R50, [R2+0x6380] ;  /* 0x0063800002327984 */ /* 0x000fe20000000800 */
[C---:B---3--:R-:W-:Y:S03]  /*74cf0*/  HMMA.1688.F32.TF32 R56, R36.reuse, R22, R132 ;  /* 0x000000162438723c */ /* 0x048fe60000081084 */
[----:B------:R-:W-:Y:S04]  /*74d00*/  STL.64 [R1+0x880], R64 ;  /* 0x0008804001007387 */ /* 0x000fe80000100a00 */
[----:B------:R1:W-:Y:S04]  /*74d10*/  STL.64 [R1+0x888], R66 ;  /* 0x0008884201007387 */ /* 0x0003e80000100a00 */
[----:B------:R-:W-:Y:S04]  /*74d20*/  LDS R49, [R3+0x4380] ;  /* 0x0043800003317984 */ /* 0x000fe80000000800 */
[----:B------:R-:W-:Y:S01]  /*74d30*/  LDS R51, [R3+0x6380] ;  /* 0x0063800003337984 */ /* 0x000fe20000000800 */
[C---:B-1----:R-:W-:Y:S03]  /*74d40*/  HMMA.1688.F32.TF32 R64, R36.reuse, R26, R140 ;  /* 0x0000001a2440723c */ /* 0x042fe6000008108c */
[----:B------:R-:W-:Y:S04]  /*74d50*/  STL.64 [R1+0x870], R60 ;  /* 0x0008703c01007387 */ /* 0x000fe80000100a00 */
[----:B------:R1:W-:Y:S04]  /*74d60*/  STL.64 [R1+0x878], R62 ;  /* 0x0008783e01007387 */ /* 0x0003e80000100a00 */
[----:B------:R-:W-:Y:S04]  /*74d70*/  STL.64 [R1+0x860], R56 ;  /* 0x0008603801007387 */ /* 0x000fe80000100a00 */
[----:B------:R3:W-:Y:S01]  /*74d80*/  STL.64 [R1+0x868], R58 ;  /* 0x0008683a01007387 */ /* 0x0007e20000100a00 */
[C---:B-1----:R-:W-:Y:S03]  /*74d90*/  HMMA.1688.F32.TF32 R60, R36.reuse, R30, R204 ;  /* 0x0000001e243c723c */ /* 0x042fe600000810cc */
[----:B------:R-:W-:Y:S04]  /*74da0*/  LDS R132, [R248+0x4580] ;  /* 0x00458000f8847984 */ /* 0x000fe80000000800 */
[----:B------:R-:W-:Y:S01]  /*74db0*/  LDS R134, [R248+0x6580] ;  /* 0x00658000f8867984 */ /* 0x000fe20000000800 */
[----:B---3--:R-:W-:Y:S03]  /*74dc0*/  HMMA.1688.F32.TF32 R56, R36, R34, R84 ;  /* 0x000000222438723c */ /* 0x008fe60000081054 */
[----:B------:R-:W-:Y:S04]  /*74dd0*/  STL.64 [R1+0x850], R64 ;  /* 0x0008504001007387 */ /* 0x000fe80000100a00 */
[----:B------:R-:W-:Y:S01]  /*74de0*/  LDS R133, [R249+0x4580] ;  /* 0x00458000f9857984 */ /* 0x000fe20000000800 */
[C---:B------:R-:W-:Y:S03]  /*74df0*/  HMMA.1688.F32.TF32 R36, R52.reuse, R6, R92 ;  /* 0x000000063424723c */ /* 0x040fe6000008105c */
[----:B------:R-:W-:Y:S04]  /*74e00*/  STL.64 [R1+0x858], R66 ;  /* 0x0008584201007387 */ /* 0x000fe80000100a00 */
[----:B------:R-:W-:Y:S04]  /*74e10*/  LDS R135, [R249+0x6580] ;  /* 0x00658000f9877984 */ /* 0x000fe80000000800 */
[----:B------:R-:W-:Y:S04]  /*74e20*/  STL.64 [R1+0x840], R60 ;  /* 0x0008403c01007387 */ /* 0x000fe80000100a00 */
[----:B------:R1:W-:Y:S04]  /*74e30*/  STL.64 [R1+0x848], R62 ;  /* 0x0008483e01007387 */ /* 0x0003e80000100a00 */
[----:B------:R-:W-:Y:S04]  /*74e40*/  STL.64 [R1+0x820], R56 ;  /* 0x0008203801007387 */ /* 0x000fe80000100a00 */
[----:B------:R3:W-:Y:S01]  /*74e50*/  STL.64 [R1+0x828], R58 ;  /* 0x0008283a01007387 */ /* 0x0007e20000100a00 */
[C---:B-1----:R-:W-:Y:S03]  /*74e60*/  HMMA.1688.F32.TF32 R60, R52.reuse, R10, R176 ;  /* 0x0000000a343c723c */ /* 0x042fe600000810b0 */
[----:B------:R-:W-:Y:S04]  /*74e70*/  STL.64 [R1+0x830], R36 ;  /* 0x0008302401007387 */ /* 0x000fe80000100a00 */
[----:B------:R1:W-:Y:S01]  /*74e80*/  STL.64 [R1+0x838], R38 ;  /* 0x0008382601007387 */ /* 0x0003e20000100a00 */
[C---:B---3--:R-:W-:Y:S03]  /*74e90*/  HMMA.1688.F32.TF32 R56, R52.reuse, R14, R208 ;  /* 0x0000000e3438723c */ /* 0x048fe600000810d0 */
[----:B------:R-:W-:Y:S04]  /*74ea0*/  LDS R208, [R2+0x4680] ;  /* 0x0046800002d07984 */ /* 0x000fe80000000800 */
[----:B------:R-:W-:Y:S01]  /*74eb0*/  LDS R210, [R2+0x6680] ;  /* 0x0066800002d27984 */ /* 0x000fe20000000800 */
[C---:B-1----:R-:W-:Y:S03]  /*74ec0*/  HMMA.1688.F32.TF32 R36, R52.reuse, R18, R100 ;  /* 0x000000123424723c */ /* 0x042fe60000081064 */
[----:B------:R-:W-:Y:S04]  /*74ed0*/  LDS R100, [R2+0x4580] ;  /* 0x0045800002647984 */ /* 0x000fe80000000800 */
        /* <DEDUP_REMOVED lines=14> */
[----:B------:R-:W-:Y:S01]  /*74fc0*/  STL.64 [R1+0x520], R60 ;  /* 0x0005203c01007387 */ /* 0x000fe20000100a00 */
[----:B------:R-:W-:Y:S03]  /*74fd0*/  HMMA.1688.F32.TF32 R40, R52, R34, R168 ;  /* 0x000000223428723c */ /* 0x000fe600000810a8 */
[----:B------:R-:W-:Y:S04]  /*74fe0*/  STL.64 [R1+0x528], R62 ;  /* 0x0005283e01007387 */ /* 0x000fe80000100a00 */
[----:B------:R-:W-:Y:S01]  /*74ff0*/  STL.64 [R1+0x510], R56 ;  /* 0x0005103801007387 */ /* 0x000fe20000100a00 */
[C---:B--2---:R-:W-:Y:S03]  /*75000*/  HMMA.1688.F32.TF32 R52, R44.reuse, R6, R172 ;  /* 0x000000062c34723c */ /* 0x044fe600000810ac */
[----:B------:R-:W-:Y:S04]  /*75010*/  STL.64 [R1+0x518], R58 ;  /* 0x0005183a01007387 */ /* 0x000fe80000100a00 */
[----:B------:R-:W-:Y:S04]  /*75020*/  STL.64 [R1+0x4f0], R36 ;  /* 0x0004f02401007387 */ /* 0x000fe80000100a00 */
[----:B------:R1:W-:Y:S04]  /*75030*/  STL.64 [R1+0x4f8], R38 ;  /* 0x0004f82601007387 */ /* 0x0003e80000100a00 */
[----:B------:R-:W-:Y:S04]  /*75040*/  LDS R165, [R3+0x4600] ;  /* 0x0046000003a57984 */ /* 0x000fe80000000800 */
[----:B------:R-:W-:Y:S01]  /*75050*/  LDS R167, [R3+0x6600] ;  /* 0x0066000003a77984 */ /* 0x000fe20000000800 */
[C---:B-1----:R-:W-:Y:S03]  /*75060*/  HMMA.1688.F32.TF32 R36, R44.reuse, R10, R196 ;  /* 0x0000000a2c24723c */ /* 0x042fe600000810c4 */
[----:B------:R-:W-:Y:S04]  /*75070*/  STL.64 [R1+0x4e0], R40 ;  /* 0x0004e02801007387 */ /* 0x000fe80000100a00 */
[----:B------:R-:W-:Y:S04]  /*75080*/  STL.64 [R1+0x4e8], R42 ;  /* 0x0004e82a01007387 */ /* 0x000fe80000100a00 */
[----:B------:R-:W-:Y:S04]  /*75090*/  STL.64 [R1+0x4d0], R52 ;  /* 0x0004d03401007387 */ /* 0x000fe80000100a00 */
[----:B------:R-:W-:Y:S04]  /*750a0*/  STL.64 [R1+0x4d8], R54 ;  /* 0x0004d83601007387 */ /* 0x000fe80000100a00 */
[----:B------:R-:W-:Y:S04]  /*750b0*/  LDS R40, [R248+0x4380] ;  /* 0x00438000f8287984 */ /* 0x000fe80000000800 */
[----:B------:R-:W-:Y:S04]  /*750c0*/  LDS R42, [R248+0x6380] ;  /* 0x00638000f82a7984 */ /* 0x000fe80000000800 */
[----:B------:R-:W-:Y:S04]  /*750d0*/  STL.64 [R1+0x4c0], R36 ;  /* 0x0004c02401007387 */ /* 0x000fe80000100a00 */
[----:B------:R1:W-:Y:S04]  /*750e0*/  STL.64 [R1+0x4c8], R38 ;  /* 0x0004c82601007387 */ /* 0x0003e80000100a00 */
[----:B------:R-:W2:Y:S04]  /*750f0*/  LDL.LU R161, [R1+0x860c] ;  /* 0x00860c0001a17983 */ /* 0x000ea80000300800 */
[----:B------:R-:W-:Y:S01]  /*75100*/  LDS R41, [R249+0x4380] ;  /* 0x00438000f9297984 */ /* 0x000fe20000000800 */
[----:B-1----:R-:W-:Y:S03]  /*75110*/  HMMA.1688.F32.TF32 R36, R44, R14, R136 ;  /* 0x0000000e2c24723c */ /* 0x002fe60000081088 */
[----:B------:R-:W1:Y:S04]  /*75120*/  LDS R43, [R249+0x6380] ;  /* 0x00638000f92b7984 */ /* 0x000e680000000800 */
[----:B------:R-:W-:Y:S04]  /*75130*/  LDS R196, [R248+0x4600] ;  /* 0x00460000f8c47984 */ /* 0x000fe80000000800 */
[----:B------:R-:W-:Y:S04]  /*75140*/  LDS R198, [R248+0x6600] ;  /* 0x00660000f8c67984 */ /* 0x000fe80000000800 */
[----:B------:R-:W-:Y:S04]  /*75150*/  LDS R197, [R249+0x4600] ;  /* 0x00460000f9c57984 */ /* 0x000fe80000000800 */
[----:B------:R-:W-:Y:S04]  /*75160*/  LDS R199, [R249+0x6600] ;  /* 0x00660000f9c77984 */ /* 0x000fe80000000800 */
[----:B------:R-:W-:Y:S04]  /*75170*/  LDS R209, [R3+0x4680] ;  /* 0x0046800003d17984 */ /* 0x000fe80000000800 */
[----:B------:R-:W-:Y:S04]  /*75180*/  STL.64 [R1+0x440], R36 ;  /* 0x0004402401007387 */ /* 0x000fe80000100a00 */
[----:B------:R3:W-:Y:S04]  /*75190*/  STL.64 [R1+0x448], R38 ;  /* 0x0004482601007387 */ /* 0x0007e80000100a00 */
        /* <DEDUP_REMOVED lines=11> */
[----:B------:R-:W-:Y:S04]  /*75250*/  LDS R211, [R3+0x6680] ;  /* 0x0066800003d37984 */ /* 0x000fe80000000800 */
[----:B------:R-:W-:Y:S04]  /*75260*/  LDS R204, [R248+0x4680] ;  /* 0x00468000f8cc7984 */ /* 0x000fe80000000800 */
[----:B------:R-:W-:Y:S04]  /*75270*/  LDS R206, [R248+0x6680] ;  /* 0x00668000f8ce7984 */ /* 0x000fe80000000800 */
[----:B------:R-:W-:Y:S04]  /*75280*/  LDS R205, [R249+0x4680] ;  /* 0x00468000f9cd7984 */ /* 0x000fe80000000800 */
[----:B------:R-:W-:Y:S01]  /*75290*/  LDS R207, [R249+0x6680] ;  /* 0x00668000f9cf7984 */ /* 0x000fe20000000800 */
[----:B--2---:R-:W-:Y:S01]  /*752a0*/  IMAD.MOV.U32 R235, RZ, RZ, R161 ;  /* 0x000000ffffeb7224 */ /* 0x004fe200078e00a1 */
[----:B----4-:R-:W-:Y:S01]  /*752b0*/  MOV R234, R160 ;  /* 0x000000a000ea7202 */ /* 0x010fe20000000f00 */
[----:B---3--:R-:W-:Y:S01]  /*752c0*/  IMAD.MOV.U32 R233, RZ, RZ, R162 ;  /* 0x000000ffffe97224 */ /* 0x008fe200078e00a2 */
[----:B------:R-:W-:-:S02]  /*752d0*/  MOV R232, R163 ;  /* 0x000000a300e87202 */ /* 0x000fc40000000f00 */
[----:B------:R-:W2:Y:S04]  /*752e0*/  LDL.LU R163, [R1+0x85dc] ;  /* 0x0085dc0001a37983 */ /* 0x000ea80000300800 */
[----:B------:R-:W3:Y:S04]  /*752f0*/  LDL.LU R162, [R1+0x85d8] ;  /* 0x0085d80001a27983 */ /* 0x000ee80000300800 */
[----:B------:R-:W4:Y:S01]  /*75300*/  LDL.LU R160, [R1+0x85d4] ;  /* 0x0085d40001a07983 */ /* 0x000f220000300800 */
[----:B------:R-:W-:Y:S01]  /*75310*/  MOV R110, R212 ;  /* 0x000000d4006e7202 */ /* 0x000fe20000000f00 */
[----:B------:R-:W-:-:S02]  /*75320*/  IMAD.MOV.U32 R109, RZ, RZ, R214 ;  /* 0x000000ffff6d7224 */ /* 0x000fc400078e00d6 */
[----:B------:R-:W4:Y:S01]  /*75330*/  LDL.LU R161, [R1+0x85d0] ;  /* 0x0085d00001a17983 */ /* 0x000f220000300800 */
[----:B------:R-:W-:-:S03]  /*75340*/  MOV R108, R184 ;  /* 0x000000b8006c7202 */ /* 0x000fc60000000f00 */
[----:B------:R-:W4:Y:S01]  /*75350*/  LDL.LU R184, [R1+0x85cc] ;  /* 0x0085cc0001b87983 */ /* 0x000f220000300800 */
[----:B------:R-:W-:-:S03]  /*75360*/  IMAD.MOV.U32 R111, RZ, RZ, R213 ;  /* 0x000000ffff6f7224 */ /* 0x000fc600078e00d5 */
[----:B------:R-:W4:Y:S04]  /*75370*/  LDL.LU R214, [R1+0x85c8] ;  /* 0x0085c80001d67983 */ /* 0x000f280000300800 */
[----:B------:R-:W4:Y:S04]  /*75380*/  LDL.LU R212, [R1+0x85c4] ;  /* 0x0085c40001d47983 */ /* 0x000f280000300800 */
[----:B------:R-:W4:Y:S01]  /*75390*/  LDL.LU R213, [R1+0x85c0] ;  /* 0x0085c00001d57983 */ /* 0x000f220000300800 */
[----:B------:R-:W-:Y:S01]  /*753a0*/  IMAD.MOV.U32 R149, RZ, RZ, R186 ;  /* 0x000000ffff957224 */ /* 0x000fe200078e00ba */
[----:B------:R-:W-:Y:S01]  /*753b0*/  MOV R148, R185 ;  /* 0x000000b900947202 */ /* 0x000fe20000000f00 */
[----:B------:R-:W-:Y:S01]  /*753c0*/  IMAD.MOV.U32 R151, RZ, RZ, R189 ;  /* 0x000000ffff977224 */ /* 0x000fe200078e00bd */
[----:B------:R-:W-:Y:S01]  /*753d0*/  MOV R150, R188 ;  /* 0x000000bc00967202 */ /* 0x000fe20000000f00 */
[----:B--2---:R-:W-:Y:S01]  /*753e0*/  IMAD.MOV.U32 R119, RZ, RZ, R163 ;  /* 0x000000ffff777224 */ /* 0x004fe200078e00a3 */
[----:B---3--:R-:W-:-:S02]  /*753f0*/  MOV R118, R162 ;  /* 0x000000a200767202 */ /* 0x008fc40000000f00 */
[----:B----4-:R-:W-:Y:S02]  /*75400*/  MOV R116, R160 ;  /* 0x000000a000747202 */ /* 0x010fe40000000f00 */
[----:B------:R-:W2:Y:S01]  /*75410*/  LDL.LU R160, [R1+0x85bc] ;  /* 0x0085bc0001a07983 */ /* 0x000ea20000300800 */
[----:B------:R-:W-:-:S03]  /*75420*/  IMAD.MOV.U32 R117, RZ, RZ, R161 ;  /* 0x000000ffff757224 */ /* 0x000fc600078e00a1 */
[----:B------:R-:W2:Y:S04]  /*75430*/  LDL.LU R161, [R1+0x85b8] ;  /* 0x0085b80001a17983 */ /* 0x000ea80000300800 */
[----:B------:R-:W2:Y:S01]  /*75440*/  LDL.LU R162, [R1+0x85b4] ;  /* 0x0085b40001a27983 */ /* 0x000ea20000300800 */
[----:B------:R-:W-:Y:S01]  /*75450*/  IMAD.MOV.U32 R123, RZ, RZ, R184 ;  /* 0x000000ffff7b7224 */ /* 0x000fe200078e00b8 */
[----:B------:R-:W-:Y:S02]  /*75460*/  MOV R122, R214 ;  /* 0x000000d6007a7202 */ /* 0x000fe40000000f00 */
[----:B------:R-:W2:Y:S01]  /*75470*/  LDL.LU R163, [R1+0x85b0] ;  /* 0x0085b00001a37983 */ /* 0x000ea20000300800 */
[----:B------:R-:W-:-:S03]  /*75480*/  MOV R120, R212 ;  /* 0x000000d400787202 */ /* 0x000fc60000000f00 */
[----:B------:R-:W3:Y:S01]  /*75490*/  LDL.LU R212, [R1+0x85ac] ;  /* 0x0085ac0001d47983 */ /* 0x000ee20000300800 */
[----:B------:R-:W-:-:S03]  /*754a0*/  IMAD.MOV.U32 R121, RZ, RZ, R213 ;  /* 0x000000ffff797224 */ /* 0x000fc600078e00d5 */
[----:B------:R-:W3:Y:S04]  /*754b0*/  LDL.LU R213, [R1+0x85a8] ;  /* 0x0085a80001d57983 */ /* 0x000ee80000300800 */
[----:B------:R-:W3:Y:S04]  /*754c0*/  LDL.LU R214, [R1+0x85a4] ;  /* 0x0085a40001d67983 */ /* 0x000ee80000300800 */
        /* <DEDUP_REMOVED lines=20> */
[----:B------:R-:W4:Y:S01]  /*75610*/  LDL.LU R215, [R1+0x8550] ;  /* 0x0085500001d77983 */ /* 0x000f220000300800 */
[----:B-1----:R-:W-:Y:S08]  /*75620*/  HMMA.1688.F32.TF32 R60, R40, R18, R192 ;  /* 0x00000012283c723c */ /* 0x002ff000000810c0 */
[C---:B--2---:R-:W-:Y:S08]  /*75630*/  HMMA.1688.F32.TF32 R56, R44.reuse, R26, R144 ;  /* 0x0000001a2c38723c */ /* 0x044ff00000081090 */
[C---:B---3--:R-:W-:Y:S01]  /*75640*/  HMMA.1688.F32.TF32 R36, R44.reuse, R18, R200 ;  /* 0x000000122c24723c */ /* 0x048fe200000810c8 */
[----:B------:R-:W-:Y:S04]  /*75650*/  LDS R200, [R2+0x4700] ;  /* 0x0047000002c87984 */ /* 0x000fe80000000800 */
[----:B------:R-:W-:Y:S03]  /*75660*/  LDS R202, [R2+0x6700] ;  /* 0x0067000002ca7984 */ /* 0x000fe60000000800 */
[C---:B----4-:R-:W-:Y:S01]  /*75670*/  HMMA.1688.F32.TF32 R52, R44.reuse, R22, R216 ;  /* 0x000000162c34723c */ /* 0x050fe200000810d8 */
[----:B------:R-:W-:Y:S04]  /*75680*/  LDS R201, [R3+0x4700] ;  /* 0x0047000003c97984 */ /* 0x000fe80000000800 */
[----:B------:R-:W-:Y:S10]  /*75690*/  LDS R203, [R3+0x6700] ;  /* 0x0067000003cb7984 */ /* 0x000ff40000000800 */
[----:B------:R-:W-:Y:S04]  /*756a0*/  STL.64 [R1+0x430], R36 ;  /* 0x0004302401007387 */ /* 0x000fe80000100a00 */
[----:B------:R1:W-:Y:S02]  /*756b0*/  STL.64 [R1+0x438], R38 ;  /* 0x0004382601007387 */ /* 0x0003e40000100a00 */
[C---:B-1----:R-:W-:Y:S02]  /*756c0*/  HMMA.1688.F32.TF32 R36, R44.reuse, R30, R188 ;  /* 0x0000001e2c24723c */ /* 0x042fe400000810bc */
[----:B------:R-:W-:Y:S04]  /*756d0*/  STL.64 [R1+0x400], R52 ;  /* 0x0004003401007387 */ /* 0x000fe80000100a00 */
[----:B------:R1:W-:Y:S04]  /*756e0*/  STL.64 [R1+0x408], R54 ;  /* 0x0004083601007387 */ /* 0x0003e80000100a00 */
[----:B------:R-:W-:Y:S04]  /*756f0*/  STL.64 [R1+0x260], R56 ;  /* 0x0002603801007387 */ /* 0x000fe80000100a00 */
[----:B------:R-:W-:Y:S01]  /*75700*/  STL.64 [R1+0x268], R58 ;  /* 0x0002683a01007387 */ /* 0x000fe20000100a00 */
[----:B-1----:R-:W-:Y:S08]  /*75710*/  HMMA.1688.F32.TF32 R52, R44, R34, R184 ;  /* 0x000000222c34723c */ /* 0x002ff000000810b8 */
[----:B------:R-:W-:Y:S01]  /*75720*/  STL.64 [R1+0x1d0], R36 ;  /* 0x0001d02401007387 */ /* 0x000fe20000100a00 */
[C---:B------:R-:W-:Y:S03]  /*75730*/  HMMA.1688.F32.TF32 R44, R48.reuse, R6, R212 ;  /* 0x00000006302c723c */ /* 0x040fe600000810d4 */
[----:B------:R1:W-:Y:S05]  /*75740*/  STL.64 [R1+0x1d8], R38 ;  /* 0x0001d82601007387 */ /* 0x0003ea0000100a00 */
[C---:B-1----:R-:W-:Y:S06]  /*75750*/  HMMA.1688.F32.TF32 R36, R48.reuse, R10, R160 ;  /* 0x0000000a3024723c */ /* 0x042fec00000810a0 */
[----:B------:R-:W-:Y:S04]  /*75760*/  STL.64 [R1+0x1c0], R52 ;  /* 0x0001c03401007387 */ /* 0x000fe80000100a00 */
[----:B------:R-:W-:Y:S05]  /*75770*/  STL.64 [R1+0x1c8], R54 ;  /* 0x0001c83601007387 */ /* 0x000fea0000100a00 */
[----:B------:R-:W-:Y:S04]  /*75780*/  STL.64 [R1+0x160], R44 ;  /* 0x0001602c01007387 */ /* 0x000fe80000100a00 */
[----:B------:R1:W-:Y:S01]  /*75790*/  STL.64 [R1+0x168], R46 ;  /* 0x0001682e01007387 */ /* 0x0003e20000100a00 */
[C---:B------:R-:W-:Y:S03]  /*757a0*/  HMMA.1688.F32.TF32 R56, R48.reuse, R18, R116 ;  /* 0x000000123038723c */ /* 0x040fe60000081074 */
[----:B------:R-:W-:Y:S04]  /*757b0*/  LDS R52, [R2+0x4400] ;  /* 0x0044000002347984 */ /* 0x000fe80000000800 */
[----:B------:R-:W-:Y:S04]  /*757c0*/  LDS R54, [R2+0x6400] ;  /* 0x0064000002367984 */ /* 0x000fe80000000800 */
[----:B------:R-:W-:Y:S04]  /*757d0*/  STL.64 [R1+0xd0], R36 ;  /* 0x0000d02401007387 */ /* 0x000fe80000100a00 */
[----:B------:R2:W-:Y:S01]  /*757e0*/  STL.64 [R1+0xd8], R38 ;  /* 0x0000d82601007387 */ /* 0x0005e20000100a00 */
[C---:B-1----:R-:W-:Y:S03]  /*757f0*/  HMMA.1688.F32.TF32 R44, R48.reuse, R22, R148 ;  /* 0x00000016302c723c */ /* 0x042fe60000081094 */
[----:B------:R-:W-:Y:S04]  /*75800*/  LDS R53, [R3+0x4400] ;  /* 0x0044000003357984 */ /* 0x000fe80000000800 */
[----:B------:R-:W1:Y:S01]  /*75810*/  LDS R55, [R3+0x6400] ;  /* 0x0064000003377984 */ /* 0x000e620000000800 */
[C---:B--2---:R-:W-:Y:S11]  /*75820*/  HMMA.1688.F32.TF32 R36, R48.reuse, R14, R120 ;  /* 0x0000000e3024723c */ /* 0x044ff60000081078 */
[----:B------:R-:W-:Y:S11]  /*75830*/  @!UPT UIADD3 URZ, URZ, URZ, URZ ;  /* 0x0000003f3f3ff290 */ /* 0x000ff6000fffe03f */
[----:B------:R-:W-:Y:S01]  /*75840*/  @!UPT UIADD3 URZ, URZ, URZ, URZ ;  /* 0x0000003f3f3ff290 */ /* 0x000fe2000fffe03f */
[----:B------:R-:W-:Y:S04]  /*75850*/  STL.64 [R1+0xc0], R36 ;  /* 0x0000c02401007387 */ /* 0x000fe80000100a00 */
[----:B------:R2:W-:Y:S04]  /*75860*/  STL.64 [R1+0xc8], R38 ;  /* 0x0000c82601007387 */ /* 0x0005e80000100a00 */
[----:B------:R-:W-:Y:S04]  /*75870*/  STL.64 [R1+0xb0], R56 ;  /* 0x0000b03801007387 */ /* 0x000fe80000100a00 */
[----:B------:R3:W-:Y:S01]  /*75880*/  STL.64 [R1+0xb8], R58 ;  /* 0x0000b83a01007387 */ /* 0x0007e20000100a00 */
[C---:B--2---:R-:W-:Y:S03]  /*75890*/  HMMA.1688.F32.TF32 R36, R48.reuse, R26, R108 ;  /* 0x0000001a3024723c */ /* 0x044fe6000008106c */
[----:B------:R-:W-:Y:S04]  /*758a0*/  STL.64 [R1+0xa0], R44 ;  /* 0x0000a02c01007387 */ /* 0x000fe80000100a00 */
[----:B------:R2:W-:Y:S01]  /*758b0*/  STL.64 [R1+0xa8], R46 ;  /* 0x0000a82e01007387 */ /* 0x0005e20000100a00 */
[C---:B---3--:R-:W-:Y:S08]  /*758c0*/  HMMA.1688.F32.TF32 R56, R48.reuse, R30, R232 ;  /* 0x0000001e3038723c */ /* 0x048ff000000810e8 */
[----:B--2---:R-:W-:Y:S08]  /*758d0*/  HMMA.1688.F32.TF32 R44, R48, R34, R240 ;  /* 0x00000022302c723c */ /* 0x004ff000000810f0 */
[C---:B------:R-:W-:Y:S01]  /*758e0*/  HMMA.1688.F32.TF32 R48, R40.reuse, R6, R244 ;  /* 0x000000062830723c */ /* 0x040fe200000810f4 */
[----:B------:R-:W-:Y:S04]  /*758f0*/  STL.64 [R1+0x90], R36 ;  /* 0x0000902401007387 */ /* 0x000fe80000100a00 */
[----:B------:R-:W-:Y:S04]  /*75900*/  STL.64 [R1+0x98], R38 ;  /* 0x0000982601007387 */ /* 0x000fe80000100a00 */
[----:B------:R-:W-:Y:S04]  /*75910*/  STL.64 [R1+0x80], R56 ;  /* 0x0000803801007387 */ /* 0x000fe80000100a00 */
[----:B------:R2:W-:Y:S04]  /*75920*/  STL.64 [R1+0x88], R58 ;  /* 0x0000883a01007387 */ /* 0x0005e80000100a00 */
[----:B------:R-:W-:Y:S04]  /*75930*/  STL.64 [R1+0x70], R44 ;  /* 0x0000702c01007387 */ /* 0x000fe80000100a00 */
[----:B------:R-:W-:Y:S01]  /*75940*/  STL.64 [R1+0x78], R46 ;  /* 0x0000782e01007387 */ /* 0x000fe20000100a00 */
[C---:B--2---:R-:W-:Y:S03]  /*75950*/  HMMA.1688.F32.TF32 R56, R40.reuse, R10, R124 ;  /* 0x0000000a2838723c */ /* 0x044fe6000008107c */
[----:B------:R-:W-:Y:S04]  /*75960*/  STL.64 [R1+0x60], R48 ;  /* 0x0000603001007387 */ /* 0x000fe80000100a00 */
[----:B------:R2:W-:Y:S04]  /*75970*/  STL.64 [R1+0x68], R50 ;  /* 0x0000683201007387 */ /* 0x0005e80000100a00 */
[----:B------:R-:W-:Y:S04]  /*75980*/  LDS R36, [R248+0x4400] ;  /* 0x00440000f8247984 */ /* 0x000fe80000000800 */
[----:B------:R-:W-:Y:S01]  /*75990*/  LDS R38, [R248+0x6400] ;  /* 0x00640000f8267984 */ /* 0x000fe20000000800 */
[C---:B--2---:R-:W-:Y:S03]  /*759a0*/  HMMA.1688.F32.TF32 R48, R40.reuse, R14, R220 ;  /* 0x0000000e2830723c */ /* 0x044fe600000810dc */
[----:B------:R-:W-:Y:S04]  /*759b0*/  LDS R37, [R249+0x4400] ;  /* 0x00440000f9257984 */ /* 0x000fe80000000800 */
[----:B------:R-:W2:Y:S04]  /*759c0*/  LDS R39, [R249+0x6400] ;  /* 0x00640000f9277984 */ /* 0x000ea80000000800 */
[----:B------:R-:W-:Y:S04]  /*759d0*/  STL.64 [R1+0x50], R56 ;  /* 0x0000503801007387 */ /* 0x000fe80000100a00 */
[----:B------:R3:W-:Y:S04]  /*759e0*/  STL.64 [R1+0x58], R58 ;  /* 0x0000583a01007387 */ /* 0x0007e80000100a00 */
[----:B------:R-:W-:Y:S04]  /*759f0*/  LDS R44, [R2+0x4480] ;  /* 0x00448000022c7984 */ /* 0x000fe80000000800 */
[----:B------:R-:W-:Y:S01]  /*75a00*/  LDS R46, [R2+0x6480] ;  /* 0x00648000022e7984 */ /* 0x000fe20000000800 */
[C---:B---3--:R-:W-:Y:S03]  /*75a10*/  HMMA.1688.F32.TF32 R56, R40.reuse, R22, R236 ;  /* 0x000000162838723c */ /* 0x048fe600000810ec */
[----:B------:R-:W-:Y:S04]  /*75a20*/  STL.64 [R1+0x150], R48 ;  /* 0x0001503001007387 */ /* 0x000fe80000100a00 */
[----:B------:R3:W-:Y:S04]  /*75a30*/  STL.64 [R1+0x158], R50 ;  /* 0x0001583201007387 */ /* 0x0007e80000100a00 */
[----:B------:R-:W-:Y:S04]  /*75a40*/  LDS R45, [R3+0x4480] ;  /* 0x00448000032d7984 */ /* 0x000fe80000000800 */
[----:B------:R-:W4:Y:S01]  /*75a50*/  LDS R47, [R3+0x6480] ;  /* 0x00648000032f7984 */ /* 0x000f220000000800 */
[C---:B---3--:R-:W-:Y:S03]  /*75a60*/  HMMA.1688.F32.TF32 R48, R40.reuse, R26, R224 ;  /* 0x0000001a2830723c */ /* 0x048fe600000810e0 */
[----:B------:R-:W-:Y:S04]  /*75a70*/  STL.64 [R1+0x140], R60 ;  /* 0x0001403c01007387 */ /* 0x000fe80000100a00 */
[----:B------:R-:W-:Y:S04]  /*75a80*/  STL.64 [R1+0x148], R62 ;  /* 0x0001483e01007387 */ /* 0x000fe80000100a00 */
[----:B------:R-:W3:Y:S04]  /*75a90*/  LDL.LU R236, [R1+0x6f0] ;  /* 0x0006f00001ec7983 */ /* 0x000ee80000300800 */
[----:B------:R1:W-:Y:S04]  /*75aa0*/  STL.64 [R1+0x130], R56 ;  /* 0x0001303801007387 */ /* 0x0003e80000100a00 */
[----:B------:R1:W-:Y:S04]  /*75ab0*/  STL.64 [R1+0x138], R58 ;  /* 0x0001383a01007387 */ /* 0x0003e80000100a00 */
[----:B------:R-:W-:Y:S04]  /*75ac0*/  STL.64 [R1+0x120], R48 ;  /* 0x0001203001007387 */ /* 0x000fe80000100a00 */
        /* <DEDUP_REMOVED lines=32> */
[----:B-1----:R-:W2:Y:S04]  /*75cd0*/  LDL.LU R56, [R1+0x620] ;  /* 0x0006200001387983 */ /* 0x002ea80000300800 */
        /* <DEDUP_REMOVED lines=59> */
[C---:B--2---:R-:W-:Y:S08]  /*76090*/  HMMA.1688.F32.TF32 R48, R40.reuse, R34, R88 ;  /* 0x000000222830723c */ /* 0x044ff00000081058 */
[-C--:B---3--:R-:W-:Y:S01]  /*760a0*/  HMMA.1688.F32.TF32 R72, R40, R30.reuse, R112 ;  /* 0x0000001e2848723c */ /* 0x088fe20000081070 */
[----:B------:R-:W-:Y:S04]  /*760b0*/  LDS R40, [R248+0x4480] ;  /* 0x00448000f8287984 */ /* 0x000fe80000000800 */
[----:B------:R-:W-:Y:S03]  /*760c0*/  LDS R42, [R248+0x6480] ;  /* 0x00648000f82a7984 */ /* 0x000fe60000000800 */
[C---:B------:R-:W-:Y:S01]  /*760d0*/  HMMA.1688.F32.TF32 R60, R52.reuse, R30, R60 ;  /* 0x0000001e343c723c */ /* 0x040fe2000008103c */
[----:B------:R-:W-:Y:S04]  /*760e0*/  LDS R41, [R249+0x4480] ;  /* 0x00448000f9297984 */ /* 0x000fe80000000800 */
[----:B------:R-:W1:Y:S10]  /*760f0*/  LDS R43, [R249+0x6480] ;  /* 0x00648000f92b7984 */ /* 0x000e740000000800 */
[----:B------:R-:W-:Y:S04]  /*76100*/  STL.64 [R1+0x110], R72 ;  /* 0x0001104801007387 */ /* 0x000fe80000100a00 */
[----:B------:R-:W-:Y:S04]  /*76110*/  STL.64 [R1+0x118], R74 ;  /* 0x0001184a01007387 */ /* 0x000fe80000100a00 */
[----:B------:R-:W-:Y:S04]  /*76120*/  STL.64 [R1+0x100], R48 ;  /* 0x0001003001007387 */ /* 0x000fe80000100a00 */
[----:B------:R4:W-:Y:S02]  /*76130*/  STL.64 [R1+0x108], R50 ;  /* 0x0001083201007387 */ /* 0x0009e40000100a00 */
[C---:B----4-:R-:W-:Y:S08]  /*76140*/  HMMA.1688.F32.TF32 R48, R52.reuse, R6, R68 ;  /* 0x000000063430723c */ /* 0x050ff00000081044 */
[C---:B------:R-:W-:Y:S11]  /*76150*/  HMMA.1688.F32.TF32 R68, R52.reuse, R10, R156 ;  /* 0x0000000a3444723c */ /* 0x040ff6000008109c */
[----:B------:R-:W-:Y:S04]  /*76160*/  @!UPT UIADD3 URZ, URZ, URZ, URZ ;  /* 0x0000003f3f3ff290 */ /* 0x000fe8000fffe03f */
[----:B------:R-:W-:Y:S04]  /*76170*/  STL.64 [R1+0xf0], R48 ;  /* 0x0000f03001007387 */ /* 0x000fe80000100a00 */
[----:B------:R2:W-:Y:S02]  /*76180*/  STL.64 [R1+0xf8], R50 ;  /* 0x0000f83201007387 */ /* 0x0005e40000100a00 */
[C---:B--2---:R-:W-:Y:S02]  /*76190*/  HMMA.1688.F32.TF32 R48, R52.reuse, R14, R152 ;  /* 0x0000000e3430723c */ /* 0x044fe40000081098 */
[----:B------:R-:W-:Y:S04]  /*761a0*/  STL.64 [R1+0x30], R68 ;  /* 0x0000304401007387 */ /* 0x000fe80000100a00 */
[----:B------:R2:W-:Y:S02]  /*761b0*/  STL.64 [R1+0x38], R70 ;  /* 0x0000384601007387 */ /* 0x0005e40000100a00 */
[C---:B------:R-:W-:Y:S08]  /*761c0*/  HMMA.1688.F32.TF32 R72, R52.reuse, R18, R180 ;  /* 0x000000123448723c */ /* 0x040ff000000810b4 */
[C---:B--2---:R-:W-:Y:S07]  /*761d0*/  HMMA.1688.F32.TF32 R68, R52.reuse, R22, R96 ;  /* 0x000000163444723c */ /* 0x044fee0000081060 */
[----:B------:R-:W-:Y:S04]  /*761e0*/  STL.64 [R1+0x1b0], R48 ;  /* 0x0001b03001007387 */ /* 0x000fe80000100a00 */
[----:B------:R2:W-:Y:S02]  /*761f0*/  STL.64 [R1+0x1b8], R50 ;  /* 0x0001b83201007387 */ /* 0x0005e40000100a00 */
[C---:B--2---:R-:W-:Y:S02]  /*76200*/  HMMA.1688.F32.TF32 R48, R52.reuse, R26, R64 ;  /* 0x0000001a3430723c */ /* 0x044fe40000081040 */
[----:B------:R-:W-:Y:S04]  /*76210*/  STL.64 [R1+0x1a0], R72 ;  /* 0x0001a04801007387 */ /* 0x000fe80000100a00 */
[----:B------:R-:W-:Y:S04]  /*76220*/  STL.64 [R1+0x1a8], R74 ;  /* 0x0001a84a01007387 */ /* 0x000fe80000100a00 */
[----:B------:R-:W-:Y:S01]  /*76230*/  STL.64 [R1+0x190], R68 ;  /* 0x0001904401007387 */ /* 0x000fe20000100a00 */
[----:B------:R-:W-:Y:S03]  /*76240*/  HMMA.1688.F32.TF32 R52, R52, R34, R56 ;  /* 0x000000223434723c */ /* 0x000fe60000081038 */
[----:B------:R-:W-:Y:S09]  /*76250*/  STL.64 [R1+0x198], R70 ;  /* 0x0001984601007387 */ /* 0x000ff20000100a00 */
[----:B------:R-:W-:Y:S04]  /*76260*/  STL.64 [R1+0x170], R48 ;  /* 0x0001703001007387 */ /* 0x000fe80000100a00 */
[----:B------:R2:W-:Y:S02]  /*76270*/  STL.64 [R1+0x178], R50 ;  /* 0x0001783201007387 */ /* 0x0005e40000100a00 */
[C---:B--2---:R-:W-:Y:S02]  /*76280*/  HMMA.1688.F32.TF32 R48, R36.reuse, R6, R76 ;  /* 0x000000062430723c */ /* 0x044fe4000008104c */
[----:B------:R-:W-:Y:S04]  /*76290*/  STL.64 [R1+0x20], R60 ;  /* 0x0000203c01007387 */ /* 0x000fe80000100a00 */
[----:B------:R-:W-:Y:S02]  /*762a0*/  STL.64 [R1+0x28], R62 ;  /* 0x0000283e01007387 */ /* 0x000fe40000100a00 */
[C---:B------:R-:W-:Y:S02]  /*762b0*/  HMMA.1688.F32.TF32 R56, R36.reuse, R10, R120 ;  /* 0x0000000a2438723c */ /* 0x040fe40000081078 */
[----:B------:R-:W-:Y:S04]  /*762c0*/  STL.64 [R1+0x10], R52 ;  /* 0x0000103401007387 */ /* 0x000fe80000100a00 */
[----:B------:R2:W-:Y:S09]  /*762d0*/  STL.64 [R1+0x18], R54 ;  /* 0x0000183601007387 */ /* 0x0005f20000100a00 */
[----:B------:R-:W-:Y:S01]  /*762e0*/  STL.64 [R1+0x250], R48 ;  /* 0x0002503001007387 */ /* 0x000fe20000100a00 */
[C---:B--2---:R-:W-:Y:S03]  /*762f0*/  HMMA.1688.F32.TF32 R52, R36.reuse, R14, R116 ;  /* 0x0000000e2434723c */ /* 0x044fe60000081074 */
[----:B------:R2:W-:Y:S05]  /*76300*/  STL.64 [R1+0x258], R50 ;  /* 0x0002583201007387 */ /* 0x0005ea0000100a00 */
[C---:B--2---:R-:W-:Y:S01]  /*76310*/  HMMA.1688.F32.TF32 R48, R36.reuse, R18, R148 ;  /* 0x000000122430723c */ /* 0x044fe20000081094 */
[----:B------:R-:W-:Y:S04]  /*76320*/  STL.64 [R1+0x240], R56 ;  /* 0x0002403801007387 */ /* 0x000fe80000100a00 */
[----:B------:R2:W-:Y:S10]  /*76330*/  STL.64 [R1+0x248], R58 ;  /* 0x0002483a01007387 */ /* 0x0005f40000100a00 */
[----:B------:R-:W-:Y:S04]  /*76340*/  STL.64 [R1+0x230], R52 ;  /* 0x0002303401007387 */ /* 0x000fe80000100a00 */
[----:B------:R3:W-:Y:S01]  /*76350*/  STL.64 [R1+0x238], R54 ;  /* 0x0002383601007387 */ /* 0x0007e20000100a00 */
[C---:B--2---:R-:W-:Y:S03]  /*76360*/  HMMA.1688.F32.TF32 R56, R36.reuse, R22, R108 ;  /* 0x000000162438723c */ /* 0x044fe6000008106c */
[----:B------:R-:W-:Y:S05]  /*76370*/  STL.64 [R1+0x220], R48 ;  /* 0x0002203001007387 */ /* 0x000fea0000100a00 */
[C---:B---3--:R-:W-:Y:S01]  /*76380*/  HMMA.1688.F32.TF32 R52, R36.reuse, R26, R232 ;  /* 0x0000001a2434723c */ /* 0x048fe200000810e8 */
[----:B------:R2:W-:Y:S07]  /*76390*/  STL.64 [R1+0x228], R50 ;  /* 0x0002283201007387 */ /* 0x0005ee0000100a00 */
[C---:B--2---:R-:W-:Y:S07]  /*763a0*/  HMMA.1688.F32.TF32 R48, R36.reuse, R30, R240 ;  /* 0x0000001e2430723c */ /* 0x044fee00000810f0 */
[----:B------:R-:W-:Y:S04]  /*763b0*/  STL.64 [R1+0x200], R56 ;  /* 0x0002003801007387 */ /* 0x000fe80000100a00 */
[----:B------:R-:W-:Y:S01]  /*763c0*/  STL.64 [R1+0x208], R58 ;  /* 0x0002083a01007387 */ /* 0x000fe20000100a00 */
[----:B------:R-:W-:Y:S03]  /*763d0*/  HMMA.1688.F32.TF32 R36, R36, R34, R244 ;  /* 0x000000222424723c */ /* 0x000fe600000810f4 */
[----:B------:R-:W-:Y:S04]  /*763e0*/  STL.64 [R1+0x1f0], R52 ;  /* 0x0001f03401007387 */ /* 0x000fe80000100a00 */
[----:B------:R2:W-:Y:S04]  /*763f0*/  STL.64 [R1+0x1f8], R54 ;  /* 0x0001f83601007387 */ /* 0x0005e80000100a00 */
[----:B------:R-:W-:Y:S01]  /*76400*/  STL.64 [R1+0x1e0], R48 ;  /* 0x0001e03001007387 */ /* 0x000fe20000100a00 */
[C---:B--2---:R-:W-:Y:S03]  /*76410*/  HMMA.1688.F32.TF32 R52, R44.reuse, R6, R124 ;  /* 0x000000062c34723c */ /* 0x044fe6000008107c */
[----:B------:R2:W-:Y:S05]  /*76420*/  STL.64 [R1+0x1e8], R50 ;  /* 0x0001e83201007387 */ /* 0x0005ea0000100a00 */
[C---:B--2---:R-:W-:Y:S03]  /*76430*/  HMMA.1688.F32.TF32 R48, R44.reuse, R10, R220 ;  /* 0x0000000a2c30723c */ /* 0x044fe600000810dc */
[----:B------:R-:W-:Y:S04]  /*76440*/  STL.64 [R1], R36 ;  /* 0x0000002401007387 */ /* 0x000fe80000100a00 */
[----:B------:R-:W-:Y:S08]  /*76450*/  STL.64 [R1+0x8], R38 ;  /* 0x0000082601007387 */ /* 0x000ff00000100a00 */
[----:B------:R-:W-:Y:S04]  /*76460*/  STL.64 [R1+0x3f0], R52 ;  /* 0x0003f03401007387 */ /* 0x000fe80000100a00 */
[----:B------:R-:W-:Y:S04]  /*76470*/  STL.64 [R1+0x3f8], R54 ;  /* 0x0003f83601007387 */ /* 0x000fe80000100a00 */
[----:B------:R-:W-:Y:S04]  /*76480*/  LDS R36, [R2+0x4500] ;  /* 0x0045000002247984 */ /* 0x000fe80000000800 */
[----:B------:R-:W-:Y:S04]  /*76490*/  LDS R38, [R2+0x6500] ;  /* 0x0065000002267984 */ /* 0x000fe80000000800 */
[----:B------:R-:W-:Y:S04]  /*764a0*/  STL.64 [R1+0x3e0], R48 ;  /* 0x0003e03001007387 */ /* 0x000fe80000100a00 */
[----:B------:R2:W-:Y:S04]  /*764b0*/  STL.64 [R1+0x3e8], R50 ;  /* 0x0003e83201007387 */ /* 0x0005e80000100a00 */
[----:B------:R-:W-:Y:S04]  /*764c0*/  LDS R37, [R3+0x4500] ;  /* 0x0045000003257984 */ /* 0x000fe80000000800 */
[----:B------:R-:W3:Y:S01]  /*764d0*/  LDS R39, [R3+0x6500] ;  /* 0x0065000003277984 */ /* 0x000ee20000000800 */
[C---:B--2---:R-:W-:Y:S08]  /*764e0*/  HMMA.1688.F32.TF32 R48, R44.reuse, R14, R192 ;  /* 0x0000000e2c30723c */ /* 0x044ff000000810c0 */
[C---:B------:R-:W-:Y:S11]  /*764f0*/  HMMA.1688.F32.TF32 R52, R44.reuse, R18, R236 ;  /* 0x000000122c34723c */ /* 0x040ff600000810ec */
[----:B------:R-:W-:Y:S04]  /*76500*/  @!UPT UIADD3 URZ, URZ, URZ, URZ ;  /* 0x0000003f3f3ff290 */ /* 0x000fe8000fffe03f */
[----:B------:R-:W-:Y:S04]  /*76510*/  STL.64 [R1+0x3d0], R48 ;  /* 0x0003d03001007387 */ /* 0x000fe80000100a00 */
[----:B------:R2:W-:Y:S04]  /*76520*/  STL.64 [R1+0x3d8], R50 ;  /* 0x0003d83201007387 */ /* 0x0005e80000100a00 */
[----:B------:R-:W4:Y:S01]  /*76530*/  LDL.LU R236, [R1+0x8d0] ;  /* 0x0008d00001ec7983 */ /* 0x000f220000300800 */
[C---:B--2---:R-:W-:Y:S03]  /*76540*/  HMMA.1688.F32.TF32 R48, R44.reuse, R22, R224 ;  /* 0x000000162c30723c */ /* 0x044fe600000810e0 */
[----:B------:R-:W-:Y:S04]  /*76550*/  STL.64 [R1+0x3c0], R52 ;  /* 0x0003c03401007387 */ /* 0x000fe80000100a00 */
[----:B------:R-:W-:Y:S11]  /*76560*/  STL.64 [R1+0x3c8], R54 ;  /* 0x0003c83601007387 */ /* 0x000ff60000100a00 */
[----:B------:R-:W-:Y:S05]  /*76570*/  @!UPT UIADD3 URZ, URZ, URZ, URZ ;  /* 0x0000003f3f3ff290 */ /* 0x000fea000fffe03f */
[----:B------:R-:W-:Y:S04]  /*76580*/  STL.64 [R1+0x350], R48 ;  /* 0x0003503001007387 */ /* 0x000fe80000100a00 */
[----:B------:R2:W-:Y:S04]  /*76590*/  STL.64 [R1+0x358], R50 ;  /* 0x0003583201007387 */ /* 0x0005e80000100a00 */
        /* <DEDUP_REMOVED lines=27> */
[----:B------:R-:W1:Y:S04]  /*76750*/  LDL.LU R60, [R1+0x750] ;  /* 0x00075000013c7983 */ /* 0x000e680000300800 */
[----:B------:R-:W1:Y:S04]  /*76760*/  LDL.LU R61, [R1+0x754] ;  /* 0x00075400013d7983 */ /* 0x000e680000300800 */
[----:B------:R-:W1:Y:S04]  /*76770*/  LDL.LU R62, [R1+0x758] ;  /* 0x00075800013e7983 */ /* 0x000e680000300800 */
[----:B------:R-:W1:Y:S04]  /*76780*/  LDL.LU R63, [R1+0x75c] ;  /* 0x00075c00013f7983 */ /* 0x000e680000300800 */
        /* <DEDUP_REMOVED lines=45> */
[C---:B------:R-:W-:Y:S08]  /*76a60*/  HMMA.1688.F32.TF32 R68, R44.reuse, R30, R180 ;  /* 0x0000001e2c44723c */ /* 0x040ff000000810b4 */
[----:B---3--:R-:W-:Y:S07]  /*76a70*/  HMMA.1688.F32.TF32 R52, R44, R34, R96 ;  /* 0x000000222c34723c */ /* 0x008fee0000081060 */
[----:B------:R-:W-:Y:S01]  /*76a80*/  STL.64 [R1+0x340], R48 ;  /* 0x0003403001007387 */ /* 0x000fe20000100a00 */
[C---:B-1----:R-:W-:Y:S03]  /*76a90*/  HMMA.1688.F32.TF32 R44, R40.reuse, R10, R60 ;  /* 0x0000000a282c723c */ /* 0x042fe6000008103c */
[----:B------:R1:W-:Y:S05]  /*76aa0*/  STL.64 [R1+0x348], R50 ;  /* 0x0003483201007387 */ /* 0x0003ea0000100a00 */
[C---:B-1----:R-:W-:Y:S01]  /*76ab0*/  HMMA.1688.F32.TF32 R48, R40.reuse, R6, R64 ;  /* 0x000000062830723c */ /* 0x042fe20000081040 */
        /* <DEDUP_REMOVED lines=8> */
[----:B------:R-:W-:Y:S04]  /*76b40*/  STL.64 [R1+0x300], R44 ;  /* 0x0003002c01007387 */ /* 0x000fe80000100a00 */
[----:B------:R1:W-:Y:S01]  /*76b50*/  STL.64 [R1+0x308], R46 ;  /* 0x0003082e01007387 */ /* 0x0003e20000100a00 */
[C---:B----4-:R-:W-:Y:S03]  /*76b60*/  HMMA.1688.F32.TF32 R48, R40.reuse, R14, R56 ;  /* 0x0000000e2830723c */ /* 0x050fe60000081038 */
[----:B------:R-:W-:Y:S04]  /*76b70*/  LDS R69, [R249+0x4500] ;  /* 0x00450000f9457984 */ /* 0x000fe80000000800 */
[----:B------:R-:W2:Y:S01]  /*76b80*/  LDS R71, [R249+0x6500] ;  /* 0x00650000f9477984 */ /* 0x000ea20000000800 */
[C---:B-1----:R-:W-:Y:S08]  /*76b90*/  HMMA.1688.F32.TF32 R44, R40.reuse, R18, R76 ;  /* 0x00000012282c723c */ /* 0x042ff0000008104c */
[C---:B------:R-:W-:Y:S07]  /*76ba0*/  HMMA.1688.F32.TF32 R52, R40.reuse, R22, R120 ;  /* 0x000000162834723c */ /* 0x040fee0000081078 */
[----:B------:R-:W-:Y:S04]  /*76bb0*/  STL.64 [R1+0x2f0], R48 ;  /* 0x0002f03001007387 */ /* 0x000fe80000100a00 */
[----:B------:R1:W-:Y:S04]  /*76bc0*/  STL.64 [R1+0x2f8], R50 ;  /* 0x0002f83201007387 */ /* 0x0003e80000100a00 */
[----:B------:R-:W-:Y:S04]  /*76bd0*/  STL.64 [R1+0x2e0], R44 ;  /* 0x0002e02c01007387 */ /* 0x000fe80000100a00 */
[----:B------:R3:W-:Y:S01]  /*76be0*/  STL.64 [R1+0x2e8], R46 ;  /* 0x0002e82e01007387 */ /* 0x0007e20000100a00 */
[C---:B-1----:R-:W-:Y:S08]  /*76bf0*/  HMMA.1688.F32.TF32 R48, R40.reuse, R26, R116 ;  /* 0x0000001a2830723c */ /* 0x042ff00000081074 */
[C---:B---3--:R-:W-:Y:S08]  /*76c00*/  HMMA.1688.F32.TF32 R44, R40.reuse, R30, R148 ;  /* 0x0000001e282c723c */ /* 0x048ff00000081094 */
        /* <DEDUP_REMOVED lines=8> */
[----:B------:R1:W-:Y:S02]  /*76c90*/  STL.64 [R1+0x2a8], R42 ;  /* 0x0002a82a01007387 */ /* 0x0003e40000100a00 */
[C---:B-1----:R-:W-:Y:S08]  /*76ca0*/  HMMA.1688.F32.TF32 R40, R36.reuse, R6, R232 ;  /* 0x000000062428723c */ /* 0x042ff000000810e8 */
[C---:B------:R-:W-:Y:S08]  /*76cb0*/  HMMA.1688.F32.TF32 R48, R36.reuse, R10, R240 ;  /* 0x0000000a2430723c */ /* 0x040ff000000810f0 */
[C---:B------:R-:W-:Y:S07]  /*76cc0*/  HMMA.1688.F32.TF32 R44, R36.reuse, R14, R244 ;  /* 0x0000000e242c723c */ /* 0x040fee00000810f4 */
[----:B------:R-:W-:Y:S04]  /*76cd0*/  STL.64 [R1+0x280], R40 ;  /* 0x0002802801007387 */ /* 0x000fe80000100a00 */
[----:B------:R1:W-:Y:S02]  /*76ce0*/  STL.64 [R1+0x288], R42 ;  /* 0x0002882a01007387 */ /* 0x0003e40000100a00 */
[C---:B-1----:R-:W-:Y:S02]  /*76cf0*/  HMMA.1688.F32.TF32 R40, R36.reuse, R18, R124 ;  /* 0x000000122428723c */ /* 0x042fe4000008107c */
[----:B------:R-:W-:Y:S04]  /*76d00*/  STL.64 [R1+0x270], R48 ;  /* 0x0002703001007387 */ /* 0x000fe80000100a00 */
[----:B------:R1:W-:Y:S04]  /*76d10*/  STL.64 [R1+0x278], R50 ;  /* 0x0002783201007387 */ /* 0x0003e80000100a00 */
[----:B------:R-:W-:Y:S04]  /*76d20*/  STL.64 [R1+0x3b0], R44 ;  /* 0x0003b02c01007387 */ /* 0x000fe80000100a00 */
[----:B------:R3:W-:Y:S01]  /*76d30*/  STL.64 [R1+0x3b8], R46 ;  /* 0x0003b82e01007387 */ /* 0x0007e20000100a00 */
[C---:B-1----:R-:W-:Y:S08]  /*76d40*/  HMMA.1688.F32.TF32 R48, R36.reuse, R22, R220 ;  /* 0x000000162430723c */ /* 0x042ff000000810dc */
[----:B------:R-:W-:Y:S01]  /*76d50*/  STL.64 [R1+0x3a0], R40 ;  /* 0x0003a02801007387 */ /* 0x000fe20000100a00 */
[C---:B---3--:R-:W-:Y:S03]  /*76d60*/  HMMA.1688.F32.TF32 R44, R36.reuse, R26, R192 ;  /* 0x0000001a242c723c */ /* 0x048fe600000810c0 */
[----:B------:R1:W-:Y:S05]  /*76d70*/  STL.64 [R1+0x3a8], R42 ;  /* 0x0003a82a01007387 */ /* 0x0003ea0000100a00 */
[C---:B-1----:R-:W-:Y:S06]  /*76d80*/  HMMA.1688.F32.TF32 R40, R36.reuse, R30, R236 ;  /* 0x0000001e2428723c */ /* 0x042fec00000810ec */
[----:B------:R-:W-:Y:S04]  /*76d90*/  STL.64 [R1+0x390], R48 ;  /* 0x0003903001007387 */ /* 0x000fe80000100a00 */
[----:B------:R-:W-:Y:S01]  /*76da0*/  STL.64 [R1+0x398], R50 ;  /* 0x0003983201007387 */ /* 0x000fe20000100a00 */
[----:B------:R-:W-:Y:S04]  /*76db0*/  HMMA.1688.F32.TF32 R36, R36, R34, R224 ;  /* 0x000000222424723c */ /* 0x000fe800000810e0 */
[----:B------:R-:W-:Y:S04]  /*76dc0*/  STL.64 [R1+0x380], R44 ;  /* 0x0003802c01007387 */ /* 0x000fe80000100a00 */
[----:B------:R-:W-:Y:S04]  /*76dd0*/  STL.64 [R1+0x388], R46 ;  /* 0x0003882e01007387 */ /* 0x000fe80000100a00 */
[----:B------:R-:W3:Y:S04]  /*76de0*/  LDL.LU R224, [R1+0x9b0] ;  /* 0x0009b00001e07983 */ /* 0x000ee80000300800 */
        /* <DEDUP_REMOVED lines=13> */
[----:B------:R-:W4:Y:S04]  /*76ec0*/  LDL.LU R108, [R1+0x900] ;  /* 0x00090000016c7983 */ /* 0x000f280000300800 */
[----:B------:R-:W4:Y:S04]  /*76ed0*/  LDL.LU R109, [R1+0x904] ;  /* 0x00090400016d7983 */ /* 0x000f280000300800 */
[----:B------:R-:W4:Y:S04]  /*76ee0*/  LDL.LU R110, [R1+0x908] ;  /* 0x00090800016e7983 */ /* 0x000f280000300800 */
        /* <DEDUP_REMOVED lines=25> */
[----:B------:R-:W-:Y:S04]  /*77080*/  STL.64 [R1+0x83d0], R38 ;  /* 0x0083d02601007387 */ /* 0x000fe80000100a00 */
[----:B------:R-:W-:Y:S01]  /*77090*/  STL.64 [R1+0x83c8], R36 ;  /* 0x0083c82401007387 */ /* 0x000fe20000100a00 */
[C---:B--2---:R-:W-:Y:S08]  /*770a0*/  HMMA.1688.F32.TF32 R60, R68.reuse, R26, R124 ;  /* 0x0000001a443c723c */ /* 0x044ff0000008107c */
[C---:B-1----:R-:W-:Y:S08]  /*770b0*/  HMMA.1688.F32.TF32 R40, R68.reuse, R6, R148 ;  /* 0x000000064428723c */ /* 0x042ff00000081094 */
[C---:B----4-:R-:W-:Y:S08]  /*770c0*/  HMMA.1688.F32.TF32 R44, R68.reuse, R10, R108 ;  /* 0x0000000a442c723c */ /* 0x050ff0000008106c */
[C---:B---3--:R-:W-:Y:S08]  /*770d0*/  HMMA.1688.F32.TF32 R48, R68.reuse, R14, R232 ;  /* 0x0000000e4430723c */ /* 0x048ff000000810e8 */
[C---:B------:R-:W-:Y:S01]  /*770e0*/  HMMA.1688.F32.TF32 R52, R68.reuse, R18, R240 ;  /* 0x000000124434723c */ /* 0x040fe200000810f0 */
[----:B------:R-:W-:Y:S07]  /*770f0*/  STL.64 [R1+0x83e0], R42 ;  /* 0x0083e02a01007387 */ /* 0x000fee0000100a00 */
[C---:B------:R-:W-:Y:S01]  /*77100*/  HMMA.1688.F32.TF32 R56, R68.reuse, R22, R244 ;  /* 0x000000164438723c */ /* 0x040fe200000810f4 */
[----:B------:R1:W-:Y:S07]  /*77110*/  STL.64 [R1+0x83d8], R40 ;  /* 0x0083d82801007387 */ /* 0x0003ee0000100a00 */
[C---:B------:R-:W-:Y:S01]  /*77120*/  HMMA.1688.F32.TF32 R64, R68.reuse, R30, R220 ;  /* 0x0000001e4440723c */ /* 0x040fe200000810dc */
[----:B------:R-:W-:Y:S07]  /*77130*/  STL.64 [R1+0x83f0], R46 ;  /* 0x0083f02e01007387 */ /* 0x000fee0000100a00 */
[----:B------:R-:W-:Y:S01]  /*77140*/  HMMA.1688.F32.TF32 R68, R68, R34, R192 ;  /* 0x000000224444723c */ /* 0x000fe200000810c0 */
[----:B------:R-:W-:Y:S04]  /*77150*/  STL.64 [R1+0x83e8], R44 ;  /* 0x0083e82c01007387 */ /* 0x000fe80000100a00 */
[----:B------:R-:W-:Y:S03]  /*77160*/  STL.64 [R1+0x8400], R50 ;  /* 0x0084003201007387 */ /* 0x000fe60000100a00 */
[C---:B------:R-:W-:Y:S01]  /*77170*/  HMMA.1688.F32.TF32 R72, R100.reuse, R6, R236 ;  /* 0x000000066448723c */ /* 0x040fe200000810ec */
[----:B------:R2:W-:Y:S04]  /*77180*/  STL.64 [R1+0x83f8], R48 ;  /* 0x0083f83001007387 */ /* 0x0005e80000100a00 */
        /* <DEDUP_REMOVED lines=52> */
[C---:B------:R-:W-:Y:S03]  /*774d0*/  HMMA.1688.F32.TF32 R76, R100.reuse, R10, R224 ;  /* 0x0000000a644c723c */ /* 0x040fe600000810e0 */
[----:B------:R-:W4:Y:S04]  /*774e0*/  LDL.LU R224, [R1+0xa40] ;  /* 0x000a400001e07983 */ /* 0x000f280000300800 */
[----:B------:R-:W4:Y:S04]  /*774f0*/  LDL.LU R225, [R1+0xa44] ;  /* 0x000a440001e17983 */ /* 0x000f280000300800 */
[----:B------:R-:W4:Y:S04]  /*77500*/  LDL.LU R226, [R1+0xa48] ;  /* 0x000a480001e27983 */ /* 0x000f280000300800 */
[----:B------:R-:W4:Y:S08]  /*77510*/  LDL.LU R227, [R1+0xa4c] ;  /* 0x000a4c0001e37983 */ /* 0x000f300000300800 */
[----:B------:R-:W-:Y:S04]  /*77520*/  STL.64 [R1+0x8470], R78 ;  /* 0x0084704e01007387 */ /* 0x000fe80000100a00 */
[----:B------:R-:W-:Y:S01]  /*77530*/  STL.64 [R1+0x8468], R76 ;  /* 0x0084684c01007387 */ /* 0x000fe20000100a00 */
[C---:B--2---:R-:W-:Y:S08]  /*77540*/  HMMA.1688.F32.TF32 R84, R100.reuse, R18, R148 ;  /* 0x000000126454723c */ /* 0x044ff00000081094 */
[C---:B---3--:R-:W-:Y:S08]  /*77550*/  HMMA.1688.F32.TF32 R80, R100.reuse, R14, R116 ;  /* 0x0000000e6450723c */ /* 0x048ff00000081074 */
[C---:B----4-:R-:W-:Y:S08]  /*77560*/  HMMA.1688.F32.TF32 R88, R100.reuse, R22, R108 ;  /* 0x000000166458723c */ /* 0x050ff0000008106c */
[C---:B------:R-:W-:Y:S07]  /*77570*/  HMMA.1688.F32.TF32 R92, R100.reuse, R26, R232 ;  /* 0x0000001a645c723c */ /* 0x040fee00000810e8 */
[----:B------:R-:W-:Y:S01]  /*77580*/  STL.64 [R1+0x8480], R82 ;  /* 0x0084805201007387 */ /* 0x000fe20000100a00 */
[C---:B------:R-:W-:Y:S08]  /*77590*/  HMMA.1688.F32.TF32 R96, R100.reuse, R30, R240 ;  /* 0x0000001e6460723c */ /* 0x040ff000000810f0 */
[----:B------:R-:W-:Y:S08]  /*775a0*/  HMMA.1688.F32.TF32 R100, R100, R34, R244 ;  /* 0x000000226464723c */ /* 0x000ff000000810f4 */
[C---:B------:R-:W-:Y:S01]  /*775b0*/  HMMA.1688.F32.TF32 R104, R132.reuse, R6, R124 ;  /* 0x000000068468723c */ /* 0x040fe2000008107c */
[----:B------:R-:W-:Y:S07]  /*775c0*/  STL.64 [R1+0x8478], R80 ;  /* 0x0084785001007387 */ /* 0x000fee0000100a00 */
[C---:B------:R-:W-:Y:S08]  /*775d0*/  HMMA.1688.F32.TF32 R116, R132.reuse, R18, R236 ;  /* 0x000000128474723c */ /* 0x040ff000000810ec */
[C---:B------:R-:W-:Y:S01]  /*775e0*/  HMMA.1688.F32.TF32 R108, R132.reuse, R10, R220 ;  /* 0x0000000a846c723c */ /* 0x040fe200000810dc */
[----:B------:R-:W-:Y:S04]  /*775f0*/  STL.64 [R1+0x8490], R86 ;  /* 0x0084905601007387 */ /* 0x000fe80000100a00 */
[----:B------:R-:W-:Y:S03]  /*77600*/  STL.64 [R1+0x8488], R84 ;  /* 0x0084885401007387 */ /* 0x000fe60000100a00 */
        /* <DEDUP_REMOVED lines=17> */
[----:B------:R-:W2:Y:S04]  /*77720*/  LDL.LU R244, [R1+0xb00] ;  /* 0x000b000001f47983 */ /* 0x000ea80000300800 */
[----:B------:R-:W2:Y:S04]  /*77730*/  LDL.LU R245, [R1+0xb04] ;  /* 0x000b040001f57983 */ /* 0x000ea80000300800 */
[----:B------:R-:W2:Y:S04]  /*77740*/  LDL.LU R246, [R1+0xb08] ;  /* 0x000b080001f67983 */ /* 0x000ea80000300800 */
[----:B------:R-:W2:Y:S01]  /*77750*/  LDL.LU R247, [R1+0xb0c] ;  /* 0x000b0c0001f77983 */ /* 0x000ea20000300800 */
[C---:B------:R-:W-:Y:S03]  /*77760*/  HMMA.1688.F32.TF32 R120, R132.reuse, R22, R224 ;  /* 0x000000168478723c */ /* 0x040fe600000810e0 */
        /* <DEDUP_REMOVED lines=37> */
[----:B------:R-:W-:Y:S04]  /*779c0*/  STL.64 [R1+0x8518], R120 ;  /* 0x0085187801007387 */ /* 0x000fe80000100a00 */
[----:B------:R-:W3:Y:S04]  /*779d0*/  LDL.LU R236, [R1+0xb60] ;  /* 0x000b600001ec7983 */ /* 0x000ee80000300800 */
[----:B------:R-:W3:Y:S04]  /*779e0*/  LDL.LU R237, [R1+0xb64] ;  /* 0x000b640001ed7983 */ /* 0x000ee80000300800 */
[----:B------:R-:W3:Y:S04]  /*779f0*/  LDL.LU R238, [R1+0xb68] ;  /* 0x000b680001ee7983 */ /* 0x000ee80000300800 */
[----:B------:R-:W3:Y:S01]  /*77a00*/  LDL.LU R239, [R1+0xb6c] ;  /* 0x000b6c0001ef7983 */ /* 0x000ee20000300800 */
[----:B----4-:R-:W-:Y:S03]  /*77a10*/  HMMA.1688.F32.TF32 R124, R132, R26, R224 ;  /* 0x0000001a847c723c */ /* 0x010fe600000810e0 */
[----:B------:R-:W4:Y:S04]  /*77a20*/  LDL.LU R224, [R1+0xb70] ;  /* 0x000b700001e07983 */ /* 0x000f280000300800 */
[----:B------:R-:W4:Y:S04]  /*77a30*/  LDL.LU R225, [R1+0xb74] ;  /* 0x000b740001e17983 */ /* 0x000f280000300800 */
[----:B------:R-:W4:Y:S04]  /*77a40*/  LDL.LU R226, [R1+0xb78] ;  /* 0x000b780001e27983 */ /* 0x000f280000300800 */
[----:B------:R-:W4:Y:S01]  /*77a50*/  LDL.LU R227, [R1+0xb7c] ;  /* 0x000b7c0001e37983 */ /* 0x000f220000300800 */
[C---:B--2---:R-:W-:Y:S08]  /*77a60*/  HMMA.1688.F32.TF32 R144, R164.reuse, R14, R232 ;  /* 0x0000000ea490723c */ /* 0x044ff000000810e8 */
[----:B---3--:R-:W-:Y:S08]  /*77a70*/  HMMA.1688.F32.TF32 R136, R164, R6, R180 ;  /* 0x00000006a488723c */ /* 0x008ff000000810b4 */
[C---:B------:R-:W-:Y:S08]  /*77a80*/  HMMA.1688.F32.TF32 R128, R132.reuse, R30, R156 ;  /* 0x0000001e8480723c */ /* 0x040ff0000008109c */
[----:B------:R-:W-:Y:S08]  /*77a90*/  HMMA.1688.F32.TF32 R132, R132, R34, R152 ;  /* 0x000000228484723c */ /* 0x000ff00000081098 */
[C---:B------:R-:W-:Y:S08]  /*77aa0*/  HMMA.1688.F32.TF32 R152, R164.reuse, R22, R244 ;  /* 0x00000016a498723c */ /* 0x040ff000000810f4 */
[C---:B------:R-:W-:Y:S08]  /*77ab0*/  HMMA.1688.F32.TF32 R140, R164.reuse, R10, R148 ;  /* 0x0000000aa48c723c */ /* 0x040ff00000081094 */
[C---:B------:R-:W-:Y:S08]  /*77ac0*/  HMMA.1688.F32.TF32 R148, R164.reuse, R18, R240 ;  /* 0x00000012a494723c */ /* 0x040ff000000810f0 */
[C---:B------:R-:W-:Y:S08]  /*77ad0*/  HMMA.1688.F32.TF32 R156, R164.reuse, R26, R220 ;  /* 0x0000001aa49c723c */ /* 0x040ff000000810dc */
[C---:B------:R-:W-:Y:S01]  /*77ae0*/  HMMA.1688.F32.TF32 R160, R164.reuse, R30, R192 ;  /* 0x0000001ea4a0723c */ /* 0x040fe200000810c0 */
[----:B------:R-:W-:Y:S04]  /*77af0*/  STL.64 [R1+0x8530], R126 ;  /* 0x0085307e01007387 */ /* 0x000fe80000100a00 */
[----:B------:R-:W-:Y:S03]  /*77b00*/  STL.64 [R1+0x8528], R124 ;  /* 0x0085287c01007387 */ /* 0x000fe60000100a00 */
[----:B------:R-:W-:Y:S01]  /*77b10*/  HMMA.1688.F32.TF32 R164, R164, R34, R236 ;  /* 0x00000022a4a4723c */ /* 0x000fe200000810ec */
[----:B------:R-:W-:Y:S04]  /*77b20*/  STL.64 [R1+0x8540], R130 ;  /* 0x0085408201007387 */ /* 0x000fe80000100a00 */
[----:B------:R-:W-:Y:S04]  /*77b30*/  STL.64 [R1+0x8538], R128 ;  /* 0x0085388001007387 */ /* 0x000fe80000100a00 */
[----:B------:R2:W-:Y:S04]  /*77b40*/  STL [R1+0x83c4], R158 ;  /* 0x0083c49e01007387 */ /* 0x0005e80000100800 */
[----:B------:R3:W-:Y:S04]  /*77b50*/  STL [R1+0x83c0], R159 ;  /* 0x0083c09f01007387 */ /* 0x0007e80000100800 */
[----:B------:R1:W-:Y:S04]  /*77b60*/  STL [R1+0x83bc], R162 ;  /* 0x0083bca201007387 */ /* 0x0003e80000100800 */
[----:B------:R1:W-:Y:S04]  /*77b70*/  STL [R1+0x83b8], R163 ;  /* 0x0083b8a301007387 */ /* 0x0003e80000100800 */
[----:B------:R1:W-:Y:S04]  /*77b80*/  STL [R1+0x83b4], R167 ;  /* 0x0083b4a701007387 */ /* 0x0003e80000100800 */
[----:B------:R-:W2:Y:S04]  /*77b90*/  LDL.LU R236, [R1+0xca0] ;  /* 0x000ca00001ec7983 */ /* 0x000ea80000300800 */
[----:B------:R-:W2:Y:S01]  /*77ba0*/  LDL.LU R237, [R1+0xca4] ;  /* 0x000ca40001ed7983 */ /* 0x000ea20000300800 */
[----:B------:R-:W-:-:S03]  /*77bb0*/  MOV R222, R0 ;  /* 0x0000000000de7202 */ /* 0x000fc60000000f00 */
[----:B------:R-:W2:Y:S01]  /*77bc0*/  LDL.LU R238, [R1+0xca8] ;  /* 0x000ca80001ee7983 */ /* 0x000ea20000300800 */
[----:B------:R-:W-:-:S03]  /*77bd0*/  IMAD.MOV.U32 R223, RZ, RZ, R250 ;  /* 0x000000ffffdf7224 */ /* 0x000fc600078e00fa */
[----:B------:R-:W2:Y:S04]  /*77be0*/  LDL.LU R239, [R1+0xcac] ;  /* 0x000cac0001ef7983 */ /* 0x000ea80000300800 */
[----:B------:R-:W2:Y:S04]  /*77bf0*/  LDL.LU R220, [R1+0xcc0] ;  /* 0x000cc00001dc7983 */ /* 0x000ea80000300800 */
[----:B------:R-:W2:Y:S04]  /*77c00*/  LDL.LU R221, [R1+0xcc4] ;  /* 0x000cc40001dd7983 */ /* 0x000ea80000300800 */
[----:B------:R-:W2:Y:S04]  /*77c10*/  LDL.LU R0, [R1+0x854c] ;  /* 0x00854c0001007983 */ /* 0x000ea80000300800 */
        /* <DEDUP_REMOVED lines=59> */
[----:B--2---:R-:W-:Y:S01]  /*77fd0*/  IMAD.MOV.U32 R243, RZ, RZ, R0 ;  /* 0x000000fffff37224 */ /* 0x004fe200078e0000 */
[----:B---3--:R-:W-:Y:S01]  /*77fe0*/  MOV R242, R250 ;  /* 0x000000fa00f27202 */ /* 0x008fe20000000f00 */
[C---:B----4-:R-:W-:Y:S11]  /*77ff0*/  HMMA.1688.F32.TF32 R40, R208.reuse, R10, R40 ;  /* 0x0000000ad028723c */ /* 0x050ff60000081028 */
[----:B------:R-:W-:Y:S11]  /*78000*/  @!UPT UIADD3 URZ, URZ, URZ, URZ ;  /* 0x0000003f3f3ff290 */ /* 0x000ff6000fffe03f */
[----:B------:R-:W-:Y:S02]  /*78010*/  @!UPT UIADD3 URZ, URZ, URZ, URZ ;  /* 0x0000003f3f3ff290 */ /* 0x000fe4000fffe03f */
[----:B------:R-:W-:Y:S01]  /*78020*/  MOV R158, R40 ;  /* 0x00000028009e7202 */ /* 0x000fe20000000f00 */
[----:B------:R-:W-:Y:S01]  /*78030*/  IMAD.MOV.U32 R159, RZ, RZ, R41 ;  /* 0x000000ffff9f7224 */ /* 0x000fe200078e0029 */
[----:B------:R-:W-:Y:S01]  /*78040*/  MOV R162, R42 ;  /* 0x0000002a00a27202 */ /* 0x000fe20000000f00 */
[----:B------:R-:W-:Y:S02]  /*78050*/  IMAD.MOV.U32 R163, RZ, RZ, R43 ;  /* 0x000000ffffa37224 */ /* 0x000fe400078e002b */
[----:B------:R-:W-:Y:S08]  /*78060*/  HMMA.1688.F32.TF32 R40, R208, R26, R232 ;  /* 0x0000001ad028723c */ /* 0x000ff000000810e8 */
[C---:B------:R-:W-:Y:S08]  /*78070*/  HMMA.1688.F32.TF32 R172, R196.reuse, R10, R172 ;  /* 0x0000000ac4ac723c */ /* 0x040ff000000810ac */
[----:B------:R-:W-:Y:S11]  /*78080*/  HMMA.1688.F32.TF32 R176, R196, R14, R176 ;  /* 0x0000000ec4b0723c */ /* 0x000ff600000810b0 */
[----:B------:R-:W-:Y:S04]  /*78090*/  @!UPT UIADD3 URZ, URZ, URZ, URZ ;  /* 0x0000003f3f3ff290 */ /* 0x000fe8000fffe03f */
[----:B------:R1:W-:Y:S04]  /*780a0*/  STL [R1+0x83b0], R174 ;  /* 0x0083b0ae01007387 */ /* 0x0003e80000100800 */
[----:B------:R2:W-:Y:S04]  /*780b0*/  STL [R1+0x83ac], R175 ;  /* 0x0083acaf01007387 */ /* 0x0005e80000100800 */
[----:B------:R3:W-:Y:S01]  /*780c0*/  STL [R1+0x83a8], R179 ;  /* 0x0083a8b301007387 */ /* 0x0007e20000100800 */
[C---:B------:R-:W-:Y:S08]  /*780d0*/  HMMA.1688.F32.TF32 R44, R208.reuse, R6, R44 ;  /* 0x00000006d02c723c */ /* 0x040ff0000008102c */
[----:B------:R-:W-:Y:S11]  /*780e0*/  HMMA.1688.F32.TF32 R36, R208, R14, R36 ;  /* 0x0000000ed024723c */ /* 0x000ff60000081024 */
[----:B------:R-:W-:Y:S05]  /*780f0*/  @!UPT UIADD3 URZ, URZ, URZ, URZ ;  /* 0x0000003f3f3ff290 */ /* 0x000fea000fffe03f */
[----:B------:R-:W-:Y:S01]  /*78100*/  MOV R250, R46 ;  /* 0x0000002e00fa7202 */ /* 0x000fe20000000f00 */
[----:B------:R4:W-:Y:S01]  /*78110*/  STL.64 [R1+0x40], R44 ;  /* 0x0000402c01007387 */ /* 0x0009e20000100a00 */
[----:B------:R-:W-:-:S06]  /*78120*/  IMAD.MOV.U32 R0, RZ, RZ, R47 ;  /* 0x000000ffff007224 */ /* 0x000fcc00078e002f */
[----:B------:R-:W-:Y:S01]  /*78130*/  MOV R167, R36 ;  /* 0x0000002400a77202 */ /* 0x000fe20000000f00 */
[----:B-1----:R-:W-:Y:S01]  /*78140*/  IMAD.MOV.U32 R174, RZ, RZ, R37 ;  /* 0x000000ffffae7224 */ /* 0x002fe200078e0025 */
[----:B--2---:R-:W-:Y:S01]  /*78150*/  MOV R175, R38 ;  /* 0x0000002600af7202 */ /* 0x004fe20000000f00 */
[----:B---3--:R-:W-:Y:S02]  /*78160*/  IMAD.MOV.U32 R179, RZ, RZ, R39 ;  /* 0x000000ffffb37224 */ /* 0x008fe400078e0027 */
[C---:B------:R-:W-:Y:S08]  /*78170*/  HMMA.1688.F32.TF32 R36, R208.reuse, R18, R212 ;  /* 0x00000012d024723c */ /* 0x040ff000000810d4 */
[C---:B----4-:R-:W-:Y:S11]  /*78180*/  HMMA.1688.F32.TF32 R44, R208.reuse, R22, R216 ;  /* 0x00000016d02c723c */ /* 0x050ff600000810d8 */
[----:B------:R-:W-:Y:S04]  /*78190*/  @!UPT UIADD3 URZ, URZ, URZ, URZ ;  /* 0x0000003f3f3ff290 */ /* 0x000fe8000fffe03f */
[----:B------:R-:W-:Y:S04]  /*781a0*/  STL.64 [R1+0x210], R36 ;  /* 0x0002102401007387 */ /* 0x000fe80000100a00 */
[----:B------:R1:W-:Y:S02]  /*781b0*/  STL.64 [R1+0x218], R38 ;  /* 0x0002182601007387 */ /* 0x0003e40000100a00 */
[C---:B-1----:R-:W-:Y:S02]  /*781c0*/  HMMA.1688.F32.TF32 R36, R208.reuse, R30, R240 ;  /* 0x0000001ed024723c */ /* 0x042fe400000810f0 */
[----:B------:R-:W-:Y:S04]  /*781d0*/  STL.64 [R1+0x290], R44 ;  /* 0x0002902c01007387 */ /* 0x000fe80000100a00 */
[----:B------:R1:W-:Y:S04]  /*781e0*/  STL.64 [R1+0x298], R46 ;  /* 0x0002982e01007387 */ /* 0x0003e80000100a00 */
[----:B------:R-:W-:Y:S04]  /*781f0*/  STL.64 [R1+0x360], R40 ;  /* 0x0003602801007387 */ /* 0x000fe80000100a00 */
[----:B------:R2:W-:Y:S01]  /*78200*/  STL.64 [R1+0x368], R42 ;  /* 0x0003682a01007387 */ /* 0x0005e20000100a00 */
[----:B-1----:R-:W-:Y:S03]  /*78210*/  HMMA.1688.F32.TF32 R44, R208, R34, R244 ;  /* 0x00000022d02c723c */ /* 0x002fe600000810f4 */
[----:B------:R-:W-:Y:S04]  /*78220*/  LDS R208, [R2+0x8000] ;  /* 0x0080000002d07984 */ /* 0x000fe80000000800 */
[----:B------:R-:W-:Y:S01]  /*78230*/  LDS R210, [R2+0xa000] ;  /* 0x00a0000002d27984 */ /* 0x000fe20000000800 */
[-C--:B--2---:R-:W-:Y:S03]  /*78240*/  HMMA.1688.F32.TF32 R40, R204, R6.reuse, R220 ;  /* 0x00000006cc28723c */ /* 0x084fe600000810dc */
[----:B------:R-:W-:Y:S04]  /*78250*/  STL.64 [R1+0x420], R36 ;  /* 0x0004202401007387 */ /* 0x000fe80000100a00 */
[----:B------:R1:W-:Y:S01]  /*78260*/  STL.64 [R1+0x428], R38 ;  /* 0x0004282601007387 */ /* 0x0003e20000100a00 */
[----:B------:R-:W-:Y:S03]  /*78270*/  HMMA.1688.F32.TF32 R168, R196, R6, R224 ;  /* 0x00000006c4a8723c */ /* 0x000fe600000810e0 */
[----:B------:R-:W-:Y:S04]  /*78280*/  LDS R224, [R248+0x4700] ;  /* 0x00470000f8e07984 */ /* 0x000fe80000000800 */
[----:B------:R-:W-:Y:S01]  /*78290*/  LDS R226, [R248+0x6700] ;  /* 0x00670000f8e27984 */ /* 0x000fe20000000800 */
[----:B-1----:R-:W-:Y:S03]  /*782a0*/  HMMA.1688.F32.TF32 R36, R204, R10, R236 ;  /* 0x0000000acc24723c */ /* 0x002fe600000810ec */
[----:B------:R-:W-:Y:S04]  /*782b0*/  STL.64 [R1+0x410], R44 ;  /* 0x0004102c01007387 */ /* 0x000fe80000100a00 */
[----:B------:R-:W-:Y:S04]  /*782c0*/  STL.64 [R1+0x418], R46 ;  /* 0x0004182e01007387 */ /* 0x000fe80000100a00 */
[----:B------:R-:W2:Y:S04]  /*782d0*/  LDL.LU R240, [R1+0xee0] ;  /* 0x000ee00001f07983 */ /* 0x000ea80000300800 */
[----:B------:R-:W-:Y:S04]  /*782e0*/  STL.64 [R1+0x450], R40 ;  /* 0x0004502801007387 */ /* 0x000fe80000100a00 */
[----:B------:R-:W-:Y:S01]  /*782f0*/  STL.64 [R1+0x458], R42 ;  /* 0x0004582a01007387 */ /* 0x000fe20000100a00 */
[C---:B------:R-:W-:Y:S03]  /*78300*/  HMMA.1688.F32.TF32 R180, R196.reuse, R18, R180 ;  /* 0x00000012c4b4723c */ /* 0x040fe600000810b4 */
[----:B------:R-:W-:Y:S04]  /*78310*/  LDS R225, [R249+0x4700] ;  /* 0x00470000f9e17984 */ /* 0x000fe80000000800 */
[----:B------:R1:W-:Y:S04]  /*78320*/  STL.64 [R1+0x460], R36 ;  /* 0x0004602401007387 */ /* 0x0003e80000100a00 */
[----:B------:R3:W-:Y:S04]  /*78330*/  STL.64 [R1+0x468], R38 ;  /* 0x0004682601007387 */ /* 0x0007e80000100a00 */
[----:B------:R-:W2:Y:S04]  /*78340*/  LDL.LU R241, [R1+0xee4] ;  /* 0x000ee40001f17983 */ /* 0x000ea80000300800 */
[----:B------:R-:W2:Y:S04]  /*78350*/  LDL.LU R242, [R1+0xee8] ;  /* 0x000ee80001f27983 */ /* 0x000ea80000300800 */
[----:B------:R-:W2:Y:S04]  /*78360*/  LDL.LU R243, [R1+0xeec] ;  /* 0x000eec0001f37983 */ /* 0x000ea80000300800 */
[----:B------:R-:W4:Y:S04]  /*78370*/  LDL.LU R232, [R1+0xec0] ;  /* 0x000ec00001e87983 */ /* 0x000f280000300800 */
[----:B------:R-:W4:Y:S04]  /*78380*/  LDL.LU R233, [R1+0xec4] ;  /* 0x000ec40001e97983 */ /* 0x000f280000300800 */
[----:B------:R-:W4:Y:S04]  /*78390*/  LDL.LU R234, [R1+0xec8] ;  /* 0x000ec80001ea7983 */ /* 0x000f280000300800 */
[----:B------:R-:W4:Y:S04]  /*783a0*/  LDL.LU R235, [R1+0xecc] ;  /* 0x000ecc0001eb7983 */ /* 0x000f280000300800 */
[----:B-1----:R-:W2:Y:S04]  /*783b0*/  LDL.LU R36, [R1+0xe50] ;  /* 0x000e500001247983 */ /* 0x002ea80000300800 */
[----:B------:R-:W2:Y:S04]  /*783c0*/  LDL.LU R37, [R1+0xe54] ;  /* 0x000e540001257983 */ /* 0x000ea80000300800 */
[----:B---3--:R-:W2:Y:S01]  /*783d0*/  LDL.LU R38, [R1+0xe58] ;  /* 0x000e580001267983 */ /* 0x008ea20000300800 */
[C---:B------:R-:W-:Y:S03]  /*783e0*/  HMMA.1688.F32.TF32 R184, R196.reuse, R22, R184 ;  /* 0x00000016c4b8723c */ /* 0x040fe600000810b8 */
[----:B------:R-:W2:Y:S04]  /*783f0*/  LDL.LU R39, [R1+0xe5c] ;  /* 0x000e5c0001277983 */ /* 0x000ea80000300800 */
[----:B------:R-:W3:Y:S01]  /*78400*/  LDL.LU R40, [R1+0xe60] ;  /* 0x000e600001287983 */ /* 0x000ee20000300800 */
[C---:B------:R-:W-:Y:S03]  /*78410*/  HMMA.1688.F32.TF32 R188, R196.reuse, R26, R188 ;  /* 0x0000001ac4bc723c */ /* 0x040fe600000810bc */
[----:B------:R-:W3:Y:S04]  /*78420*/  LDL.LU R41, [R1+0xe64] ;  /* 0x000e640001297983 */ /* 0x000ee80000300800 */
[----:B------:R-:W3:Y:S01]  /*78430*/  LDL.LU R42, [R1+0xe68] ;  /* 0x000e6800012a7983 */ /* 0x000ee20000300800 */
[C---:B------:R-:W-:Y:S03]  /*78440*/  HMMA.1688.F32.TF32 R192, R196.reuse, R30, R192 ;  /* 0x0000001ec4c0723c */ /* 0x040fe600000810c0 */
[----:B------:R-:W3:Y:S04]  /*78450*/  LDL.LU R43, [R1+0xe6c] ;  /* 0x000e6c00012b7983 */ /* 0x000ee80000300800 */
[----:B------:R-:W1:Y:S01]  /*78460*/  LDS R227, [R249+0x6700] ;  /* 0x00670000f9e37984 */ /* 0x000e620000000800 */
[----:B------:R-:W-:Y:S03]  /*78470*/  HMMA.1688.F32.TF32 R196, R196, R34, R48 ;  /* 0x00000022c4c4723c */ /* 0x000fe60000081030 */
        /* <DEDUP_REMOVED lines=61> */
[----:B------:R-:W-:Y:S01]  /*78850*/  LDS R211, [R3+0xa000] ;  /* 0x00a0000003d37984 */ /* 0x000fe20000000800 */
[C---:B--2---:R-:W-:Y:S08]  /*78860*/  HMMA.1688.F32.TF32 R84, R204.reuse, R14, R80 ;  /* 0x0000000ecc54723c */ /* 0x044ff00000081050 */
[C---:B------:R-:W-:Y:S08]  /*78870*/  HMMA.1688.F32.TF32 R80, R204.reuse, R18, R76 ;  /* 0x00000012cc50723c */ /* 0x040ff0000008104c */
[C---:B---3--:R-:W-:Y:S08]  /*78880*/  HMMA.1688.F32.TF32 R76, R204.reuse, R22, R72 ;  /* 0x00000016cc4c723c */ /* 0x048ff00000081048 */
[C---:B------:R-:W-:Y:S08]  /*78890*/  HMMA.1688.F32.TF32 R72, R204.reuse, R26, R68 ;  /* 0x0000001acc48723c */ /* 0x040ff00000081044 */
[C---:B------:R-:W-:Y:S08]  /*788a0*/  HMMA.1688.F32.TF32 R68, R204.reuse, R30, R64 ;  /* 0x0000001ecc44723c */ /* 0x040ff00000081040 */
[----:B------:R-:W-:Y:S01]  /*788b0*/  HMMA.1688.F32.TF32 R64, R204, R34, R60 ;  /* 0x00000022cc40723c */ /* 0x000fe2000008103c */
[----:B------:R-:W-:Y:S04]  /*788c0*/  STL.64 [R1+0x470], R84 ;  /* 0x0004705401007387 */ /* 0x000fe80000100a00 */
[----:B------:R-:W-:Y:S03]  /*788d0*/  LDS R204, [R248+0x4780] ;  /* 0x00478000f8cc7984 */ /* 0x000fe60000000800 */
[C---:B----4-:R-:W-:Y:S01]  /*788e0*/  HMMA.1688.F32.TF32 R60, R200.reuse, R6, R220 ;  /* 0x00000006c83c723c */ /* 0x050fe200000810dc */
        /* <DEDUP_REMOVED lines=10> */
[----:B------:R-:W-:Y:S04]  /*78990*/  STL.64 [R1+0x4b0], R64 ;  /* 0x0004b04001007387 */ /* 0x000fe80000100a00 */
[----:B------:R-:W-:Y:S04]  /*789a0*/  STL.64 [R1+0x4b8], R66 ;  /* 0x0004b84201007387 */ /* 0x000fe80000100a00 */
[----:B------:R-:W-:Y:S04]  /*789b0*/  STL.64 [R1+0x570], R60 ;  /* 0x0005703c01007387 */ /* 0x000fe80000100a00 */
[----:B------:R3:W-:Y:S04]  /*789c0*/  STL.64 [R1+0x578], R62 ;  /* 0x0005783e01007387 */ /* 0x0007e80000100a00 */
[----:B------:R-:W2:Y:S04]  /*789d0*/  LDL.LU R221, [R1+0xf14] ;  /* 0x000f140001dd7983 */ /* 0x000ea80000300800 */
[----:B------:R-:W2:Y:S04]  /*789e0*/  LDL.LU R222, [R1+0xf18] ;  /* 0x000f180001de7983 */ /* 0x000ea80000300800 */
[----:B------:R-:W2:Y:S01]  /*789f0*/  LDL.LU R223, [R1+0xf1c] ;  /* 0x000f1c0001df7983 */ /* 0x000ea20000300800 */
[C---:B---3--:R-:W-:Y:S03]  /*78a00*/  HMMA.1688.F32.TF32 R60, R200.reuse, R10, R56 ;  /* 0x0000000ac83c723c */ /* 0x048fe60000081038 */
[----:B------:R-:W-:Y:S04]  /*78a10*/  LDS R206, [R248+0x6780] ;  /* 0x00678000f8ce7984 */ /* 0x000fe80000000800 */
[----:B------:R-:W-:Y:S01]  /*78a20*/  LDS R205, [R249+0x4780] ;  /* 0x00478000f9cd7984 */ /* 0x000fe20000000800 */
[C---:B------:R-:W-:Y:S03]  /*78a30*/  HMMA.1688.F32.TF32 R56, R200.reuse, R14, R52 ;  /* 0x0000000ec838723c */ /* 0x040fe60000081034 */
[----:B------:R-:W-:Y:S05]  /*78a40*/  LDS R207, [R249+0x6780] ;  /* 0x00678000f9cf7984 */ /* 0x000fea0000000800 */
[C---:B------:R-:W-:Y:S08]  /*78a50*/  HMMA.1688.F32.TF32 R52, R200.reuse, R18, R48 ;  /* 0x00000012c834723c */ /* 0x040ff00000081030 */
        /* <DEDUP_REMOVED lines=8> */
[----:B------:R-:W3:Y:S04]  /*78ae0*/  LDL.LU R236, [R1+0xf50] ;  /* 0x000f500001ec7983 */ /* 0x000ee80000300800 */
[----:B------:R-:W-:Y:S04]  /*78af0*/  STL.64 [R1+0x5e0], R52 ;  /* 0x0005e03401007387 */ /* 0x000fe80000100a00 */
[----:B------:R-:W-:Y:S04]  /*78b00*/  STL.64 [R1+0x5e8], R54 ;  /* 0x0005e83601007387 */ /* 0x000fe80000100a00 */
[----:B------:R-:W-:Y:S04]  /*78b10*/  STL.64 [R1+0x600], R48 ;  /* 0x0006003001007387 */ /* 0x000fe80000100a00 */
[----:B------:R-:W-:Y:S04]  /*78b20*/  STL.64 [R1+0x608], R50 ;  /* 0x0006083201007387 */ /* 0x000fe80000100a00 */
[----:B------:R-:W3:Y:S04]  /*78b30*/  LDL.LU R237, [R1+0xf54] ;  /* 0x000f540001ed7983 */ /* 0x000ee80000300800 */
[----:B------:R-:W3:Y:S04]  /*78b40*/  LDL.LU R238, [R1+0xf58] ;  /* 0x000f580001ee7983 */ /* 0x000ee80000300800 */
[----:B------:R-:W-:Y:S04]  /*78b50*/  STL.64 [R1+0x620], R44 ;  /* 0x0006202c01007387 */ /* 0x000fe80000100a00 */
[----:B------:R-:W-:Y:S04]  /*78b60*/  STL.64 [R1+0x628], R46 ;  /* 0x0006282e01007387 */ /* 0x000fe80000100a00 */
[----:B------:R-:W-:Y:S04]  /*78b70*/  STL.64 [R1+0x650], R40 ;  /* 0x0006502801007387 */ /* 0x000fe80000100a00 */
[----:B------:R1:W-:Y:S04]  /*78b80*/  STL.64 [R1+0x658], R42 ;  /* 0x0006582a01007387 */ /* 0x0003e80000100a00 */
[----:B------:R-:W-:Y:S04]  /*78b90*/  STL.64 [R1+0x640], R36 ;  /* 0x0006402401007387 */ /* 0x000fe80000100a00 */
[----:B------:R4:W-:Y:S01]  /*78ba0*/  STL.64 [R1+0x648], R38 ;  /* 0x0006482601007387 */ /* 0x0009e20000100a00 */
[----:B-1----:R-:W-:Y:S01]  /*78bb0*/  HMMA.1688.F32.TF32 R40, R224, R6, R212 ;  /* 0x00000006e028723c */ /* 0x002fe200000810d4 */
[----:B------:R-:W-:-:S02]  /*78bc0*/  MOV R239, R251 ;  /* 0x000000fb00ef7202 */ /* 0x000fc40000000f00 */
[----:B------:R-:W-:Y:S04]  /*78bd0*/  LDS R200, [R2+0x4780] ;  /* 0x0047800002c87984 */ /* 0x000fe80000000800 */
[----:B------:R-:W-:Y:S01]  /*78be0*/  LDS R202, [R2+0x6780] ;  /* 0x0067800002ca7984 */ /* 0x000fe20000000800 */
[C---:B----4-:R-:W-:Y:S03]  /*78bf0*/  HMMA.1688.F32.TF32 R36, R224.reuse, R10, R216 ;  /* 0x0000000ae024723c */ /* 0x050fe600000810d8 */
[----:B------:R-:W-:Y:S04]  /*78c00*/  LDS R201, [R3+0x4780] ;  /* 0x0047800003c97984 */ /* 0x000fe80000000800 */
[----:B------:R-:W-:Y:S01]  /*78c10*/  LDS R203, [R3+0x6780] ;  /* 0x0067800003cb7984 */ /* 0x000fe20000000800 */
[C---:B------:R-:W-:Y:S07]  /*78c20*/  HMMA.1688.F32.TF32 R44, R224.reuse, R14, R232 ;  /* 0x0000000ee02c723c */ /* 0x040fee00000810e8 */
[----:B------:R-:W-:Y:S04]  /*78c30*/  STL.64 [R1+0x660], R40 ;  /* 0x0006602801007387 */ /* 0x000fe80000100a00 */
[----:B------:R1:W-:Y:S04]  /*78c40*/  STL.64 [R1+0x668], R42 ;  /* 0x0006682a01007387 */ /* 0x0003e80000100a00 */
[----:B------:R-:W-:Y:S04]  /*78c50*/  STL.64 [R1+0x690], R36 ;  /* 0x0006902401007387 */ /* 0x000fe80000100a00 */
[----:B------:R4:W-:Y:S01]  /*78c60*/  STL.64 [R1+0x698], R38 ;  /* 0x0006982601007387 */ /* 0x0009e20000100a00 */
[C---:B-1----:R-:W-:Y:S08]  /*78c70*/  HMMA.1688.F32.TF32 R40, R224.reuse, R18, R240 ;  /* 0x00000012e028723c */ /* 0x042ff000000810f0 */
[----:B----4-:R-:W-:Y:S01]  /*78c80*/  HMMA.1688.F32.TF32 R36, R224, R22, R244 ;  /* 0x00000016e024723c */ /* 0x010fe200000810f4 */
[----:B------:R-:W1:Y:S04]  /*78c90*/  S2R R247, SR_TID.X ;  /* 0x0000000000f77919 */ /* 0x000e680000002100 */
[----:B------:R-:W-:Y:S04]  /*78ca0*/  STL.64 [R1+0x6b0], R44 ;  /* 0x0006b02c01007387 */ /* 0x000fe80000100a00 */
[----:B------:R-:W-:Y:S01]  /*78cb0*/  STL.64 [R1+0x6b8], R46 ;  /* 0x0006b82e01007387 */ /* 0x000fe20000100a00 */
[----:B------:R-:W-:-:S03]  /*78cc0*/  IMAD.U32 R251, RZ, RZ, UR4 ;  /* 0x00000004fffb7e24 */ /* 0x000fc6000f8e00ff */
[----:B------:R-:W-:Y:S04]  /*78cd0*/  LDS R244, [R248+0x8000] ;  /* 0x00800000f8f47984 */ /* 0x000fe80000000800 */
[----:B------:R-:W-:Y:S04]  /*78ce0*/  STL.64 [R1+0x6d0], R40 ;  /* 0x0006d02801007387 */ /* 0x000fe80000100a00 */
[----:B------:R-:W-:Y:S04]  /*78cf0*/  STL.64 [R1+0x6d8], R42 ;  /* 0x0006d82a01007387 */ /* 0x000fe80000100a00 */
[----:B------:R1:W-:Y:S04]  /*78d00*/  STL.64 [R1+0x6f0], R36 ;  /* 0x0006f02401007387 */ /* 0x0003e80000100a00 */
[----:B------:R-:W-:Y:S04]  /*78d10*/  LDS R246, [R248+0xa000] ;  /* 0x00a00000f8f67984 */ /* 0x000fe80000000800 */
[----:B------:R-:W-:Y:S01]  /*78d20*/  LDS R245, [R249+0x8000] ;  /* 0x00800000f9f57984 */ /* 0x000fe20000000800 */
[----:B-1----:R-:W-:-:S02]  /*78d30*/  LOP3.LUT R36, R247, 0x7, RZ, 0xc0, !PT ;  /* 0x00000007f7247812 */ /* 0x002fc400078ec0ff */
[----:B------:R-:W-:Y:S01]  /*78d40*/  SHF.L.U32 R37, R247, 0x1, RZ ;  /* 0x00000001f7257819 */ /* 0x000fe200000006ff */
[----:B------:R1:W-:Y:S02]  /*78d50*/  STL.64 [R1+0x6f8], R38 ;  /* 0x0006f82601007387 */ /* 0x0003e40000100a00 */
[----:B------:R-:W-:Y:S01]  /*78d60*/  IMAD R36, R36, 0x210, RZ ;  /* 0x0000021024247824 */ /* 0x000fe200078e02ff */
[----:B------:R-:W-:Y:S01]  /*78d70*/  MOV R45, R252 ;  /* 0x000000fc002d7202 */ /* 0x000fe20000000f00 */
[----:B------:R-:W-:Y:S01]  /*78d80*/  IMAD.MOV.U32 R46, RZ, RZ, R33 ;  /* 0x000000ffff2e7224 */ /* 0x000fe200078e0021 */
[----:B------:R-:W-:Y:S01]  /*78d90*/  MOV R47, R32 ;  /* 0x00000020002f7202 */ /* 0x000fe20000000f00 */
[----:B------:R-:W-:Y:S01]  /*78da0*/  LDS R247, [R249+0xa000] ;  /* 0x00a00000f9f77984 */ /* 0x000fe20000000800 */
[----:B------:R-:W-:-:S04]  /*78db0*/  LOP3.LUT R36, R36, 0x30, R37, 0x78, !PT ;  /* 0x0000003024247812 */ /* 0x000fc800078e7825 */
[----:B------:R-:W-:-:S05]  /*78dc0*/  LOP3.LUT R36, R36, 0x40, RZ, 0x3c, !PT ;  /* 0x0000004024247812 */ /* 0x000fca00078e3cff */
[----:B------:R-:W-:Y:S02]  /*78dd0*/  IMAD R251, R251, 0x8000, R36 ;  /* 0x00008000fbfb7824 */ /* 0x000fe400078e0224 */
[----:B------:R-:W4:Y:S04]  /*78de0*/  LDL.LU R36, [R1+0xff0] ;  /* 0x000ff00001247983 */ /* 0x000f280000300800 */
[----:B------:R-:W1:Y:S04]  /*78df0*/  LDSM.16.M88.4 R212, [R251+0x80000] ;  /* 0x08000000fbd4783b */ /* 0x000e680000000200 */
[----:B------:R-:W1:Y:S04]  /*78e00*/  LDSM.16.M88.4 R216, [R251+0x81000] ;  /* 0x08100000fbd8783b */ /* 0x000e680000000200 */
[----:B------:R-:W-:Y:S04]  /*78e10*/  LDSM.16.M88.4 R232, [R251+0x85000] ;  /* 0x08500000fbe8783b */ /* 0x000fe80000000200 */
[----:B------:R-:W-:Y:S01]  /*78e20*/  LDSM.16.M88.4 R240, [R251+0x87000] ;  /* 0x08700000fbf0783b */ /* 0x000fe20000000200 */
[C---:B--2---:R-:W-:Y:S03]  /*78e30*/  HMMA.1688.F32.TF32 R40, R224.reuse, R26, R220 ;  /* 0x0000001ae028723c */ /* 0x044fe600000810dc */
[----:B------:R-:W2:Y:S11]  /*78e40*/  LDSM.16.M88.4 R220, [R251+0x82000] ;  /* 0x08200000fbdc783b */ /* 0x000eb60000000200 */
[----:B------:R-:W-:Y:S09]  /*78e50*/  @!UPT UIADD3 URZ, URZ, URZ, URZ ;  /* 0x0000003f3f3ff290 */ /* 0x000ff2000fffe03f */
[----:B------:R-:W-:Y:S04]  /*78e60*/  STL.64 [R1+0x740], R40 ;  /* 0x0007402801007387 */ /* 0x000fe80000100a00 */
[----:B------:R3:W-:Y:S04]  /*78e70*/  STL.64 [R1+0x748], R42 ;  /* 0x0007482a01007387 */ /* 0x0007e80000100a00 */
[----:B------:R-:W4:Y:S04]  /*78e80*/  LDL.LU R37, [R1+0xff4] ;  /* 0x000ff40001257983 */ /* 0x000f280000300800 */
[----:B-1----:R-:W4:Y:S04]  /*78e90*/  LDL.LU R38, [R1+0xff8] ;  /* 0x000ff80001267983 */ /* 0x002f280000300800 */
[----:B------:R-:W4:Y:S04]  /*78ea0*/  LDL.LU R39, [R1+0xffc] ;  /* 0x000ffc0001277983 */ /* 0x000f280000300800 */
[----:B------:R-:W-:Y:S04]  /*78eb0*/  STL [R1+0x836c], R214 ;  /* 0x00836cd601007387 */ /* 0x000fe80000100800 */
[----:B------:R-:W-:Y:S04]  /*78ec0*/  STL [R1+0x8368], R215 ;  /* 0x008368d701007387 */ /* 0x000fe80000100800 */
[----:B------:R-:W-:Y:S01]  /*78ed0*/  STL [R1+0x8374], R218 ;  /* 0x008374da01007387 */ /* 0x000fe20000100800 */
[C---:B---3--:R-:W-:Y:S03]  /*78ee0*/  HMMA.1688.F32.TF32 R40, R224.reuse, R30, R236 ;  /* 0x0000001ee028723c */ /* 0x048fe600000810ec */
[----:B------:R-:W-:Y:S11]  /*78ef0*/  LDSM.16.M88.4 R236, [R251+0x86000] ;  /* 0x08600000fbec783b */ /* 0x000ff60000000200 */
[----:B------:R-:W-:Y:S09]  /*78f00*/  @!UPT UIADD3 URZ, URZ, URZ, URZ ;  /* 0x0000003f3f3ff290 */ /* 0x000ff2000fffe03f */
[----:B------:R-:W-:Y:S04]  /*78f10*/  STL.64 [R1+0x790], R40 ;  /* 0x0007902801007387 */ /* 0x000fe80000100a00 */
[----:B------:R1:W-:Y:S02]  /*78f20*/  STL.64 [R1+0x798], R42 ;  /* 0x0007982a01007387 */ /* 0x0003e40000100a00 */
[----:B-1----:R-:W-:Y:S02]  /*78f30*/  HMMA.1688.F32.TF32 R40, R224, R34, R228 ;  /* 0x00000022e028723c */ /* 0x002fe400000810e4 */
[----:B------:R-:W1:Y:S04]  /*78f40*/  LDSM.16.M88.4 R224, [R251+0x83000] ;  /* 0x08300000fbe0783b */ /* 0x000e680000000200 */
[----:B------:R-:W3:Y:S04]  /*78f50*/  LDSM.16.M88.4 R228, [R251+0x84000] ;  /* 0x08400000fbe4783b */ /* 0x000ee80000000200 */
[----:B------:R-:W-:Y:S04]  /*78f60*/  STL [R1+0x8370], R219 ;  /* 0x008370db01007387 */ /* 0x000fe80000100800 */
[----:B--2---:R-:W-:Y:S04]  /*78f70*/  STL [R1+0x837c], R222 ;  /* 0x00837cde01007387 */ /* 0x004fe80000100800 */
[----:B------:R-:W-:Y:S05]  /*78f80*/  STL [R1+0x8378], R223 ;  /* 0x008378df01007387 */ /* 0x000fea0000100800 */
[----:B------:R-:W-:Y:S04]  /*78f90*/  STL.64 [R1+0x780], R40 ;  /* 0x0007802801007387 */ /* 0x000fe80000100a00 */
[----:B------:R-:W-:Y:S04]  /*78fa0*/  STL.64 [R1+0x788], R42 ;  /* 0x0007882a01007387 */ /* 0x000fe80000100a00 */
[----:B-1----:R-:W-:Y:S04]  /*78fb0*/  STL [R1+0x8384], R226 ;  /* 0x008384e201007387 */ /* 0x002fe80000100800 */
[----:B------:R-:W-:Y:S04]  /*78fc0*/  STL [R1+0x8380], R227 ;  /* 0x008380e301007387 */ /* 0x000fe80000100800 */
[----:B---3--:R-:W-:Y:S04]  /*78fd0*/  STL [R1+0x838c], R230 ;  /* 0x00838ce601007387 */ /* 0x008fe80000100800 */
        /* <DEDUP_REMOVED lines=8> */
[----:B------:R-:W2:Y:S01]  /*79060*/  LDL.LU R48, [R1+0x1140] ;  /* 0x0011400001307983 */ /* 0x000ea20000300800 */
[----:B----4-:R-:W-:Y:S11]  /*79070*/  HMMA.1688.F32.TF32 R36, R200, R6, R36 ;  /* 0x00000006c824723c */ /* 0x010ff60000081024 */
[----:B------:R-:W-:Y:S11]  /*79080*/  @!UPT UIADD3 URZ, URZ, URZ, URZ ;  /* 0x0000003f3f3ff290 */ /* 0x000ff6000fffe03f */
[----:B------:R-:W-:Y:S01]  /*79090*/  @!UPT UIADD3 URZ, URZ, URZ, URZ ;  /* 0x0000003f3f3ff290 */ /* 0x000fe2000fffe03f */
        /* <DEDUP_REMOVED lines=39> */
[----:B---3--:R-:W3:Y:S04]  /*79310*/  LDL.LU R38, [R1+0x1008] ;  /* 0x0010080001267983 */ /* 0x008ee80000300800 */
        /* <DEDUP_REMOVED lines=26> */
[----:B------:R-:W-:Y:S01]  /*794c0*/  IMAD.MOV.U32 R40, RZ, RZ, R29 ;  /* 0x000000ffff287224 */ /* 0x000fe200078e001d */
[----:B------:R-:W-:Y:S01]  /*794d0*/  MOV R41, R28 ;  /* 0x0000001c00297202 */ /* 0x000fe20000000f00 */
[----:B------:R-:W-:Y:S01]  /*794e0*/  IMAD.MOV.U32 R42, RZ, RZ, R25 ;  /* 0x000000ffff2a7224 */ /* 0x000fe200078e0019 */
[----:B------:R-:W-:-:S07]  /*794f0*/  MOV R43, R24 ;  /* 0x00000018002b7202 */ /* 0x000fce0000000f00 */
[----:B------:R-:W-:Y:S11]  /*79500*/  HMMA.1688.F32.TF32 R40, R208, R220, R40 ;  /* 0x000000dcd028723c */ /* 0x000ff60000081028 */
[----:B------:R-:W-:Y:S11]  /*79510*/  @!UPT UIADD3 URZ, URZ, URZ, URZ ;  /* 0x0000003f3f3ff290 */ /* 0x000ff6000fffe03f */
[----:B------:R-:W-:Y:S02]  /*79520*/  @!UPT UIADD3 URZ, URZ, URZ, URZ ;  /* 0x0000003f3f3ff290 */ /* 0x000fe4000fffe03f */
[----:B------:R-:W-:Y:S01]  /*79530*/  MOV R226, R40 ;  /* 0x0000002800e27202 */ /* 0x000fe20000000f00 */
[----:B------:R-:W-:Y:S01]  /*79540*/  IMAD.MOV.U32 R227, RZ, RZ, R41 ;  /* 0x000000ffffe37224 */ /* 0x000fe200078e0029 */
[----:B--2---:R-:W-:Y:S08]  /*79550*/  HMMA.1688.F32.TF32 R76, R204, R10, R76 ;  /* 0x0000000acc4c723c */ /* 0x004ff0000008104c */
[C---:B----4-:R-:W-:Y:S08]  /*79560*/  HMMA.1688.F32.TF32 R84, R200.reuse, R34, R84 ;  /* 0x00000022c854723c */ /* 0x050ff00000081054 */
[C---:B------:R-:W-:Y:S08]  /*79570*/  HMMA.1688.F32.TF32 R92, R200.reuse, R26, R92 ;  /* 0x0000001ac85c723c */ /* 0x040ff0000008105c */
[C---:B------:R-:W-:Y:S08]  /*79580*/  HMMA.1688.F32.TF32 R96, R200.reuse, R22, R96 ;  /* 0x00000016c860723c */ /* 0x040ff00000081060 */
[C---:B---3--:R-:W-:Y:S08]  /*79590*/  HMMA.1688.F32.TF32 R108, R200.reuse, R10, R36 ;  /* 0x0000000ac86c723c */ /* 0x048ff00000081024 */
[----:B------:R-:W-:Y:S01]  /*795a0*/  HMMA.1688.F32.TF32 R100, R200, R18, R100 ;  /* 0x00000012c864723c */ /* 0x000fe20000081064 */
[----:B------:R-:W-:Y:S01]  /*795b0*/  IMAD.MOV.U32 R38, RZ, RZ, R5 ;  /* 0x000000ffff267224 */ /* 0x000fe200078e0005 */
[----:B------:R-:W-:-:S06]  /*795c0*/  MOV R39, R4 ;  /* 0x0000000400277202 */ /* 0x000fcc0000000f00 */
[C---:B------:R-:W-:Y:S08]  /*795d0*/  HMMA.1688.F32.TF32 R104, R200.reuse, R14, R104 ;  /* 0x0000000ec868723c */ /* 0x040ff00000081068 */
[----:B------:R-:W-:Y:S01]  /*795e0*/  HMMA.1688.F32.TF32 R88, R200, R30, R88 ;  /* 0x0000001ec858723c */ /* 0x000fe20000081058 */
[----:B------:R-:W-:Y:S01]  /*795f0*/  MOV R222, R42 ;  /* 0x0000002a00de7202 */ /* 0x000fe20000000f00 */
[----:B------:R-:W-:Y:S01]  /*79600*/  IMAD.MOV.U32 R223, RZ, RZ, R43 ;  /* 0x000000ffffdf7224 */ /* 0x000fe200078e002b */
[----:B------:R-:W-:Y:S01]  /*79610*/  LDS R10, [R248+0xa080] ;  /* 0x00a08000f80a7984 */ /* 0x000fe20000000800 */
[----:B------:R-:W-:-:S03]  /*79620*/  IMAD.MOV.U32 R252, RZ, RZ, R79 ;  /* 0x000000fffffc7224 */ /* 0x000fc600078e004f */
[----:B------:R-:W-:Y:S01]  /*79630*/  LDS R11, [R249+0xa080] ;  /* 0x00a08000f90b7984 */ /* 0x000fe20000000800 */
[C---:B------:R-:W-:Y:S03]  /*79640*/  HMMA.1688.F32.TF32 R4, R204.reuse, R6, R80 ;  /* 0x00000006cc04723c */ /* 0x040fe60000081050 */
        /* <DEDUP_REMOVED lines=16> */
[----:B------:R-:W-:Y:S04]  /*79750*/  STL.64 [R1+0x730], R4 ;  /* 0x0007300401007387 */ /* 0x000fe80000100a00 */
[----:B------:R1:W-:Y:S01]  /*79760*/  STL.64 [R1+0x738], R6 ;  /* 0x0007380601007387 */ /* 0x0003e20000100a00 */
[----:B------:R-:W-:Y:S01]  /*79770*/  IMAD.MOV.U32 R36, RZ, RZ, R21 ;  /* 0x000000ffff247224 */ /* 0x000fe200078e0015 */
[----:B------:R-:W-:Y:S01]  /*79780*/  MOV R37, R20 ;  /* 0x0000001400257202 */ /* 0x000fe20000000f00 */
[C---:B------:R-:W-:Y:S01]  /*79790*/  HMMA.1688.F32.TF32 R24, R204.reuse, R26, R60 ;  /* 0x0000001acc18723c */ /* 0x040fe2000008103c */
[----:B------:R-:W-:Y:S04]  /*797a0*/  LDS R18, [R2+0xa100] ;  /* 0x00a1000002127984 */ /* 0x000fe80000000800 */
[----:B------:R-:W-:Y:S03]  /*797b0*/  LDS R19, [R3+0xa100] ;  /* 0x00a1000003137984 */ /* 0x000fe60000000800 */
[----:B-1----:R-:W-:Y:S01]  /*797c0*/  HMMA.1688.F32.TF32 R4, R204, R14, R72 ;  /* 0x0000000ecc04723c */ /* 0x002fe20000081048 */
[----:B------:R-:W-:Y:S04]  /*797d0*/  STL [R1+0x728], R78 ;  /* 0x0007284e01007387 */ /* 0x000fe80000100800 */
[----:B------:R-:W-:Y:S03]  /*797e0*/  STL [R1+0x83a4], R200 ;  /* 0x0083a4c801007387 */ /* 0x000fe60000100800 */
[----:B------:R-:W-:Y:S01]  /*797f0*/  HMMA.1688.F32.TF32 R36, R208, R224, R36 ;  /* 0x000000e0d024723c */ /* 0x000fe20000081024 */
[----:B------:R-:W-:Y:S04]  /*79800*/  LDS R14, [R248+0xa100] ;  /* 0x00a10000f80e7984 */ /* 0x000fe80000000800 */
[----:B------:R-:W-:Y:S10]  /*79810*/  LDS R15, [R249+0xa100] ;  /* 0x00a10000f90f7984 */ /* 0x000ff40000000800 */
[----:B------:R-:W-:Y:S04]  /*79820*/  STL.64 [R1+0x710], R4 ;  /* 0x0007100401007387 */ /* 0x000fe80000100a00 */
[----:B------:R1:W-:Y:S02]  /*79830*/  STL.64 [R1+0x718], R6 ;  /* 0x0007180601007387 */ /* 0x0003e40000100a00 */
[----:B-1----:R-:W-:Y:S02]  /*79840*/  HMMA.1688.F32.TF32 R4, R204, R22, R64 ;  /* 0x00000016cc04723c */ /* 0x002fe40000081040 */
[----:B------:R-:W-:Y:S01]  /*79850*/  STL [R1+0x83a0], R201 ;  /* 0x0083a0c901007387 */ /* 0x000fe20000100800 */
[----:B------:R-:W-:-:S03]  /*79860*/  MOV R234, R36 ;  /* 0x0000002400ea7202 */ /* 0x000fc60000000f00 */
[----:B------:R-:W-:Y:S01]  /*79870*/  STL [R1+0x839c], R202 ;  /* 0x00839cca01007387 */ /* 0x000fe20000100800 */
[----:B------:R-:W-:-:S03]  /*79880*/  IMAD.MOV.U32 R235, RZ, RZ, R37 ;  /* 0x000000ffffeb7224 */ /* 0x000fc600078e0025 */
[----:B------:R-:W-:Y:S01]  /*79890*/  STL [R1+0x8398], R203 ;  /* 0x008398cb01007387 */ /* 0x000fe20000100800 */
[----:B------:R-:W-:Y:S01]  /*798a0*/  MOV R230, R38 ;  /* 0x0000002600e67202 */ /* 0x000fe20000000f00 */
[----:B------:R-:W-:Y:S01]  /*798b0*/  IMAD.MOV.U32 R231, RZ, RZ, R39 ;  /* 0x000000ffffe77224 */ /* 0x000fe200078e0027 */
[----:B------:R-:W-:Y:S10]  /*798c0*/  HMMA.1688.F32.TF32 R20, R208, R212, R48 ;  /* 0x000000d4d014723c */ /* 0x000ff40000081030 */
[----:B------:R-:W-:Y:S04]  /*798d0*/  STL.64 [R1+0x760], R4 ;  /* 0x0007600401007387 */ /* 0x000fe80000100a00 */
[----:B------:R-:W-:Y:S04]  /*798e0*/  STL.64 [R1+0x768], R6 ;  /* 0x0007680601007387 */ /* 0x000fe80000100a00 */
        /* <DEDUP_REMOVED lines=33> */
[----:B------:R-:W-:Y:S04]  /*79b00*/  LDS R4, [R2+0x8080] ;  /* 0x0080800002047984 */ /* 0x000fe80000000800 */
[----:B------:R-:W-:Y:S01]  /*79b10*/  LDS R6, [R2+0xa080] ;  /* 0x00a0800002067984 */ /* 0x000fe20000000800 */
[----:B------:R-:W-:Y:S03]  /*79b20*/  HMMA.1688.F32.TF32 R204, R204, R34, R52 ;  /* 0x00000022cccc723c */ /* 0x000fe60000081034 */
        /* <DEDUP_REMOVED lines=15> */
[----:B------:R-:W4:Y:S04]  /*79c20*/  LDL.LU R46, [R1+0x1218] ;  /* 0x00121800012e7983 */ /* 0x000f280000300800 */
[----:B------:R-:W4:Y:S04]  /*79c30*/  LDL.LU R47, [R1+0x121c] ;  /* 0x00121c00012f7983 */ /* 0x000f280000300800 */
[----:B------:R-:W-:Y:S04]  /*79c40*/  LDS R5, [R3+0x8080] ;  /* 0x0080800003057984 */ /* 0x000fe80000000800 */
[----:B------:R-:W1:Y:S01]  /*79c50*/  LDS R7, [R3+0xa080] ;  /* 0x00a0800003077984 */ /* 0x000e620000000800 */
[C---:B--2---:R-:W-:Y:S08]  /*79c60*/  HMMA.1688.F32.TF32 R80, R208.reuse, R228, R80 ;  /* 0x000000e4d050723c */ /* 0x044ff00000081050 */
[C---:B---3--:R-:W-:Y:S08]  /*79c70*/  HMMA.1688.F32.TF32 R76, R208.reuse, R232, R76 ;  /* 0x000000e8d04c723c */ /* 0x048ff0000008104c */
[C---:B----4-:R-:W-:Y:S08]  /*79c80*/  HMMA.1688.F32.TF32 R72, R208.reuse, R236, R72 ;  /* 0x000000ecd048723c */ /* 0x050ff00000081048 */
[----:B------:R-:W-:Y:S08]  /*79c90*/  HMMA.1688.F32.TF32 R208, R208, R240, R68 ;  /* 0x000000f0d0d0723c */ /* 0x000ff00000081044 */
[C---:B------:R-:W-:Y:S08]  /*79ca0*/  HMMA.1688.F32.TF32 R68, R244.reuse, R212, R64 ;  /* 0x000000d4f444723c */ /* 0x040ff00000081040 */
[C---:B------:R-:W-:Y:S07]  /*79cb0*/  HMMA.1688.F32.TF32 R64, R244.reuse, R216, R40 ;  /* 0x000000d8f440723c */ /* 0x040fee0000081028 */
[----:B------:R-:W-:Y:S04]  /*79cc0*/  STL [R1+0x8324], R208 ;  /* 0x008324d001007387 */ /* 0x000fe80000100800 */
[----:B------:R-:W-:Y:S04]  /*79cd0*/  STL.64 [R1+0x980], R72 ;  /* 0x0009804801007387 */ /* 0x000fe80000100a00 */
[----:B------:R-:W-:Y:S04]  /*79ce0*/  STL.64 [R1+0x988], R74 ;  /* 0x0009884a01007387 */ /* 0x000fe80000100a00 */
[----:B------:R-:W-:Y:S04]  /*79cf0*/  STL [R1+0x8320], R209 ;  /* 0x008320d101007387 */ /* 0x000fe80000100800 */
[----:B------:R-:W-:Y:S04]  /*79d00*/  STL [R1+0x831c], R210 ;  /* 0x00831cd201007387 */ /* 0x000fe80000100800 */
[----:B------:R-:W-:Y:S04]  /*79d10*/  STL [R1+0x8318], R211 ;  /* 0x008318d301007387 */ /* 0x000fe80000100800 */
[----:B------:R-:W1:Y:S04]  /*79d20*/  LDL.LU R40, [R1+0x13c0] ;  /* 0x0013c00001287983 */ /* 0x000e680000300800 */
[----:B------:R-:W-:Y:S04]  /*79d30*/  STL.64 [R1+0x9f0], R68 ;  /* 0x0009f04401007387 */ /* 0x000fe80000100a00 */
[----:B------:R-:W-:Y:S04]  /*79d40*/  STL.64 [R1+0x9f8], R70 ;  /* 0x0009f84601007387 */ /* 0x000fe80000100a00 */
[----:B------:R-:W-:Y:S04]  /*79d50*/  STL.64 [R1+0xa10], R64 ;  /* 0x000a104001007387 */ /* 0x000fe80000100a00 */
[----:B------:R-:W-:Y:S04]  /*79d60*/  STL.64 [R1+0xa18], R66 ;  /* 0x000a184201007387 */ /* 0x000fe80000100a00 */
[----:B------:R-:W1:Y:S01]  /*79d70*/  LDL.LU R41, [R1+0x13c4] ;  /* 0x0013c40001297983 */ /* 0x000e620000300800 */
[C---:B------:R-:W-:Y:S08]  /*79d80*/  HMMA.1688.F32.TF32 R60, R244.reuse, R220, R60 ;  /* 0x000000dcf43c723c */ /* 0x040ff0000008103c */
[C---:B------:R-:W-:Y:S08]  /*79d90*/  HMMA.1688.F32.TF32 R56, R244.reuse, R224, R56 ;  /* 0x000000e0f438723c */ /* 0x040ff00000081038 */
[C---:B------:R-:W-:Y:S08]  /*79da0*/  HMMA.1688.F32.TF32 R52, R244.reuse, R228, R52 ;  /* 0x000000e4f434723c */ /* 0x040ff00000081034 */
[C---:B------:R-:W-:Y:S08]  /*79db0*/  HMMA.1688.F32.TF32 R48, R244.reuse, R232, R48 ;  /* 0x000000e8f430723c */ /* 0x040ff00000081030 */
[C---:B------:R-:W-:Y:S01]  /*79dc0*/  HMMA.1688.F32.TF32 R44, R244.reuse, R236, R44 ;  /* 0x000000ecf42c723c */ /* 0x040fe2000008102c */
[----:B------:R-:W-:Y:S04]  /*79dd0*/  STL.64 [R1+0xa30], R60 ;  /* 0x000a303c01007387 */ /* 0x000fe80000100a00 */
[----:B------:R-:W-:Y:S04]  /*79de0*/  STL.64 [R1+0xa38], R62 ;  /* 0x000a383e01007387 */ /* 0x000fe80000100a00 */
[----:B------:R-:W-:Y:S04]  /*79df0*/  STL.64 [R1+0xa40], R56 ;  /* 0x000a403801007387 */ /* 0x000fe80000100a00 */
[----:B------:R-:W-:Y:S01]  /*79e00*/  STL.64 [R1+0xa48], R58 ;  /* 0x000a483a01007387 */ /* 0x000fe20000100a00 */
[----:B------:R-:W-:Y:S03]  /*79e10*/  HMMA.1688.F32.TF32 R244, R244, R240, R36 ;  /* 0x000000f0f4f4723c */ /* 0x000fe60000081024 */
[----:B------:R-:W-:Y:S04]  /*79e20*/  STL.64 [R1+0xa60], R52 ;  /* 0x000a603401007387 */ /* 0x000fe80000100a00 */
[----:B------:R-:W-:Y:S04]  /*79e30*/  STL.64 [R1+0xa68], R54 ;  /* 0x000a683601007387 */ /* 0x000fe80000100a00 */
[----:B------:R2:W-:Y:S04]  /*79e40*/  STL.64 [R1+0xa70], R48 ;  /* 0x000a703001007387 */ /* 0x0005e80000100a00 */
[----:B------:R3:W-:Y:S04]  /*79e50*/  STL.64 [R1+0xa78], R50 ;  /* 0x000a783201007387 */ /* 0x0007e80000100a00 */
[----:B------:R-:W4:Y:S04]  /*79e60*/  LDL.LU R36, [R1+0x13b0] ;  /* 0x0013b00001247983 */ /* 0x000f280000300800 */
[----:B------:R1:W-:Y:S04]  /*79e70*/  STL.64 [R1+0xa90], R44 ;  /* 0x000a902c01007387 */ /* 0x0003e80000100a00 */
[----:B------:R1:W-:Y:S04]  /*79e80*/  STL.64 [R1+0xa98], R46 ;  /* 0x000a982e01007387 */ /* 0x0003e80000100a00 */
[----:B------:R-:W4:Y:S04]  /*79e90*/  LDL.LU R37, [R1+0x13b4] ;  /* 0x0013b40001257983 */ /* 0x000f280000300800 */
[----:B------:R-:W4:Y:S04]  /*79ea0*/  LDL.LU R38, [R1+0x13b8] ;  /* 0x0013b80001267983 */ /* 0x000f280000300800 */
[----:B------:R-:W4:Y:S01]  /*79eb0*/  LDL.LU R39, [R1+0x13bc] ;  /* 0x0013bc0001277983 */ /* 0x000f220000300800 */
[----:B------:R-:W-:Y:S01]  /*79ec0*/  MOV R42, R9 ;  /* 0x00000009002a7202 */ /* 0x000fe20000000f00 */
[----:B------:R-:W-:-:S02]  /*79ed0*/  IMAD.MOV.U32 R43, RZ, RZ, R8 ;  /* 0x000000ffff2b7224 */ /* 0x000fc400078e0008 */
[----:B--2---:R-:W2:Y:S04]  /*79ee0*/  LDL.LU R48, [R1+0x1390] ;  /* 0x0013900001307983 */ /* 0x004ea80000300800 */
[----:B------:R-:W2:Y:S04]  /*79ef0*/  LDL.LU R49, [R1+0x1394] ;  /* 0x0013940001317983 */ /* 0x000ea80000300800 */
[----:B---3--:R-:W2:Y:S04]  /*79f00*/  LDL.LU R50, [R1+0x1398] ;  /* 0x0013980001327983 */ /* 0x008ea80000300800 */
[----:B------:R-:W2:Y:S04]  /*79f10*/  LDL.LU R51, [R1+0x139c] ;  /* 0x00139c0001337983 */ /* 0x000ea80000300800 */
[----:B------:R-:W-:Y:S04]  /*79f20*/  STL [R1+0x8304], R244 ;  /* 0x008304f401007387 */ /* 0x000fe80000100800 */
[----:B------:R-:W-:Y:S04]  /*79f30*/  STL [R1+0x8300], R245 ;  /* 0x008300f501007387 */ /* 0x000fe80000100800 */
[----:B------:R-:W-:Y:S04]  /*79f40*/  STL [R1+0x82fc], R246 ;  /* 0x0082fcf601007387 */ /* 0x000fe80000100800 */
[----:B------:R-:W-:Y:S01]  /*79f50*/  STL [R1+0x82f8], R247 ;  /* 0x0082f8f701007387 */ /* 0x000fe20000100800 */
        /* <DEDUP_REMOVED lines=12> */
[----:B------:R-:W-:Y:S04]  /*7a020*/  LDS R8, [R248+0x8080] ;  /* 0x00808000f8087984 */ /* 0x000fe80000000800 */
[----:B------:R-:W-:Y:S01]  /*7a030*/  LDS R9, [R249+0x8080] ;  /* 0x00808000f9097984 */ /* 0x000fe20000000800 */
[----:B-1----:R-:W-:Y:S03]  /*7a040*/  HMMA.1688.F32.TF32 R40, R4, R212, R40 ;  /* 0x000000d40428723c */ /* 0x002fe60000081028 */
[----:B------:R-:W-:Y:S04]  /*7a050*/  LDS R16, [R2+0x8100] ;  /* 0x0081000002107984 */ /* 0x000fe80000000800 */
[----:B------:R-:W1:Y:S04]  /*7a060*/  LDS R17, [R3+0x8100] ;  /* 0x0081000003117984 */ /* 0x000e680000000800 */
[----:B------:R-:W-:Y:S04]  /*7a070*/  LDS R12, [R248+0x8100] ;  /* 0x00810000f80c7984 */ /* 0x000fe80000000800 */
[----:B------:R-:W3:Y:S08]  /*7a080*/  LDS R13, [R249+0x8100] ;  /* 0x00810000f90d7984 */ /* 0x000ef00000000800 */
[----:B------:R1:W-:Y:S04]  /*7a090*/  STL.64 [R1+0xad0], R40 ;  /* 0x000ad02801007387 */ /* 0x0003e80000100a00 */
[----:B------:R1:W-:Y:S04]  /*7a0a0*/  STL [R1+0xad8], R42 ;  /* 0x000ad82a01007387 */ /* 0x0003e80000100800 */
[----:B------:R-:W3:Y:S04]  /*7a0b0*/  LDL.LU R44, [R1+0x1380] ;  /* 0x00138000012c7983 */ /* 0x000ee80000300800 */
[----:B------:R-:W3:Y:S04]  /*7a0c0*/  LDL.LU R45, [R1+0x1384] ;  /* 0x00138400012d7983 */ /* 0x000ee80000300800 */
[----:B------:R-:W3:Y:S01]  /*7a0d0*/  LDL.LU R46, [R1+0x1388] ;  /* 0x00138800012e7983 */ /* 0x000ee20000300800 */
[----:B------:R-:W-:-:S03]  /*7a0e0*/  MOV R208, R43 ;  /* 0x0000002b00d07202 */ /* 0x000fc60000000f00 */
[----:B------:R-:W3:Y:S04]  /*7a0f0*/  LDL.LU R47, [R1+0x138c] ;  /* 0x00138c00012f7983 */ /* 0x000ee80000300800 */
[----:B-1----:R-:W3:Y:S04]  /*7a100*/  LDL.LU R40, [R1+0x1370] ;  /* 0x0013700001287983 */ /* 0x002ee80000300800 */
[----:B------:R-:W3:Y:S04]  /*7a110*/  LDL.LU R41, [R1+0x1374] ;  /* 0x0013740001297983 */ /* 0x000ee80000300800 */
[----:B------:R-:W3:Y:S04]  /*7a120*/  LDL.LU R42, [R1+0x1378] ;  /* 0x00137800012a7983 */ /* 0x000ee80000300800 */
[----:B------:R-:W3:Y:S01]  /*7a130*/  LDL.LU R43, [R1+0x137c] ;  /* 0x00137c00012b7983 */ /* 0x000ee20000300800 */
[C---:B----4-:R-:W-:Y:S03]  /*7a140*/  HMMA.1688.F32.TF32 R36, R4.reuse, R216, R36 ;  /* 0x000000d80424723c */ /* 0x050fe60000081024 */
[----:B------:R1:W-:Y:S11]  /*7a150*/  STL [R1+0x8328], R208 ;  /* 0x008328d001007387 */ /* 0x0003f60000100800 */
[----:B------:R-:W-:Y:S10]  /*7a160*/  @!UPT UIADD3 URZ, URZ, URZ, URZ ;  /* 0x0000003f3f3ff290 */ /* 0x000ff4000fffe03f */
[----:B------:R-:W-:Y:S01]  /*7a170*/  IMAD.MOV.U32 R209, RZ, RZ, R36 ;  /* 0x000000ffffd17224 */ /* 0x000fe200078e0024 */
[----:B------:R-:W-:Y:S01]  /*7a180*/  MOV R210, R37 ;  /* 0x0000002500d27202 */ /* 0x000fe20000000f00 */
[----:B------:R-:W4:Y:S01]  /*7a190*/  LDL.LU R36, [R1+0x1360] ;  /* 0x0013600001247983 */ /* 0x000f220000300800 */
[----:B------:R-:W-:Y:S01]  /*7a1a0*/  IMAD.MOV.U32 R211, RZ, RZ, R38 ;  /* 0x000000ffffd37224 */ /* 0x000fe200078e0026 */
[----:B------:R-:W-:Y:S02]  /*7a1b0*/  MOV R242, R39 ;  /* 0x0000002700f27202 */ /* 0x000fe40000000f00 */
[----:B------:R-:W4:Y:S04]  /*7a1c0*/  LDL.LU R37, [R1+0x1364] ;  /* 0x0013640001257983 */ /* 0x000f280000300800 */
[----:B------:R-:W4:Y:S04]  /*7a1d0*/  LDL.LU R38, [R1+0x1368] ;  /* 0x0013680001267983 */ /* 0x000f280000300800 */
[----:B------:R-:W4:Y:S01]  /*7a1e0*/  LDL.LU R39, [R1+0x136c] ;  /* 0x00136c0001277983 */ /* 0x000f220000300800 */
[C---:B------:R-:W-:Y:S08]  /*7a1f0*/  HMMA.1688.F32.TF32 R52, R4.reuse, R220, R52 ;  /* 0x000000dc0434723c */ /* 0x040ff00000081034 */
[C---:B--2---:R-:W-:Y:S01]  /*7a200*/  HMMA.1688.F32.TF32 R48, R4.reuse, R224, R48 ;  /* 0x000000e00430723c */ /* 0x044fe20000081030 */
[----:B------:R2:W-:Y:S04]  /*7a210*/  STL [R1+0x8338], R242 ;  /* 0x008338f201007387 */ /* 0x0005e80000100800 */
[----:B------:R1:W-:Y:S04]  /*7a220*/  STL [R1+0x8334], R211 ;  /* 0x008334d301007387 */ /* 0x0003e80000100800 */
[----:B------:R2:W-:Y:S04]  /*7a230*/  STL [R1+0x8330], R210 ;  /* 0x008330d201007387 */ /* 0x0005e80000100800 */
[----:B------:R2:W-:Y:S03]  /*7a240*/  STL [R1+0x832c], R209 ;  /* 0x00832cd101007387 */ /* 0x0005e60000100800 */
[----:B-1----:R-:W-:Y:S01]  /*7a250*/  IMAD.MOV.U32 R208, RZ, RZ, R55 ;  /* 0x000000ffffd07224 */ /* 0x002fe200078e0037 */
[----:B------:R-:W-:Y:S04]  /*7a260*/  STL.64 [R1+0xb00], R52 ;  /* 0x000b003401007387 */ /* 0x000fe80000100a00 */
[----:B------:R-:W-:Y:S03]  /*7a270*/  STL [R1+0xb08], R54 ;  /* 0x000b083601007387 */ /* 0x000fe60000100800 */
[----:B--2---:R-:W-:Y:S01]  /*7a280*/  MOV R242, R48 ;  /* 0x0000003000f27202 */ /* 0x004fe20000000f00 */
[----:B------:R-:W-:Y:S01]  /*7a290*/  IMAD.MOV.U32 R211, RZ, RZ, R49 ;  /* 0x000000ffffd37224 */ /* 0x000fe200078e0031 */
[----:B------:R-:W-:Y:S01]  /*7a2a0*/  MOV R210, R50 ;  /* 0x0000003200d27202 */ /* 0x000fe20000000f00 */
[----:B------:R-:W-:Y:S01]  /*7a2b0*/  IMAD.MOV.U32 R209, RZ, RZ, R51 ;  /* 0x000000ffffd17224 */ /* 0x000fe200078e0033 */
[----:B------:R1:W-:Y:S04]  /*7a2c0*/  STL [R1+0x833c], R208 ;  /* 0x00833cd001007387 */ /* 0x0003e80000100800 */
[----:B------:R-:W-:Y:S04]  /*7a2d0*/  STL [R1+0x834c], R242 ;  /* 0x00834cf201007387 */ /* 0x000fe80000100800 */
[----:B------:R-:W-:Y:S04]  /*7a2e0*/  STL [R1+0x8348], R211 ;  /* 0x008348d301007387 */ /* 0x000fe80000100800 */
[----:B------:R-:W-:Y:S04]  /*7a2f0*/  STL [R1+0x8344], R210 ;  /* 0x008344d201007387 */ /* 0x000fe80000100800 */
[----:B------:R2:W-:Y:S01]  /*7a300*/  STL [R1+0x8340], R209 ;  /* 0x008340d101007387 */ /* 0x0005e20000100800 */
[C---:B---3--:R-:W-:Y:S08]  /*7a310*/  HMMA.1688.F32.TF32 R44, R4.reuse, R228, R44 ;  /* 0x000000e4042c723c */ /* 0x048ff0000008102c */
[C---:B------:R-:W-:Y:S11]  /*7a320*/  HMMA.1688.F32.TF32 R40, R4.reuse, R232, R40 ;  /* 0x000000e80428723c */ /* 0x040ff60000081028 */
[----:B------:R-:W-:Y:S05]  /*7a330*/  @!UPT UIADD3 URZ, URZ, URZ, URZ ;  /* 0x0000003f3f3ff290 */ /* 0x000fea000fffe03f */
[----:B------:R-:W-:Y:S01]  /*7a340*/  MOV R239, R46 ;  /* 0x0000002e00ef7202 */ /* 0x000fe20000000f00 */
[----:B------:R-:W-:Y:S01]  /*7a350*/  IMAD.MOV.U32 R238, RZ, RZ, R45 ;  /* 0x000000ffffee7224 */ /* 0x000fe200078e002d */
[----:B------:R-:W-:Y:S01]  /*7a360*/  MOV R243, R44 ;  /* 0x0000002c00f37202 */ /* 0x000fe20000000f00 */
[----:B------:R-:W-:Y:S04]  /*7a370*/  STL [R1+0xb6c], R47 ;  /* 0x000b6c2f01007387 */ /* 0x000fe80000100800 */
[----:B------:R-:W-:Y:S04]  /*7a380*/  STL [R1+0x8358], R239 ;  /* 0x008358ef01007387 */ /* 0x000fe80000100800 */
[----:B------:R-:W-:Y:S01]  /*7a390*/  STL [R1+0x8354], R238 ;  /* 0x008354ee01007387 */ /* 0x000fe20000100800 */
[----:B-1----:R-:W-:Y:S01]  /*7a3a0*/  IMAD.MOV.U32 R208, RZ, RZ, R43 ;  /* 0x000000ffffd07224 */ /* 0x002fe200078e002b */
[----:B--2---:R-:W-:Y:S01]  /*7a3b0*/  MOV R209, R41 ;  /* 0x0000002900d17202 */ /* 0x004fe20000000f00 */
[----:B------:R-:W-:Y:S01]  /*7a3c0*/  IMAD.MOV.U32 R210, RZ, RZ, R40 ;  /* 0x000000ffffd27224 */ /* 0x000fe200078e0028 */
[----:B------:R-:W-:Y:S04]  /*7a3d0*/  STL [R1+0x8350], R243 ;  /* 0x008350f301007387 */ /* 0x000fe80000100800 */
[----:B------:R1:W-:Y:S04]  /*7a3e0*/  STL [R1+0xba8], R42 ;  /* 0x000ba82a01007387 */ /* 0x0003e80000100800 */
[----:B------:R-:W-:Y:S04]  /*7a3f0*/  STL [R1+0x8364], R208 ;  /* 0x008364d001007387 */ /* 0x000fe80000100800 */
[----:B------:R-:W-:Y:S04]  /*7a400*/  STL [R1+0x8360], R209 ;  /* 0x008360d101007387 */ /* 0x000fe80000100800 */
[----:B------:R-:W-:Y:S04]  /*7a410*/  STL [R1+0x835c], R210 ;  /* 0x00835cd201007387 */ /* 0x000fe80000100800 */
[----:B------:R-:W2:Y:S04]  /*7a420*/  LDL.LU R40, [R1+0x1030] ;  /* 0x0010300001287983 */ /* 0x000ea80000300800 */
[----:B------:R-:W2:Y:S04]  /*7a430*/  LDL.LU R41, [R1+0x1034] ;  /* 0x0010340001297983 */ /* 0x000ea80000300800 */
[----:B-1----:R-:W2:Y:S04]  /*7a440*/  LDL.LU R42, [R1+0x1038] ;  /* 0x00103800012a7983 */ /* 0x002ea80000300800 */
        /* <DEDUP_REMOVED lines=64> */
[----:B------:R-:W2:Y:S01]  /*7a850*/  LDL.LU R71, [R1+0x11dc] ;  /* 0x0011dc0001477983 */ /* 0x000ea20000300800 */
[----:B----4-:R-:W-:Y:S03]  /*7a860*/  HMMA.1688.F32.TF32 R36, R4, R236, R36 ;  /* 0x000000ec0424723c */ /* 0x010fe60000081024 */
[----:B------:R-:W4:Y:S04]  /*7a870*/  LDL.LU R52, [R1+0x1180] ;  /* 0x0011800001347983 */ /* 0x000f280000300800 */
[----:B------:R-:W4:Y:S04]  /*7a880*/  LDL.LU R53, [R1+0x1184] ;  /* 0x0011840001357983 */ /* 0x000f280000300800 */
[----:B------:R-:W4:Y:S04]  /*7a890*/  LDL.LU R54, [R1+0x1188] ;  /* 0x0011880001367983 */ /* 0x000f280000300800 */
[----:B------:R-:W4:Y:S09]  /*7a8a0*/  LDL.LU R55, [R1+0x118c] ;  /* 0x00118c0001377983 */ /* 0x000f320000300800 */
[----:B------:R-:W-:Y:S01]  /*7a8b0*/  MOV R238, R36 ;  /* 0x0000002400ee7202 */ /* 0x000fe20000000f00 */
[----:B------:R-:W-:Y:S01]  /*7a8c0*/  IMAD.MOV.U32 R243, RZ, RZ, R37 ;  /* 0x000000fffff37224 */ /* 0x000fe200078e0025 */
[----:B------:R-:W4:Y:S01]  /*7a8d0*/  LDL.LU R36, [R1+0x1010] ;  /* 0x0010100001247983 */ /* 0x000f220000300800 */
[----:B------:R-:W-:Y:S01]  /*7a8e0*/  MOV R242, R38 ;  /* 0x0000002600f27202 */ /* 0x000fe20000000f00 */
[----:B------:R-:W-:-:S02]  /*7a8f0*/  IMAD.MOV.U32 R211, RZ, RZ, R39 ;  /* 0x000000ffffd37224 */ /* 0x000fc400078e0027 */
[----:B------:R-:W4:Y:S04]  /*7a900*/  LDL.LU R37, [R1+0x1014] ;  /* 0x0010140001257983 */ /* 0x000f280000300800 */
[----:B------:R-:W4:Y:S04]  /*7a910*/  LDL.LU R38, [R1+0x1018] ;  /* 0x0010180001267983 */ /* 0x000f280000300800 */
[----:B------:R-:W4:Y:S01]  /*7a920*/  LDL.LU R39, [R1+0x101c] ;  /* 0x00101c0001277983 */ /* 0x000f220000300800 */
[C---:B---3--:R-:W-:Y:S08]  /*7a930*/  HMMA.1688.F32.TF32 R44, R16.reuse, R240, R44 ;  /* 0x000000f0102c723c */ /* 0x048ff0000008102c */
[C---:B--2---:R-:W-:Y:S08]  /*7a940*/  HMMA.1688.F32.TF32 R56, R16.reuse, R228, R56 ;  /* 0x000000e41038723c */ /* 0x044ff00000081038 */
[----:B------:R-:W-:Y:S08]  /*7a950*/  HMMA.1688.F32.TF32 R64, R16, R220, R64 ;  /* 0x000000dc1040723c */ /* 0x000ff00000081040 */
[C---:B------:R-:W-:Y:S08]  /*7a960*/  HMMA.1688.F32.TF32 R76, R8.reuse, R240, R76 ;  /* 0x000000f0084c723c */ /* 0x040ff0000008104c */
[C---:B------:R-:W-:Y:S08]  /*7a970*/  HMMA.1688.F32.TF32 R80, R8.reuse, R236, R80 ;  /* 0x000000ec0850723c */ /* 0x040ff00000081050 */
[C---:B------:R-:W-:Y:S08]  /*7a980*/  HMMA.1688.F32.TF32 R88, R8.reuse, R228, R88 ;  /* 0x000000e40858723c */ /* 0x040ff00000081058 */
[C---:B------:R-:W-:Y:S08]  /*7a990*/  HMMA.1688.F32.TF32 R92, R8.reuse, R224, R92 ;  /* 0x000000e0085c723c */ /* 0x040ff0000008105c */
[C---:B------:R-:W-:Y:S08]  /*7a9a0*/  HMMA.1688.F32.TF32 R104, R8.reuse, R212, R104 ;  /* 0x000000d40868723c */ /* 0x040ff00000081068 */
[C---:B------:R-:W-:Y:S08]  /*7a9b0*/  HMMA.1688.F32.TF32 R96, R8.reuse, R220, R96 ;  /* 0x000000dc0860723c */ /* 0x040ff00000081060 */
[C---:B------:R-:W-:Y:S08]  /*7a9c0*/  HMMA.1688.F32.TF32 R100, R8.reuse, R216, R100 ;  /* 0x000000d80864723c */ /* 0x040ff00000081064 */
[----:B------:R-:W-:Y:S08]  /*7a9d0*/  HMMA.1688.F32.TF32 R84, R8, R232, R84 ;  /* 0x000000e80854723c */ /* 0x000ff00000081054 */
[C---:B------:R-:W-:Y:S07]  /*7a9e0*/  HMMA.1688.F32.TF32 R8, R16.reuse, R212, R72 ;  /* 0x000000d41008723c */ /* 0x040fee0000081048 */
        /* <DEDUP_REMOVED lines=15> */
[----:B------:R-:W-:Y:S04]  /*7aae0*/  STL.64 [R1+0xd70], R8 ;  /* 0x000d700801007387 */ /* 0x000fe80000100a00 */
[----:B------:R1:W-:Y:S02]  /*7aaf0*/  STL.64 [R1+0xd78], R10 ;  /* 0x000d780a01007387 */ /* 0x0003e40000100a00 */
[C---:B-1----:R-:W-:Y:S02]  /*7ab00*/  HMMA.1688.F32.TF32 R8, R16.reuse, R224, R60 ;  /* 0x000000e01008723c */ /* 0x042fe4000008103c */
[----:B------:R-:W-:Y:S04]  /*7ab10*/  STL.64 [R1+0xda0], R68 ;  /* 0x000da04401007387 */ /* 0x000fe80000100a00 */
[----:B------:R-:W-:Y:S04]  /*7ab20*/  STL.64 [R1+0xda8], R70 ;  /* 0x000da84601007387 */ /* 0x000fe80000100a00 */
[----:B------:R-:W-:Y:S01]  /*7ab30*/  STL.64 [R1+0x10b0], R64 ;  /* 0x0010b04001007387 */ /* 0x000fe20000100a00 */
[C---:B----4-:R-:W-:Y:S03]  /*7ab40*/  HMMA.1688.F32.TF32 R52, R16.reuse, R232, R52 ;  /* 0x000000e81034723c */ /* 0x050fe60000081034 */
[----:B------:R-:W-:Y:S09]  /*7ab50*/  STL.64 [R1+0x10b8], R66 ;  /* 0x0010b84201007387 */ /* 0x000ff20000100a00 */
[----:B------:R-:W-:Y:S04]  /*7ab60*/  STL.64 [R1+0x1110], R8 ;  /* 0x0011100801007387 */ /* 0x000fe80000100a00 */
[----:B------:R1:W-:Y:S02]  /*7ab70*/  STL.64 [R1+0x1118], R10 ;  /* 0x0011180a01007387 */ /* 0x0003e40000100a00 */
[----:B-1----:R-:W-:Y:S02]  /*7ab80*/  HMMA.1688.F32.TF32 R8, R16, R236, R48 ;  /* 0x000000ec1008723c */ /* 0x002fe40000081030 */
[----:B------:R-:W-:Y:S04]  /*7ab90*/  STL.64 [R1+0x1120], R56 ;  /* 0x0011203801007387 */ /* 0x000fe80000100a00 */
[----:B------:R-:W-:Y:S04]  /*7aba0*/  STL.64 [R1+0x1128], R58 ;  /* 0x0011283a01007387 */ /* 0x000fe80000100a00 */
[----:B------:R-:W-:Y:S01]  /*7abb0*/  STL.64 [R1+0x1140], R52 ;  /* 0x0011403401007387 */ /* 0x000fe20000100a00 */
[C---:B------:R-:W-:Y:S03]  /*7abc0*/  HMMA.1688.F32.TF32 R16, R12.reuse, R212, R40 ;  /* 0x000000d40c10723c */ /* 0x040fe60000081028 */
[----:B------:R-:W-:Y:S09]  /*7abd0*/  STL.64 [R1+0x1148], R54 ;  /* 0x0011483601007387 */ /* 0x000ff20000100a00 */
[----:B------:R-:W-:Y:S04]  /*7abe0*/  STL.64 [R1+0x11b0], R8 ;  /* 0x0011b00801007387 */ /* 0x000fe80000100a00 */
[----:B------:R1:W-:Y:S02]  /*7abf0*/  STL.64 [R1+0x11b8], R10 ;  /* 0x0011b80a01007387 */ /* 0x0003e40000100a00 */
[----:B-1----:R-:W-:Y:S02]  /*7ac00*/  HMMA.1688.F32.TF32 R8, R12, R216, R36 ;  /* 0x000000d80c08723c */ /* 0x002fe40000081024 */
[----:B------:R1:W-:Y:S04]  /*7ac10*/  STL.64 [R1+0x1180], R44 ;  /* 0x0011802c01007387 */ /* 0x0003e80000100a00 */
[----:B------:R2:W-:Y:S04]  /*7ac20*/  STL.64 [R1+0x1188], R46 ;  /* 0x0011882e01007387 */ /* 0x0005e80000100a00 */
[----:B------:R-:W3:Y:S04]  /*7ac30*/  LDL.LU R48, [R1+0xf00] ;  /* 0x000f000001307983 */ /* 0x000ee80000300800 */
[----:B------:R-:W-:Y:S04]  /*7ac40*/  STL.64 [R1+0x1170], R16 ;  /* 0x0011701001007387 */ /* 0x000fe80000100a00 */
[----:B------:R4:W-:Y:S05]  /*7ac50*/  STL.64 [R1+0x1178], R18 ;  /* 0x0011781201007387 */ /* 0x0009ea0000100a00 */
[----:B------:R-:W-:Y:S04]  /*7ac60*/  STL.64 [R1+0x1160], R8 ;  /* 0x0011600801007387 */ /* 0x000fe80000100a00 */
[----:B------:R-:W-:Y:S04]  /*7ac70*/  STL.64 [R1+0x1168], R10 ;  /* 0x0011680a01007387 */ /* 0x000fe80000100a00 */
        /* <DEDUP_REMOVED lines=59> */
[----:B-1----:R-:W3:Y:S04]  /*7b030*/  LDL.LU R44, [R1+0x12c0] ;  /* 0x0012c000012c7983 */ /* 0x002ee80000300800 */
[----:B------:R-:W3:Y:S04]  /*7b040*/  LDL.LU R45, [R1+0x12c4] ;  /* 0x0012c400012d7983 */ /* 0x000ee80000300800 */
[----:B--2---:R-:W2:Y:S04]  /*7b050*/  LDL.LU R46, [R1+0x12c8] ;  /* 0x0012c800012e7983 */ /* 0x004ea80000300800 */
[----:B------:R-:W2:Y:S04]  /*7b060*/  LDL.LU R47, [R1+0x12cc] ;  /* 0x0012cc00012f7983 */ /* 0x000ea80000300800 */
[----:B------:R-:W2:Y:S04]  /*7b070*/  LDL.LU R40, [R1+0x12e0] ;  /* 0x0012e00001287983 */ /* 0x000ea80000300800 */
[----:B------:R-:W2:Y:S04]  /*7b080*/  LDL.LU R41, [R1+0x12e4] ;  /* 0x0012e40001297983 */ /* 0x000ea80000300800 */
[----:B------:R-:W2:Y:S04]  /*7b090*/  LDL.LU R42, [R1+0x12e8] ;  /* 0x0012e800012a7983 */ /* 0x000ea80000300800 */
[----:B------:R-:W2:Y:S01]  /*7b0a0*/  LDL.LU R43, [R1+0x12ec] ;  /* 0x0012ec00012b7983 */ /* 0x000ea20000300800 */
[----:B------:R-:W-:Y:S03]  /*7b0b0*/  HMMA.1688.F32.TF32 R4, R4, R240, R108 ;  /* 0x000000f00404723c */ /* 0x000fe6000008106c */
[----:B------:R-:W-:Y:S04]  /*7b0c0*/  LDS R8, [R248+0x8180] ;  /* 0x00818000f8087984 */ /* 0x000fe80000000800 */
[----:B------:R-:W-:Y:S04]  /*7b0d0*/  LDS R10, [R248+0xa180] ;  /* 0x00a18000f80a7984 */ /* 0x000fe80000000800 */
[----:B------:R-:W-:Y:S04]  /*7b0e0*/  LDS R9, [R249+0x8180] ;  /* 0x00818000f9097984 */ /* 0x000fe80000000800 */
[----:B------:R-:W-:Y:S09]  /*7b0f0*/  LDS R11, [R249+0xa180] ;  /* 0x00a18000f90b7984 */ /* 0x000ff20000000800 */
[----:B------:R-:W-:Y:S01]  /*7b100*/  MOV R208, R4 ;  /* 0x0000000400d07202 */ /* 0x000fe20000000f00 */
[----:B------:R-:W-:Y:S01]  /*7b110*/  IMAD.MOV.U32 R209, RZ, RZ, R5 ;  /* 0x000000ffffd17224 */ /* 0x000fe200078e0005 */
[----:B------:R-:W-:Y:S01]  /*7b120*/  MOV R210, R6 ;  /* 0x0000000600d27202 */ /* 0x000fe20000000f00 */
[----:B------:R-:W-:Y:S01]  /*7b130*/  IMAD.MOV.U32 R239, RZ, RZ, R7 ;  /* 0x000000ffffef7224 */ /* 0x000fe200078e0007 */
[----:B------:R-:W-:Y:S04]  /*7b140*/  LDS R4, [R2+0x8180] ;  /* 0x0081800002047984 */ /* 0x000fe80000000800 */
[----:B------:R-:W-:Y:S04]  /*7b150*/  LDS R6, [R2+0xa180] ;  /* 0x00a1800002067984 */ /* 0x000fe80000000800 */
[----:B------:R-:W-:Y:S04]  /*7b160*/  LDS R5, [R3+0x8180] ;  /* 0x0081800003057984 */ /* 0x000fe80000000800 */
[----:B------:R-:W1:Y:S01]  /*7b170*/  LDS R7, [R3+0xa180] ;  /* 0x00a1800003077984 */ /* 0x000e620000000800 */
[C---:B----4-:R-:W-:Y:S08]  /*7b180*/  HMMA.1688.F32.TF32 R16, R12.reuse, R224, R96 ;  /* 0x000000e00c10723c */ /* 0x050ff00000081060 */
[C---:B---3--:R-:W-:Y:S08]  /*7b190*/  HMMA.1688.F32.TF32 R100, R12.reuse, R220, R100 ;  /* 0x000000dc0c64723c */ /* 0x048ff00000081064 */
[C---:B------:R-:W-:Y:S08]  /*7b1a0*/  HMMA.1688.F32.TF32 R88, R12.reuse, R232, R88 ;  /* 0x000000e80c58723c */ /* 0x040ff00000081058 */
[C---:B------:R-:W-:Y:S07]  /*7b1b0*/  HMMA.1688.F32.TF32 R92, R12.reuse, R228, R92 ;  /* 0x000000e40c5c723c */ /* 0x040fee000008105c */
[----:B------:R-:W-:Y:S04]  /*7b1c0*/  STL.64 [R1+0x1220], R100 ;  /* 0x0012206401007387 */ /* 0x000fe80000100a00 */
[----:B------:R-:W-:Y:S04]  /*7b1d0*/  STL.64 [R1+0x1228], R102 ;  /* 0x0012286601007387 */ /* 0x000fe80000100a00 */
[----:B------:R-:W-:Y:S04]  /*7b1e0*/  STL.64 [R1+0x1210], R16 ;  /* 0x0012101001007387 */ /* 0x000fe80000100a00 */
[----:B------:R3:W-:Y:S02]  /*7b1f0*/  STL.64 [R1+0x1218], R18 ;  /* 0x0012181201007387 */ /* 0x0007e40000100a00 */
[C---:B---3--:R-:W-:Y:S02]  /*7b200*/  HMMA.1688.F32.TF32 R16, R12.reuse, R236, R84 ;  /* 0x000000ec0c10723c */ /* 0x048fe40000081054 */
[----:B------:R-:W-:Y:S04]  /*7b210*/  STL.64 [R1+0x1200], R92 ;  /* 0x0012005c01007387 */ /* 0x000fe80000100a00 */
[----:B------:R-:W-:Y:S02]  /*7b220*/  STL.64 [R1+0x1208], R94 ;  /* 0x0012085e01007387 */ /* 0x000fe40000100a00 */
[----:B------:R-:W-:Y:S02]  /*7b230*/  HMMA.1688.F32.TF32 R12, R12, R240, R80 ;  /* 0x000000f00c0c723c */ /* 0x000fe40000081050 */
[----:B------:R-:W-:Y:S04]  /*7b240*/  STL.64 [R1+0x11f0], R88 ;  /* 0x0011f05801007387 */ /* 0x000fe80000100a00 */
[----:B------:R-:W-:Y:S02]  /*7b250*/  STL.64 [R1+0x11f8], R90 ;  /* 0x0011f85a01007387 */ /* 0x000fe40000100a00 */
[C---:B-1----:R-:W-:Y:S07]  /*7b260*/  HMMA.1688.F32.TF32 R76, R4.reuse, R212, R76 ;  /* 0x000000d4044c723c */ /* 0x042fee000008104c */
[----:B------:R-:W-:Y:S04]  /*7b270*/  STL.64 [R1+0x11e0], R16 ;  /* 0x0011e01001007387 */ /* 0x000fe80000100a00 */
[----:B------:R1:W-:Y:S02]  /*7b280*/  STL.64 [R1+0x11e8], R18 ;  /* 0x0011e81201007387 */ /* 0x0003e40000100a00 */
[C---:B-1----:R-:W-:Y:S02]  /*7b290*/  HMMA.1688.F32.TF32 R16, R4.reuse, R216, R72 ;  /* 0x000000d80410723c */ /* 0x042fe40000081048 */
[----:B------:R-:W-:Y:S04]  /*7b2a0*/  STL.64 [R1+0x11a0], R12 ;  /* 0x0011a00c01007387 */ /* 0x000fe80000100a00 */
[----:B------:R-:W-:Y:S04]  /*7b2b0*/  STL.64 [R1+0x11a8], R14 ;  /* 0x0011a80e01007387 */ /* 0x000fe80000100a00 */
[----:B------:R-:W-:Y:S04]  /*7b2c0*/  STL.64 [R1+0x12a0], R76 ;  /* 0x0012a04c01007387 */ /* 0x000fe80000100a00 */
[----:B------:R-:W-:Y:S01]  /*7b2d0*/  STL.64 [R1+0x12a8], R78 ;  /* 0x0012a84e01007387 */ /* 0x000fe20000100a00 */
[C---:B------:R-:W-:Y:S01]  /*7b2e0*/  HMMA.1688.F32.TF32 R64, R4.reuse, R224, R64 ;  /* 0x000000e00440723c */ /* 0x040fe20000081040 */
[----:B------:R-:W-:Y:S01]  /*7b2f0*/  MOV R244, R104 ;  /* 0x0000006800f47202 */ /* 0x000fe20000000f00 */
[----:B------:R-:W-:Y:S01]  /*7b300*/  IMAD.MOV.U32 R245, RZ, RZ, R105 ;  /* 0x000000fffff57224 */ /* 0x000fe200078e0069 */
[----:B------:R-:W-:Y:S01]  /*7b310*/  MOV R246, R106 ;  /* 0x0000006a00f67202 */ /* 0x000fe20000000f00 */
[----:B------:R-:W-:Y:S01]  /*7b320*/  IMAD.MOV.U32 R247, RZ, RZ, R107 ;  /* 0x000000fffff77224 */ /* 0x000fe200078e006b */
[----:B------:R-:W-:Y:S04]  /*7b330*/  LDS R12, [R2+0x8200] ;  /* 0x00820000020c7984 */ /* 0x000fe80000000800 */
[----:B------:R-:W-:Y:S04]  /*7b340*/  STL.64 [R1+0x1290], R16 ;  /* 0x0012901001007387 */ /* 0x000fe80000100a00 */
[----:B------:R1:W-:Y:S01]  /*7b350*/  STL.64 [R1+0x1298], R18 ;  /* 0x0012981201007387 */ /* 0x0003e20000100a00 */
[C---:B------:R-:W-:Y:S03]  /*7b360*/  HMMA.1688.F32.TF32 R60, R4.reuse, R228, R60 ;  /* 0x000000e4043c723c */ /* 0x040fe6000008103c */
[----:B------:R-:W-:Y:S04]  /*7b370*/  LDS R14, [R2+0xa200] ;  /* 0x00a20000020e7984 */ /* 0x000fe80000000800 */
[----:B------:R-:W-:Y:S01]  /*7b380*/  LDS R13, [R3+0x8200] ;  /* 0x00820000030d7984 */ /* 0x000fe20000000800 */
[C---:B-1----:R-:W-:Y:S03]  /*7b390*/  HMMA.1688.F32.TF32 R16, R4.reuse, R220, R68 ;  /* 0x000000dc0410723c */ /* 0x042fe60000081044 */
[----:B------:R-:W1:Y:S05]  /*7b3a0*/  LDS R15, [R3+0xa200] ;  /* 0x00a20000030f7984 */ /* 0x000e6a0000000800 */
[----:B------:R-:W-:Y:S11]  /*7b3b0*/  HMMA.1688.F32.TF32 R52, R4, R236, R52 ;  /* 0x000000ec0434723c */ /* 0x000ff60000081034 */
[----:B------:R-:W-:Y:S04]  /*7b3c0*/  @!UPT UIADD3 URZ, URZ, URZ, URZ ;  /* 0x0000003f3f3ff290 */ /* 0x000fe8000fffe03f */
[----:B------:R-:W-:Y:S04]  /*7b3d0*/  STL.64 [R1+0x1280], R16 ;  /* 0x0012801001007387 */ /* 0x000fe80000100a00 */
[----:B------:R3:W-:Y:S01]  /*7b3e0*/  STL.64 [R1+0x1288], R18 ;  /* 0x0012881201007387 */ /* 0x0007e20000100a00 */
[----:B--2---:R-:W-:Y:S08]  /*7b3f0*/  HMMA.1688.F32.TF32 R44, R8, R212, R44 ;  /* 0x000000d4082c723c */ /* 0x004ff0000008102c */
[C---:B---3--:R-:W-:Y:S08]  /*7b400*/  HMMA.1688.F32.TF32 R16, R4.reuse, R232, R56 ;  /* 0x000000e80410723c */ /* 0x048ff00000081038 */
[----:B------:R-:W-:Y:S08]  /*7b410*/  HMMA.1688.F32.TF32 R4, R4, R240, R48 ;  /* 0x000000f00404723c */ /* 0x000ff00000081030 */
        /* <DEDUP_REMOVED lines=13> */
[----:B------:R3:W-:Y:S04]  /*7b4f0*/  STL.64 [R1+0x12c8], R46 ;  /* 0x0012c82e01007387 */ /* 0x0007e80000100a00 */
[----:B------:R-:W-:Y:S04]  /*7b500*/  LDS R16, [R248+0x8200] ;  /* 0x00820000f8107984 */ /* 0x000fe80000000800 */
[----:B--2---:R-:W2:Y:S04]  /*7b510*/  LDL.LU R44, [R1+0xb30] ;  /* 0x000b3000012c7983 */ /* 0x004ea80000300800 */
[----:B------:R4:W-:Y:S04]  /*7b520*/  STL.64 [R1+0x12f0], R40 ;  /* 0x0012f02801007387 */ /* 0x0009e80000100a00 */
[----:B------:R1:W-:Y:S04]  /*7b530*/  STL.64 [R1+0x12f8], R42 ;  /* 0x0012f82a01007387 */ /* 0x0003e80000100a00 */
[----:B------:R1:W-:Y:S04]  /*7b540*/  STL.64 [R1+0x1340], R36 ;  /* 0x0013402401007387 */ /* 0x0003e80000100a00 */
[----:B------:R1:W-:Y:S04]  /*7b550*/  STL.64 [R1+0x1348], R38 ;  /* 0x0013482601007387 */ /* 0x0003e80000100a00 */
        /* <DEDUP_REMOVED lines=87> */
[----:B----4-:R-:W4:Y:S04]  /*7bad0*/  LDL.LU R40, [R1+0xb20] ;  /* 0x000b200001287983 */ /* 0x010f280000300800 */
[----:B------:R-:W4:Y:S04]  /*7bae0*/  LDL.LU R41, [R1+0xb24] ;  /* 0x000b240001297983 */ /* 0x000f280000300800 */
[----:B-1----:R-:W4:Y:S04]  /*7baf0*/  LDL.LU R42, [R1+0xb28] ;  /* 0x000b2800012a7983 */ /* 0x002f280000300800 */
[----:B------:R-:W4:Y:S04]  /*7bb00*/  LDL.LU R43, [R1+0xb2c] ;  /* 0x000b2c00012b7983 */ /* 0x000f280000300800 */
[----:B------:R-:W4:Y:S04]  /*7bb10*/  LDL.LU R36, [R1+0xaf0] ;  /* 0x000af00001247983 */ /* 0x000f280000300800 */
[----:B------:R-:W4:Y:S04]  /*7bb20*/  LDL.LU R37, [R1+0xaf4] ;  /* 0x000af40001257983 */ /* 0x000f280000300800 */
[----:B------:R-:W4:Y:S04]  /*7bb30*/  LDL.LU R38, [R1+0xaf8] ;  /* 0x000af80001267983 */ /* 0x000f280000300800 */
[----:B------:R-:W4:Y:S04]  /*7bb40*/  LDL.LU R39, [R1+0xafc] ;  /* 0x000afc0001277983 */ /* 0x000f280000300800 */
[----:B------:R-:W-:Y:S04]  /*7bb50*/  LDS R18, [R248+0xa200] ;  /* 0x00a20000f8127984 */ /* 0x000fe80000000800 */
[----:B------:R-:W-:Y:S04]  /*7bb60*/  LDS R17, [R249+0x8200] ;  /* 0x00820000f9117984 */ /* 0x000fe80000000800 */
[----:B------:R-:W1:Y:S04]  /*7bb70*/  LDS R19, [R249+0xa200] ;  /* 0x00a20000f9137984 */ /* 0x000e680000000800 */
[----:B------:R-:W-:Y:S04]  /*7bb80*/  LDS R4, [R2+0x8280] ;  /* 0x0082800002047984 */ /* 0x000fe80000000800 */
[----:B------:R-:W-:Y:S04]  /*7bb90*/  LDS R6, [R2+0xa280] ;  /* 0x00a2800002067984 */ /* 0x000fe80000000800 */
[----:B------:R-:W-:Y:S04]  /*7bba0*/  LDS R5, [R3+0x8280] ;  /* 0x0082800003057984 */ /* 0x000fe80000000800 */
[----:B------:R-:W3:Y:S01]  /*7bbb0*/  LDS R7, [R3+0xa280] ;  /* 0x00a2800003077984 */ /* 0x000ee20000000800 */
[----:B--2---:R-:W-:Y:S08]  /*7bbc0*/  HMMA.1688.F32.TF32 R80, R12, R240, R80 ;  /* 0x000000f00c50723c */ /* 0x004ff00000081050 */
[----:B-1----:R-:W-:Y:S08]  /*7bbd0*/  HMMA.1688.F32.TF32 R76, R16, R212, R76 ;  /* 0x000000d4104c723c */ /* 0x002ff0000008104c */
[C---:B---3--:R-:W-:Y:S08]  /*7bbe0*/  HMMA.1688.F32.TF32 R84, R12.reuse, R236, R84 ;  /* 0x000000ec0c54723c */ /* 0x048ff00000081054 */
[C---:B------:R-:W-:Y:S08]  /*7bbf0*/  HMMA.1688.F32.TF32 R92, R12.reuse, R228, R92 ;  /* 0x000000e40c5c723c */ /* 0x040ff0000008105c */
[C---:B------:R-:W-:Y:S08]  /*7bc00*/  HMMA.1688.F32.TF32 R96, R12.reuse, R224, R96 ;  /* 0x000000e00c60723c */ /* 0x040ff00000081060 */
[----:B------:R-:W-:Y:S08]  /*7bc10*/  HMMA.1688.F32.TF32 R100, R12, R220, R100 ;  /* 0x000000dc0c64723c */ /* 0x000ff00000081064 */
[C---:B------:R-:W-:Y:S08]  /*7bc20*/  HMMA.1688.F32.TF32 R112, R8.reuse, R240, R112 ;  /* 0x000000f00870723c */ /* 0x040ff00000081070 */
[C---:B------:R-:W-:Y:S08]  /*7bc30*/  HMMA.1688.F32.TF32 R116, R8.reuse, R236, R116 ;  /* 0x000000ec0874723c */ /* 0x040ff00000081074 */
[C---:B------:R-:W-:Y:S08]  /*7bc40*/  HMMA.1688.F32.TF32 R124, R8.reuse, R228, R124 ;  /* 0x000000e4087c723c */ /* 0x040ff0000008107c */
[C---:B------:R-:W-:Y:S08]  /*7bc50*/  HMMA.1688.F32.TF32 R128, R8.reuse, R224, R128 ;  /* 0x000000e00880723c */ /* 0x040ff00000081080 */
[----:B------:R-:W-:Y:S01]  /*7bc60*/  HMMA.1688.F32.TF32 R120, R8, R232, R120 ;  /* 0x000000e80878723c */ /* 0x000fe20000081078 */
[----:B------:R-:W-:Y:S04]  /*7bc70*/  LDS R8, [R248+0x8280] ;  /* 0x00828000f8087984 */ /* 0x000fe80000000800 */
[----:B------:R-:W-:Y:S03]  /*7bc80*/  LDS R10, [R248+0xa280] ;  /* 0x00a28000f80a7984 */ /* 0x000fe60000000800 */
[C---:B------:R-:W-:Y:S07]  /*7bc90*/  HMMA.1688.F32.TF32 R108, R12.reuse, R212, R108 ;  /* 0x000000d40c6c723c */ /* 0x040fee000008106c */
[----:B------:R-:W-:Y:S04]  /*7bca0*/  STL.64 [R1+0x1330], R128 ;  /* 0x0013308001007387 */ /* 0x000fe80000100a00 */
[----:B------:R1:W-:Y:S01]  /*7bcb0*/  STL.64 [R1+0x1338], R130 ;  /* 0x0013388201007387 */ /* 0x0003e20000100a00 */
[C---:B------:R-:W-:Y:S03]  /*7bcc0*/  HMMA.1688.F32.TF32 R104, R12.reuse, R216, R104 ;  /* 0x000000d80c68723c */ /* 0x040fe60000081068 */
[----:B-1----:R-:W2:Y:S04]  /*7bcd0*/  LDL.LU.64 R130, [R1+0x8540] ;  /* 0x0085400001827983 */ /* 0x002ea80000300a00 */
[----:B------:R-:W2:Y:S04]  /*7bce0*/  LDL.LU.64 R128, [R1+0x8538] ;  /* 0x0085380001807983 */ /* 0x000ea80000300a00 */
[----:B------:R-:W-:Y:S01]  /*7bcf0*/  STL.64 [R1+0x1320], R124 ;  /* 0x0013207c01007387 */ /* 0x000fe20000100a00 */
[----:B------:R-:W-:Y:S03]  /*7bd00*/  HMMA.1688.F32.TF32 R88, R12, R232, R88 ;  /* 0x000000e80c58723c */ /* 0x000fe60000081058 */
        /* <DEDUP_REMOVED lines=23> */
[----:B------:R-:W-:Y:S01]  /*7be80*/  STL.64 [R1+0x1100], R80 ;  /* 0x0011005001007387 */ /* 0x000fe20000100a00 */
[C---:B------:R-:W-:Y:S03]  /*7be90*/  HMMA.1688.F32.TF32 R64, R16.reuse, R224, R64 ;  /* 0x000000e01040723c */ /* 0x040fe60000081040 */
[----:B------:R-:W-:Y:S04]  /*7bea0*/  STL.64 [R1+0x1108], R82 ;  /* 0x0011085201007387 */ /* 0x000fe80000100a00 */
[----:B------:R-:W-:Y:S04]  /*7beb0*/  STL.64 [R1+0x10f0], R76 ;  /* 0x0010f04c01007387 */ /* 0x000fe80000100a00 */
[----:B------:R-:W-:Y:S04]  /*7bec0*/  STL.64 [R1+0x10f8], R78 ;  /* 0x0010f84e01007387 */ /* 0x000fe80000100a00 */
[----:B------:R-:W-:Y:S04]  /*7bed0*/  STL.64 [R1+0x10e0], R12 ;  /* 0x0010e00c01007387 */ /* 0x000fe80000100a00 */
[----:B------:R1:W-:Y:S01]  /*7bee0*/  STL.64 [R1+0x10e8], R14 ;  /* 0x0010e80e01007387 */ /* 0x0003e20000100a00 */
[C---:B------:R-:W-:Y:S03]  /*7bef0*/  HMMA.1688.F32.TF32 R56, R16.reuse, R232, R56 ;  /* 0x000000e81038723c */ /* 0x040fe60000081038 */
[----:B------:R-:W-:Y:S04]  /*7bf00*/  LDS R9, [R249+0x8280] ;  /* 0x00828000f9097984 */ /* 0x000fe80000000800 */
[----:B------:R-:W-:Y:S01]  /*7bf10*/  LDS R11, [R249+0xa280] ;  /* 0x00a28000f90b7984 */ /* 0x000fe20000000800 */
[C---:B-1----:R-:W-:Y:S03]  /*7bf20*/  HMMA.1688.F32.TF32 R12, R16.reuse, R228, R60 ;  /* 0x000000e4100c723c */ /* 0x042fe6000008103c */
[----:B------:R-:W-:Y:S04]  /*7bf30*/  STL.64 [R1+0x10d0], R68 ;  /* 0x0010d04401007387 */ /* 0x000fe80000100a00 */
[----:B------:R-:W-:Y:S04]  /*7bf40*/  STL.64 [R1+0x10d8], R70 ;  /* 0x0010d84601007387 */ /* 0x000fe80000100a00 */
[----:B------:R-:W-:Y:S01]  /*7bf50*/  STL.64 [R1+0x10c0], R64 ;  /* 0x0010c04001007387 */ /* 0x000fe20000100a00 */
[----:B------:R-:W-:Y:S03]  /*7bf60*/  HMMA.1688.F32.TF32 R52, R16, R236, R52 ;  /* 0x000000ec1034723c */ /* 0x000fe60000081034 */
[----:B------:R-:W-:Y:S05]  /*7bf70*/  STL.64 [R1+0x10c8], R66 ;  /* 0x0010c84201007387 */ /* 0x000fea0000100a00 */
[----:B------:R-:W-:Y:S03]  /*7bf80*/  HMMA.1688.F32.TF32 R44, R4, R212, R44 ;  /* 0x000000d4042c723c */ /* 0x000fe6000008102c */
[----:B------:R-:W-:Y:S04]  /*7bf90*/  STL.64 [R1+0x10a0], R12 ;  /* 0x0010a00c01007387 */ /* 0x000fe80000100a00 */
[----:B------:R1:W-:Y:S02]  /*7bfa0*/  STL.64 [R1+0x10a8], R14 ;  /* 0x0010a80e01007387 */ /* 0x0003e40000100a00 */
[----:B-1----:R-:W-:Y:S08]  /*7bfb0*/  HMMA.1688.F32.TF32 R12, R16, R240, R48 ;  /* 0x000000f0100c723c */ /* 0x002ff00000081030 */
        /* <DEDUP_REMOVED lines=13> */
[----:B-1----:R-:W-:Y:S03]  /*7c090*/  HMMA.1688.F32.TF32 R16, R4, R220, R36 ;  /* 0x000000dc0410723c */ /* 0x002fe60000081024 */
[----:B------:R-:W3:Y:S04]  /*7c0a0*/  LDL.LU R36, [R1+0x510] ;  /* 0x0005100001247983 */ /* 0x000ee80000300800 */
[----:B------:R-:W-:Y:S04]  /*7c0b0*/  LDS R13, [R3+0x8300] ;  /* 0x00830000030d7984 */ /* 0x000fe80000000800 */
[----:B------:R-:W3:Y:S11]  /*7c0c0*/  LDS R15, [R3+0xa300] ;  /* 0x00a30000030f7984 */ /* 0x000ef60000000800 */
[----:B------:R-:W-:Y:S01]  /*7c0d0*/  @!UPT UIADD3 URZ, URZ, URZ, URZ ;  /* 0x0000003f3f3ff290 */ /* 0x000fe2000fffe03f */
[----:B------:R-:W-:Y:S04]  /*7c0e0*/  STL.64 [R1+0xfd0], R16 ;  /* 0x000fd01001007387 */ /* 0x000fe80000100a00 */
[----:B------:R1:W-:Y:S04]  /*7c0f0*/  STL.64 [R1+0xfd8], R18 ;  /* 0x000fd81201007387 */ /* 0x0003e80000100a00 */
        /* <DEDUP_REMOVED lines=75> */
[----:B---3--:R-:W-:Y:S08]  /*7c5b0*/  HMMA.1688.F32.TF32 R36, R12, R232, R36 ;  /* 0x000000e80c24723c */ /* 0x008ff00000081024 */
[----:B--2---:R-:W-:Y:S08]  /*7c5c0*/  HMMA.1688.F32.TF32 R64, R8, R236, R64 ;  /* 0x000000ec0840723c */ /* 0x004ff00000081040 */
[C---:B-1----:R-:W-:Y:S08]  /*7c5d0*/  HMMA.1688.F32.TF32 R16, R4.reuse, R224, R108 ;  /* 0x000000e00410723c */ /* 0x042ff0000008106c */
[C---:B----4-:R-:W-:Y:S08]  /*7c5e0*/  HMMA.1688.F32.TF32 R100, R4.reuse, R232, R100 ;  /* 0x000000e80464723c */ /* 0x050ff00000081064 */
[C---:B------:R-:W-:Y:S07]  /*7c5f0*/  HMMA.1688.F32.TF32 R104, R4.reuse, R228, R104 ;  /* 0x000000e40468723c */ /* 0x040fee0000081068 */
[----:B------:R-:W-:Y:S04]  /*7c600*/  STL.64 [R1+0xfc0], R16 ;  /* 0x000fc01001007387 */ /* 0x000fe80000100a00 */
[----:B------:R1:W-:Y:S02]  /*7c610*/  STL.64 [R1+0xfc8], R18 ;  /* 0x000fc81201007387 */ /* 0x0003e40000100a00 */
[C---:B-1----:R-:W-:Y:S10]  /*7c620*/  HMMA.1688.F32.TF32 R16, R4.reuse, R236, R96 ;  /* 0x000000ec0410723c */ /* 0x042ff40000081060 */
[----:B------:R-:W-:Y:S04]  /*7c630*/  STL.64 [R1+0xfb0], R104 ;  /* 0x000fb06801007387 */ /* 0x000fe80000100a00 */
[----:B------:R-:W-:Y:S01]  /*7c640*/  STL.64 [R1+0xfb8], R106 ;  /* 0x000fb86a01007387 */ /* 0x000fe20000100a00 */
[----:B------:R-:W-:Y:S03]  /*7c650*/  HMMA.1688.F32.TF32 R4, R4, R240, R92 ;  /* 0x000000f00404723c */ /* 0x000fe6000008105c */
[----:B------:R-:W-:Y:S04]  /*7c660*/  STL.64 [R1+0xfa0], R100 ;  /* 0x000fa06401007387 */ /* 0x000fe80000100a00 */
[----:B------:R-:W-:Y:S01]  /*7c670*/  STL.64 [R1+0xfa8], R102 ;  /* 0x000fa86601007387 */ /* 0x000fe20000100a00 */
[C---:B------:R-:W-:Y:S03]  /*7c680*/  HMMA.1688.F32.TF32 R88, R8.reuse, R212, R88 ;  /* 0x000000d40858723c */ /* 0x040fe60000081058 */
[----:B------:R-:W-:Y:S04]  /*7c690*/  STL.64 [R1+0xf90], R16 ;  /* 0x000f901001007387 */ /* 0x000fe80000100a00 */
[----:B------:R1:W-:Y:S02]  /*7c6a0*/  STL.64 [R1+0xf98], R18 ;  /* 0x000f981201007387 */ /* 0x0003e40000100a00 */
[C---:B-1----:R-:W-:Y:S06]  /*7c6b0*/  HMMA.1688.F32.TF32 R16, R8.reuse, R216, R84 ;  /* 0x000000d80810723c */ /* 0x042fec0000081054 */
[----:B------:R-:W-:Y:S04]  /*7c6c0*/  STL.64 [R1+0xf30], R4 ;  /* 0x000f300401007387 */ /* 0x000fe80000100a00 */
[----:B------:R-:W-:Y:S04]  /*7c6d0*/  STL.64 [R1+0xf38], R6 ;  /* 0x000f380601007387 */ /* 0x000fe80000100a00 */
[----:B------:R-:W-:Y:S04]  /*7c6e0*/  STL.64 [R1+0x1070], R88 ;  /* 0x0010705801007387 */ /* 0x000fe80000100a00 */
[----:B------:R-:W-:Y:S01]  /*7c6f0*/  STL.64 [R1+0x1078], R90 ;  /* 0x0010785a01007387 */ /* 0x000fe20000100a00 */
[C---:B------:R-:W-:Y:S03]  /*7c700*/  HMMA.1688.F32.TF32 R76, R8.reuse, R224, R76 ;  /* 0x000000e0084c723c */ /* 0x040fe6000008104c */
[----:B------:R-:W-:Y:S04]  /*7c710*/  LDS R4, [R248+0x8300] ;  /* 0x00830000f8047984 */ /* 0x000fe80000000800 */
[----:B------:R-:W-:Y:S04]  /*7c720*/  LDS R6, [R248+0xa300] ;  /* 0x00a30000f8067984 */ /* 0x000fe80000000800 */
[----:B------:R-:W-:Y:S04]  /*7c730*/  STL.64 [R1+0x1060], R16 ;  /* 0x0010601001007387 */ /* 0x000fe80000100a00 */
[----:B------:R1:W-:Y:S01]  /*7c740*/  STL.64 [R1+0x1068], R18 ;  /* 0x0010681201007387 */ /* 0x0003e20000100a00 */
[C---:B------:R-:W-:Y:S03]  /*7c750*/  HMMA.1688.F32.TF32 R72, R8.reuse, R228, R72 ;  /* 0x000000e40848723c */ /* 0x040fe60000081048 */
[----:B------:R-:W-:Y:S04]  /*7c760*/  LDS R5, [R249+0x8300] ;  /* 0x00830000f9057984 */ /* 0x000fe80000000800 */
[----:B------:R-:W2:Y:S01]  /*7c770*/  LDS R7, [R249+0xa300] ;  /* 0x00a30000f9077984 */ /* 0x000ea20000000800 */
[C---:B-1----:R-:W-:Y:S11]  /*7c780*/  HMMA.1688.F32.TF32 R16, R8.reuse, R220, R80 ;  /* 0x000000dc0810723c */ /* 0x042ff60000081050 */
[----:B------:R-:W-:Y:S11]  /*7c790*/  @!UPT UIADD3 URZ, URZ, URZ, URZ ;  /* 0x0000003f3f3ff290 */ /* 0x000ff6000fffe03f */
[----:B------:R-:W-:Y:S01]  /*7c7a0*/  @!UPT UIADD3 URZ, URZ, URZ, URZ ;  /* 0x0000003f3f3ff290 */ /* 0x000fe2000fffe03f */
[----:B------:R-:W-:Y:S04]  /*7c7b0*/  STL.64 [R1+0x1050], R16 ;  /* 0x0010501001007387 */ /* 0x000fe80000100a00 */
[----:B------:R1:W-:Y:S02]  /*7c7c0*/  STL.64 [R1+0x1058], R18 ;  /* 0x0010581201007387 */ /* 0x0003e40000100a00 */
[C---:B-1----:R-:W-:Y:S08]  /*7c7d0*/  HMMA.1688.F32.TF32 R16, R8.reuse, R232, R68 ;  /* 0x000000e80810723c */ /* 0x042ff00000081044 */
[----:B------:R-:W-:Y:S08]  /*7c7e0*/  HMMA.1688.F32.TF32 R8, R8, R240, R60 ;  /* 0x000000f00808723c */ /* 0x000ff0000008103c */
[C---:B------:R-:W-:Y:S08]  /*7c7f0*/  HMMA.1688.F32.TF32 R60, R12.reuse, R212, R56 ;  /* 0x000000d40c3c723c */ /* 0x040ff00000081038 */
[C---:B------:R-:W-:Y:S08]  /*7c800*/  HMMA.1688.F32.TF32 R56, R12.reuse, R216, R52 ;  /* 0x000000d80c38723c */ /* 0x040ff00000081034 */
[C---:B------:R-:W-:Y:S01]  /*7c810*/  HMMA.1688.F32.TF32 R52, R12.reuse, R220, R48 ;  /* 0x000000dc0c34723c */ /* 0x040fe20000081030 */
[----:B------:R-:W-:Y:S07]  /*7c820*/  STL.64 [R1+0x1040], R76 ;  /* 0x0010404c01007387 */ /* 0x000fee0000100a00 */
[C---:B------:R-:W-:Y:S01]  /*7c830*/  HMMA.1688.F32.TF32 R48, R12.reuse, R224, R44 ;  /* 0x000000e00c30723c */ /* 0x040fe2000008102c */
[----:B------:R-:W-:Y:S07]  /*7c840*/  STL.64 [R1+0x1048], R78 ;  /* 0x0010484e01007387 */ /* 0x000fee0000100a00 */
        /* <DEDUP_REMOVED lines=17> */
[----:B------:R-:W4:Y:S04]  /*7c960*/  LDL.LU R40, [R1+0x140] ;  /* 0x0001400001287983 */ /* 0x000f280000300800 */
[----:B------:R1:W-:Y:S04]  /*7c970*/  STL.64 [R1+0xf20], R44 ;  /* 0x000f202c01007387 */ /* 0x0003e80000100a00 */
[----:B------:R1:W-:Y:S04]  /*7c980*/  STL.64 [R1+0xf28], R46 ;  /* 0x000f282e01007387 */ /* 0x0003e80000100a00 */
[----:B------:R1:W-:Y:S04]  /*7c990*/  STL.64 [R1+0xf10], R36 ;  /* 0x000f102401007387 */ /* 0x0003e80000100a00 */
[----:B------:R1:W-:Y:S04]  /*7c9a0*/  STL.64 [R1+0xf18], R38 ;  /* 0x000f182601007387 */ /* 0x0003e80000100a00 */
[----:B------:R-:W4:Y:S04]  /*7c9b0*/  LDL.LU R41, [R1+0x144] ;  /* 0x0001440001297983 */ /* 0x000f280000300800 */
[----:B------:R-:W4:Y:S04]  /*7c9c0*/  LDL.LU R42, [R1+0x148] ;  /* 0x00014800012a7983 */ /* 0x000f280000300800 */
[----:B------:R-:W4:Y:S04]  /*7c9d0*/  LDL.LU R43, [R1+0x14c] ;  /* 0x00014c00012b7983 */ /* 0x000f280000300800 */
[----:B-1----:R-:W2:Y:S04]  /*7c9e0*/  LDL.LU R48, [R1+0x50] ;  /* 0x0000500001307983 */ /* 0x002ea80000300800 */
[----:B------:R-:W2:Y:S04]  /*7c9f0*/  LDL.LU R49, [R1+0x54] ;  /* 0x0000540001317983 */ /* 0x000ea80000300800 */
[----:B---3--:R-:W3:Y:S04]  /*7ca00*/  LDL.LU R50, [R1+0x58] ;  /* 0x0000580001327983 */ /* 0x008ee80000300800 */
        /* <DEDUP_REMOVED lines=88> */
[----:B------:R-:W1:Y:S04]  /*7cf90*/  LDS R19, [R3+0xa380] ;  /* 0x00a3800003137984 */ /* 0x000e680000000800 */
[----:B------:R-:W-:Y:S04]  /*7cfa0*/  LDS R8, [R248+0x8380] ;  /* 0x00838000f8087984 */ /* 0x000fe80000000800 */
[----:B------:R-:W-:Y:S04]  /*7cfb0*/  LDS R10, [R248+0xa380] ;  /* 0x00a38000f80a7984 */ /* 0x000fe80000000800 */
[----:B------:R-:W-:Y:S04]  /*7cfc0*/  LDS R9, [R249+0x8380] ;  /* 0x00838000f9097984 */ /* 0x000fe80000000800 */
[----:B------:R-:W1:Y:S01]  /*7cfd0*/  LDS R11, [R249+0xa380] ;  /* 0x00a38000f90b7984 */ /* 0x000e620000000800 */
[C---:B--2---:R-:W-:Y:S08]  /*7cfe0*/  HMMA.1688.F32.TF32 R88, R4.reuse, R240, R88 ;  /* 0x000000f00458723c */ /* 0x044ff00000081058 */
[C---:B---3--:R-:W-:Y:S08]  /*7cff0*/  HMMA.1688.F32.TF32 R92, R4.reuse, R236, R92 ;  /* 0x000000ec045c723c */ /* 0x048ff0000008105c */
[C---:B----4-:R-:W-:Y:S08]  /*7d000*/  HMMA.1688.F32.TF32 R96, R4.reuse, R232, R96 ;  /* 0x000000e80460723c */ /* 0x050ff00000081060 */
[C---:B------:R-:W-:Y:S08]  /*7d010*/  HMMA.1688.F32.TF32 R104, R4.reuse, R224, R104 ;  /* 0x000000e00468723c */ /* 0x040ff00000081068 */
[----:B------:R-:W-:Y:S08]  /*7d020*/  HMMA.1688.F32.TF32 R108, R4, R220, R108 ;  /* 0x000000dc046c723c */ /* 0x000ff0000008106c */
[C---:B------:R-:W-:Y:S08]  /*7d030*/  HMMA.1688.F32.TF32 R124, R12.reuse, R236, R124 ;  /* 0x000000ec0c7c723c */ /* 0x040ff0000008107c */
[----:B------:R-:W-:Y:S08]  /*7d040*/  HMMA.1688.F32.TF32 R12, R12, R240, R120 ;  /* 0x000000f00c0c723c */ /* 0x000ff00000081078 */
[C---:B------:R-:W-:Y:S08]  /*7d050*/  HMMA.1688.F32.TF32 R116, R4.reuse, R212, R116 ;  /* 0x000000d40474723c */ /* 0x040ff00000081074 */
[C---:B------:R-:W-:Y:S01]  /*7d060*/  HMMA.1688.F32.TF32 R112, R4.reuse, R216, R112 ;  /* 0x000000d80470723c */ /* 0x040fe20000081070 */
[----:B------:R-:W-:Y:S04]  /*7d070*/  STL.64 [R1+0xf00], R124 ;  /* 0x000f007c01007387 */ /* 0x000fe80000100a00 */
[----:B------:R2:W-:Y:S03]  /*7d080*/  STL.64 [R1+0xf08], R126 ;  /* 0x000f087e01007387 */ /* 0x0005e60000100a00 */
[----:B------:R-:W-:Y:S01]  /*7d090*/  HMMA.1688.F32.TF32 R100, R4, R228, R100 ;  /* 0x000000e40464723c */ /* 0x000fe20000081064 */
[----:B--2---:R-:W2:Y:S04]  /*7d0a0*/  LDL.LU.64 R126, [R1+0x8530] ;  /* 0x00853000017e7983 */ /* 0x004ea80000300a00 */
[----:B------:R-:W2:Y:S03]  /*7d0b0*/  LDL.LU.64 R124, [R1+0x8528] ;  /* 0x00852800017c7983 */ /* 0x000ea60000300a00 */
[C---:B-1----:R-:W-:Y:S01]  /*7d0c0*/  HMMA.1688.F32.TF32 R4, R16.reuse, R216, R80 ;  /* 0x000000d81004723c */ /* 0x042fe20000081050 */
[----:B------:R-:W3:Y:S04]  /*7d0d0*/  LDL.LU.64 R122, [R1+0x8520] ;  /* 0x00852000017a7983 */ /* 0x000ee80000300a00 */
[----:B------:R-:W3:Y:S03]  /*7d0e0*/  LDL.LU.64 R120, [R1+0x8518] ;  /* 0x0085180001787983 */ /* 0x000ee60000300a00 */
        /* <DEDUP_REMOVED lines=33> */
[----:B------:R-:W-:Y:S04]  /*7d300*/  STL.64 [R1+0xe38], R74 ;  /* 0x000e384a01007387 */ /* 0x000fe80000100a00 */
[----:B------:R-:W-:Y:S01]  /*7d310*/  LDS R13, [R3+0x8400] ;  /* 0x00840000030d7984 */ /* 0x000fe20000000800 */
[----:B------:R-:W-:Y:S03]  /*7d320*/  HMMA.1688.F32.TF32 R52, R8, R212, R52 ;  /* 0x000000d40834723c */ /* 0x000fe60000081034 */
[----:B------:R-:W-:Y:S04]  /*7d330*/  LDS R15, [R3+0xa400] ;  /* 0x00a40000030f7984 */ /* 0x000fe80000000800 */
        /* <DEDUP_REMOVED lines=23> */
[----:B------:R-:W1:Y:S01]  /*7d4b0*/  LDL.LU R40, [R1+0x1e0] ;  /* 0x0001e00001287983 */ /* 0x000e620000300800 */
[----:B----4-:R-:W-:Y:S03]  /*7d4c0*/  HMMA.1688.F32.TF32 R16, R8, R228, R36 ;  /* 0x000000e40810723c */ /* 0x010fe60000081024 */
[----:B------:R4:W-:Y:S04]  /*7d4d0*/  STL.64 [R1+0xdb0], R44 ;  /* 0x000db02c01007387 */ /* 0x0009e80000100a00 */
[----:B------:R4:W-:Y:S11]  /*7d4e0*/  STL.64 [R1+0xdb8], R46 ;  /* 0x000db82e01007387 */ /* 0x0009f60000100a00 */
[----:B------:R-:W-:Y:S05]  /*7d4f0*/  @!UPT UIADD3 URZ, URZ, URZ, URZ ;  /* 0x0000003f3f3ff290 */ /* 0x000fea000fffe03f */
[----:B------:R-:W-:Y:S04]  /*7d500*/  STL.64 [R1+0xd90], R16 ;  /* 0x000d901001007387 */ /* 0x000fe80000100a00 */
[----:B------:R1:W-:Y:S04]  /*7d510*/  STL.64 [R1+0xd98], R18 ;  /* 0x000d981201007387 */ /* 0x0003e80000100a00 */
[----:B------:R-:W1:Y:S04]  /*7d520*/  LDL.LU R41, [R1+0x1e4] ;  /* 0x0001e40001297983 */ /* 0x000e680000300800 */
[----:B------:R-:W1:Y:S04]  /*7d530*/  LDL.LU R42, [R1+0x1e8] ;  /* 0x0001e800012a7983 */ /* 0x000e680000300800 */
[----:B------:R-:W1:Y:S04]  /*7d540*/  LDL.LU R43, [R1+0x1ec] ;  /* 0x0001ec00012b7983 */ /* 0x000e680000300800 */
[----:B----4-:R-:W4:Y:S04]  /*7d550*/  LDL.LU R44, [R1+0x1f0] ;  /* 0x0001f000012c7983 */ /* 0x010f280000300800 */
        /* <DEDUP_REMOVED lines=71> */
[C---:B-1----:R-:W-:Y:S08]  /*7d9d0*/  HMMA.1688.F32.TF32 R40, R4.reuse, R236, R40 ;  /* 0x000000ec0428723c */ /* 0x042ff00000081028 */
[C---:B----4-:R-:W-:Y:S08]  /*7d9e0*/  HMMA.1688.F32.TF32 R44, R4.reuse, R232, R44 ;  /* 0x000000e8042c723c */ /* 0x050ff0000008102c */
[----:B--2---:R-:W-:Y:S08]  /*7d9f0*/  HMMA.1688.F32.TF32 R48, R4, R228, R48 ;  /* 0x000000e40430723c */ /* 0x004ff00000081030 */
[C---:B---3--:R-:W-:Y:S08]  /*7da00*/  HMMA.1688.F32.TF32 R16, R8.reuse, R236, R104 ;  /* 0x000000ec0810723c */ /* 0x048ff00000081068 */
[----:B------:R-:W-:Y:S08]  /*7da10*/  HMMA.1688.F32.TF32 R108, R8, R232, R108 ;  /* 0x000000e8086c723c */ /* 0x000ff0000008106c */
[----:B------:R-:W-:Y:S08]  /*7da20*/  HMMA.1688.F32.TF32 R96, R12, R212, R96 ;  /* 0x000000d40c60723c */ /* 0x000ff00000081060 */
[----:B------:R-:W-:Y:S07]  /*7da30*/  HMMA.1688.F32.TF32 R8, R8, R240, R100 ;  /* 0x000000f00808723c */ /* 0x000fee0000081064 */
[----:B------:R-:W-:Y:S04]  /*7da40*/  STL.64 [R1+0xd80], R108 ;  /* 0x000d806c01007387 */ /* 0x000fe80000100a00 */
[----:B------:R-:W-:Y:S04]  /*7da50*/  STL.64 [R1+0xd88], R110 ;  /* 0x000d886e01007387 */ /* 0x000fe80000100a00 */
[----:B------:R-:W-:Y:S04]  /*7da60*/  STL.64 [R1+0xd60], R16 ;  /* 0x000d601001007387 */ /* 0x000fe80000100a00 */
[----:B------:R1:W-:Y:S02]  /*7da70*/  STL.64 [R1+0xd68], R18 ;  /* 0x000d681201007387 */ /* 0x0003e40000100a00 */
[C---:B-1----:R-:W-:Y:S02]  /*7da80*/  HMMA.1688.F32.TF32 R16, R12.reuse, R216, R92 ;  /* 0x000000d80c10723c */ /* 0x042fe4000008105c */
        /* <DEDUP_REMOVED lines=17> */
[C---:B-1----:R-:W-:Y:S02]  /*7dba0*/  HMMA.1688.F32.TF32 R16, R12.reuse, R228, R80 ;  /* 0x000000e40c10723c */ /* 0x042fe40000081050 */
[----:B------:R-:W-:Y:S04]  /*7dbb0*/  STL.64 [R1+0xd20], R84 ;  /* 0x000d205401007387 */ /* 0x000fe80000100a00 */
[----:B------:R-:W-:Y:S02]  /*7dbc0*/  STL.64 [R1+0xd28], R86 ;  /* 0x000d285601007387 */ /* 0x000fe40000100a00 */
[----:B------:R-:W-:Y:S08]  /*7dbd0*/  HMMA.1688.F32.TF32 R72, R12, R236, R72 ;  /* 0x000000ec0c48723c */ /* 0x000ff00000081048 */
[C---:B------:R-:W-:Y:S07]  /*7dbe0*/  HMMA.1688.F32.TF32 R64, R4.reuse, R212, R64 ;  /* 0x000000d40440723c */ /* 0x040fee0000081040 */
[----:B------:R-:W-:Y:S04]  /*7dbf0*/  STL.64 [R1+0xce0], R16 ;  /* 0x000ce01001007387 */ /* 0x000fe80000100a00 */
[----:B------:R1:W-:Y:S01]  /*7dc00*/  STL.64 [R1+0xce8], R18 ;  /* 0x000ce81201007387 */ /* 0x0003e20000100a00 */
[----:B------:R-:W-:Y:S08]  /*7dc10*/  HMMA.1688.F32.TF32 R60, R4, R216, R60 ;  /* 0x000000d8043c723c */ /* 0x000ff0000008103c */
[----:B-1----:R-:W-:Y:S08]  /*7dc20*/  HMMA.1688.F32.TF32 R16, R12, R240, R68 ;  /* 0x000000f00c10723c */ /* 0x002ff00000081044 */
[C---:B------:R-:W-:Y:S08]  /*7dc30*/  HMMA.1688.F32.TF32 R56, R4.reuse, R220, R56 ;  /* 0x000000dc0438723c */ /* 0x040ff00000081038 */
[C---:B------:R-:W-:Y:S01]  /*7dc40*/  HMMA.1688.F32.TF32 R52, R4.reuse, R224, R52 ;  /* 0x000000e00434723c */ /* 0x040fe20000081034 */
[----:B------:R-:W-:Y:S04]  /*7dc50*/  STL.64 [R1+0xcd0], R76 ;  /* 0x000cd04c01007387 */ /* 0x000fe80000100a00 */
[----:B------:R-:W-:Y:S03]  /*7dc60*/  STL.64 [R1+0xcd8], R78 ;  /* 0x000cd84e01007387 */ /* 0x000fe60000100a00 */
        /* <DEDUP_REMOVED lines=18> */
[----:B------:R1:W-:Y:S04]  /*7dd90*/  STL.64 [R1+0xbf0], R40 ;  /* 0x000bf02801007387 */ /* 0x0003e80000100a00 */
[----:B------:R4:W-:Y:S04]  /*7dda0*/  STL.64 [R1+0xbf8], R42 ;  /* 0x000bf82a01007387 */ /* 0x0009e80000100a00 */
[----:B------:R-:W-:Y:S04]  /*7ddb0*/  STL.64 [R1+0xbb0], R4 ;  /* 0x000bb00401007387 */ /* 0x000fe80000100a00 */
[----:B------:R-:W-:Y:S04]  /*7ddc0*/  STL.64 [R1+0xbb8], R6 ;  /* 0x000bb80601007387 */ /* 0x000fe80000100a00 */
[----:B------:R-:W3:Y:S04]  /*7ddd0*/  LDL.LU R37, [R1+0x384] ;  /* 0x0003840001257983 */ /* 0x000ee80000300800 */
[----:B------:R-:W3:Y:S04]  /*7dde0*/  LDL.LU R38, [R1+0x388] ;  /* 0x0003880001267983 */ /* 0x000ee80000300800 */
[----:B------:R-:W3:Y:S04]  /*7ddf0*/  LDL.LU R39, [R1+0x38c] ;  /* 0x00038c0001277983 */ /* 0x000ee80000300800 */
[----:B-1----:R-:W2:Y:S04]  /*7de00*/  LDL.LU R40, [R1+0x390] ;  /* 0x0003900001287983 */ /* 0x002ea80000300800 */
[----:B------:R-:W2:Y:S04]  /*7de10*/  LDL.LU R41, [R1+0x394] ;  /* 0x0003940001297983 */ /* 0x000ea80000300800 */
[----:B----4-:R-:W4:Y:S04]  /*7de20*/  LDL.LU R42, [R1+0x398] ;  /* 0x00039800012a7983 */ /* 0x010f280000300800 */
        /* <DEDUP_REMOVED lines=93> */
[C---:B------:R-:W-:Y:S08]  /*7e400*/  HMMA.1688.F32.TF32 R116, R8.reuse, R212, R116 ;  /* 0x000000d40874723c */ /* 0x040ff00000081074 */
[C---:B------:R-:W-:Y:S11]  /*7e410*/  HMMA.1688.F32.TF32 R108, R8.reuse, R220, R108 ;  /* 0x000000dc086c723c */ /* 0x040ff6000008106c */
[----:B------:R-:W-:Y:S04]  /*7e420*/  @!UPT UIADD3 URZ, URZ, URZ, URZ ;  /* 0x0000003f3f3ff290 */ /* 0x000fe8000fffe03f */
[----:B------:R-:W-:Y:S04]  /*7e430*/  STL.64 [R1+0xb90], R116 ;  /* 0x000b907401007387 */ /* 0x000fe80000100a00 */
[----:B------:R2:W-:Y:S01]  /*7e440*/  STL.64 [R1+0xb98], R118 ;  /* 0x000b987601007387 */ /* 0x0005e20000100a00 */
[C---:B------:R-:W-:Y:S03]  /*7e450*/  HMMA.1688.F32.TF32 R92, R8.reuse, R236, R92 ;  /* 0x000000ec085c723c */ /* 0x040fe6000008105c */
[----:B--2---:R-:W2:Y:S04]  /*7e460*/  LDL.LU.64 R118, [R1+0x8510] ;  /* 0x0085100001767983 */ /* 0x004ea80000300a00 */
[----:B------:R-:W2:Y:S01]  /*7e470*/  LDL.LU.64 R116, [R1+0x8508] ;  /* 0x0085080001747983 */ /* 0x000ea20000300a00 */
[----:B------:R-:W-:Y:S03]  /*7e480*/  HMMA.1688.F32.TF32 R8, R8, R240, R88 ;  /* 0x000000f00808723c */ /* 0x000fe60000081058 */
[----:B------:R-:W-:Y:S04]  /*7e490*/  STL.64 [R1+0xb80], R112 ;  /* 0x000b807001007387 */ /* 0x000fe80000100a00 */
[----:B------:R3:W-:Y:S04]  /*7e4a0*/  STL.64 [R1+0xb88], R114 ;  /* 0x000b887201007387 */ /* 0x0007e80000100a00 */
[----:B---3--:R-:W3:Y:S04]  /*7e4b0*/  LDL.LU.64 R114, [R1+0x8500] ;  /* 0x0085000001727983 */ /* 0x008ee80000300a00 */
[----:B------:R-:W3:Y:S04]  /*7e4c0*/  LDL.LU.64 R112, [R1+0x84f8] ;  /* 0x0084f80001707983 */ /* 0x000ee80000300a00 */
[----:B------:R-:W-:Y:S04]  /*7e4d0*/  STL.64 [R1+0xb70], R108 ;  /* 0x000b706c01007387 */ /* 0x000fe80000100a00 */
[----:B------:R4:W-:Y:S04]  /*7e4e0*/  STL.64 [R1+0xb78], R110 ;  /* 0x000b786e01007387 */ /* 0x0009e80000100a00 */
[----:B----4-:R-:W4:Y:S04]  /*7e4f0*/  LDL.LU.64 R110, [R1+0x84f0] ;  /* 0x0084f000016e7983 */ /* 0x010f280000300a00 */
        /* <DEDUP_REMOVED lines=23> */
[----:B------:R-:W2:Y:S04]  /*7e670*/  LDL.LU R10, [R1+0x278] ;  /* 0x00027800010a7983 */ /* 0x000ea80000300800 */
[----:B------:R-:W2:Y:S01]  /*7e680*/  LDL.LU R11, [R1+0x27c] ;  /* 0x00027c00010b7983 */ /* 0x000ea20000300800 */
[C---:B------:R-:W-:Y:S08]  /*7e690*/  HMMA.1688.F32.TF32 R84, R12.reuse, R212, R84 ;  /* 0x000000d40c54723c */ /* 0x040ff00000081054 */
[C---:B------:R-:W-:Y:S08]  /*7e6a0*/  HMMA.1688.F32.TF32 R80, R12.reuse, R216, R80 ;  /* 0x000000d80c50723c */ /* 0x040ff00000081050 */
[C---:B------:R-:W-:Y:S08]  /*7e6b0*/  HMMA.1688.F32.TF32 R76, R12.reuse, R220, R76 ;  /* 0x000000dc0c4c723c */ /* 0x040ff0000008104c */
[C---:B------:R-:W-:Y:S01]  /*7e6c0*/  HMMA.1688.F32.TF32 R72, R12.reuse, R224, R72 ;  /* 0x000000e00c48723c */ /* 0x040fe20000081048 */
[----:B------:R-:W-:Y:S07]  /*7e6d0*/  STL.64 [R1+0xac0], R84 ;  /* 0x000ac05401007387 */ /* 0x000fee0000100a00 */
[C---:B------:R-:W-:Y:S01]  /*7e6e0*/  HMMA.1688.F32.TF32 R68, R12.reuse, R228, R68 ;  /* 0x000000e40c44723c */ /* 0x040fe20000081044 */
[----:B------:R1:W-:Y:S07]  /*7e6f0*/  STL.64 [R1+0xac8], R86 ;  /* 0x000ac85601007387 */ /* 0x0003ee0000100a00 */
[C---:B------:R-:W-:Y:S01]  /*7e700*/  HMMA.1688.F32.TF32 R64, R12.reuse, R232, R64 ;  /* 0x000000e80c40723c */ /* 0x040fe20000081040 */
[----:B-1----:R-:W3:Y:S07]  /*7e710*/  LDL.LU.64 R86, [R1+0x8490] ;  /* 0x0084900001567983 */ /* 0x002eee0000300a00 */
[C---:B------:R-:W-:Y:S01]  /*7e720*/  HMMA.1688.F32.TF32 R60, R12.reuse, R236, R60 ;  /* 0x000000ec0c3c723c */ /* 0x040fe2000008103c */
[----:B------:R-:W3:Y:S04]  /*7e730*/  LDL.LU.64 R84, [R1+0x8488] ;  /* 0x0084880001547983 */ /* 0x000ee80000300a00 */
[----:B------:R-:W-:Y:S04]  /*7e740*/  STL.64 [R1+0xab0], R80 ;  /* 0x000ab05001007387 */ /* 0x000fe80000100a00 */
[----:B------:R1:W-:Y:S01]  /*7e750*/  STL.64 [R1+0xab8], R82 ;  /* 0x000ab85201007387 */ /* 0x0003e20000100a00 */
[----:B------:R-:W-:Y:S03]  /*7e760*/  HMMA.1688.F32.TF32 R12, R12, R240, R56 ;  /* 0x000000f00c0c723c */ /* 0x000fe60000081038 */
[----:B-1----:R-:W3:Y:S04]  /*7e770*/  LDL.LU.64 R82, [R1+0x8480] ;  /* 0x0084800001527983 */ /* 0x002ee80000300a00 */
[----:B------:R-:W3:Y:S04]  /*7e780*/  LDL.LU.64 R80, [R1+0x8478] ;  /* 0x0084780001507983 */ /* 0x000ee80000300a00 */
[----:B------:R-:W-:Y:S04]  /*7e790*/  STL.64 [R1+0xaa0], R76 ;  /* 0x000aa04c01007387 */ /* 0x000fe80000100a00 */
[----:B------:R1:W-:Y:S01]  /*7e7a0*/  STL.64 [R1+0xaa8], R78 ;  /* 0x000aa84e01007387 */ /* 0x0003e20000100a00 */
[C---:B------:R-:W-:Y:S03]  /*7e7b0*/  HMMA.1688.F32.TF32 R52, R16.reuse, R212, R52 ;  /* 0x000000d41034723c */ /* 0x040fe60000081034 */
        /* <DEDUP_REMOVED lines=22> */
[----:B------:R-:W3:Y:S04]  /*7e920*/  LDL.LU.64 R58, [R1+0x8420] ;  /* 0x00842000013a7983 */ /* 0x000ee80000300a00 */
[----:B------:R-:W3:Y:S04]  /*7e930*/  LDL.LU.64 R56, [R1+0x8418] ;  /* 0x0084180001387983 */ /* 0x000ee80000300a00 */
[----:B------:R1:W-:Y:S04]  /*7e940*/  STL.64 [R1+0x9e0], R12 ;  /* 0x0009e00c01007387 */ /* 0x0003e80000100a00 */
[----:B------:R4:W-:Y:S04]  /*7e950*/  STL.64 [R1+0x9e8], R14 ;  /* 0x0009e80e01007387 */ /* 0x0009e80000100a00 */
[----:B-1----:R-:W3:Y:S04]  /*7e960*/  LDL.LU R12, [R1+0x370] ;  /* 0x00037000010c7983 */ /* 0x002ee80000300800 */
[----:B------:R-:W3:Y:S04]  /*7e970*/  LDL.LU R13, [R1+0x374] ;  /* 0x00037400010d7983 */ /* 0x000ee80000300800 */
[----:B----4-:R-:W3:Y:S04]  /*7e980*/  LDL.LU R14, [R1+0x378] ;  /* 0x00037800010e7983 */ /* 0x010ee80000300800 */
[----:B------:R-:W3:Y:S04]  /*7e990*/  LDL.LU R15, [R1+0x37c] ;  /* 0x00037c00010f7983 */ /* 0x000ee80000300800 */
[----:B------:R-:W-:Y:S04]  /*7e9a0*/  STL.64 [R1+0x9d0], R52 ;  /* 0x0009d03401007387 */ /* 0x000fe80000100a00 */
[----:B------:R1:W-:Y:S04]  /*7e9b0*/  STL.64 [R1+0x9d8], R54 ;  /* 0x0009d83601007387 */ /* 0x0003e80000100a00 */
[----:B-1----:R-:W4:Y:S04]  /*7e9c0*/  LDL.LU.64 R54, [R1+0x8410] ;  /* 0x0084100001367983 */ /* 0x002f280000300a00 */
[----:B------:R-:W4:Y:S01]  /*7e9d0*/  LDL.LU.64 R52, [R1+0x8408] ;  /* 0x0084080001347983 */ /* 0x000f220000300a00 */
[C---:B--2---:R-:W-:Y:S11]  /*7e9e0*/  HMMA.1688.F32.TF32 R8, R16.reuse, R216, R8 ;  /* 0x000000d81008723c */ /* 0x044ff60000081008 */
[----:B------:R-:W-:Y:S11]  /*7e9f0*/  @!UPT UIADD3 URZ, URZ, URZ, URZ ;  /* 0x0000003f3f3ff290 */ /* 0x000ff6000fffe03f */
[----:B------:R-:W-:Y:S01]  /*7ea00*/  @!UPT UIADD3 URZ, URZ, URZ, URZ ;  /* 0x0000003f3f3ff290 */ /* 0x000fe2000fffe03f */
[----:B------:R-:W-:Y:S04]  /*7ea10*/  STL.64 [R1+0x9c0], R8 ;  /* 0x0009c00801007387 */ /* 0x000fe80000100a00 */
[----:B------:R-:W-:Y:S04]  /*7ea20*/  STL.64 [R1+0x9c8], R10 ;  /* 0x0009c80a01007387 */ /* 0x000fe80000100a00 */
[----:B------:R-:W-:Y:S04]  /*7ea30*/  STL.64 [R1+0x9b0], R48 ;  /* 0x0009b03001007387 */ /* 0x000fe80000100a00 */
[----:B------:R1:W-:Y:S04]  /*7ea40*/  STL.64 [R1+0x9b8], R50 ;  /* 0x0009b83201007387 */ /* 0x0003e80000100a00 */
[----:B------:R-:W-:Y:S04]  /*7ea50*/  LDS R8, [R2+0x8580] ;  /* 0x0085800002087984 */ /* 0x000fe80000000800 */
[----:B------:R-:W-:Y:S04]  /*7ea60*/  LDS R10, [R2+0xa580] ;  /* 0x00a58000020a7984 */ /* 0x000fe80000000800 */
[----:B-1----:R-:W2:Y:S04]  /*7ea70*/  LDL.LU.64 R50, [R1+0x8400] ;  /* 0x0084000001327983 */ /* 0x002ea80000300a00 */
[----:B------:R-:W2:Y:S04]  /*7ea80*/  LDL.LU.64 R48, [R1+0x83f8] ;  /* 0x0083f80001307983 */ /* 0x000ea80000300a00 */
[----:B------:R-:W-:Y:S04]  /*7ea90*/  STL.64 [R1+0x9a0], R44 ;  /* 0x0009a02c01007387 */ /* 0x000fe80000100a00 */
[----:B------:R1:W-:Y:S04]  /*7eaa0*/  STL.64 [R1+0x9a8], R46 ;  /* 0x0009a82e01007387 */ /* 0x0003e80000100a00 */
[----:B------:R-:W-:Y:S04]  /*7eab0*/  LDS R9, [R3+0x8580] ;  /* 0x0085800003097984 */ /* 0x000fe80000000800 */
[----:B------:R-:W2:Y:S04]  /*7eac0*/  LDS R11, [R3+0xa580] ;  /* 0x00a58000030b7984 */ /* 0x000ea80000000800 */
        /* <DEDUP_REMOVED lines=9> */
[----:B------:R-:W2:Y:S01]  /*7eb60*/  LDL.LU.64 R36, [R1+0x83c8] ;  /* 0x0083c80001247983 */ /* 0x000ea20000300a00 */
[C---:B---3--:R-:W-:Y:S11]  /*7eb70*/  HMMA.1688.F32.TF32 R12, R16.reuse, R236, R12 ;  /* 0x000000ec100c723c */ /* 0x048ff6000008100c */
[----:B------:R-:W-:Y:S11]  /*7eb80*/  @!UPT UIADD3 URZ, URZ, URZ, URZ ;  /* 0x0000003f3f3ff290 */ /* 0x000ff6000fffe03f */
[----:B------:R-:W-:Y:S01]  /*7eb90*/  @!UPT UIADD3 URZ, URZ, URZ, URZ ;  /* 0x0000003f3f3ff290 */ /* 0x000fe2000fffe03f */
[----:B------:R-:W-:Y:S04]  /*7eba0*/  STL.64 [R1+0x960], R12 ;  /* 0x0009600c01007387 */ /* 0x000fe80000100a00 */
[----:B------:R2:W-:Y:S02]  /*7ebb0*/  STL.64 [R1+0x968], R14 ;  /* 0x0009680e01007387 */ /* 0x0005e40000100a00 */
[----:B--2---:R-:W-:Y:S08]  /*7ebc0*/  HMMA.1688.F32.TF32 R12, R16, R240, R36 ;  /* 0x000000f0100c723c */ /* 0x004ff00000081024 */
[C---:B------:R-:W-:Y:S08]  /*7ebd0*/  HMMA.1688.F32.TF32 R36, R4.reuse, R212, R40 ;  /* 0x000000d40424723c */ /* 0x040ff00000081028 */
[C---:B------:R-:W-:Y:S07]  /*7ebe0*/  HMMA.1688.F32.TF32 R16, R4.reuse, R216, R44 ;  /* 0x000000d80410723c */ /* 0x040fee000008102c */
[----:B------:R-:W-:Y:S04]  /*7ebf0*/  STL.64 [R1+0x920], R12 ;  /* 0x0009200c01007387 */ /* 0x000fe80000100a00 */
[----:B------:R-:W-:Y:S04]  /*7ec00*/  STL.64 [R1+0x928], R14 ;  /* 0x0009280e01007387 */ /* 0x000fe80000100a00 */
[----:B------:R-:W-:Y:S04]  /*7ec10*/  STL.64 [R1+0x940], R36 ;  /* 0x0009402401007387 */ /* 0x000fe80000100a00 */
[----:B------:R4:W-:Y:S04]  /*7ec20*/  STL.64 [R1+0x948], R38 ;  /* 0x0009482601007387 */ /* 0x0009e80000100a00 */
[----:B------:R-:W-:Y:S04]  /*7ec30*/  STL.64 [R1+0x910], R16 ;  /* 0x0009101001007387 */ /* 0x000fe80000100a00 */
[----:B------:R1:W-:Y:S01]  /*7ec40*/  STL.64 [R1+0x918], R18 ;  /* 0x0009181201007387 */ /* 0x0003e20000100a00 */
[C---:B----4-:R-:W-:Y:S03]  /*7ec50*/  HMMA.1688.F32.TF32 R36, R4.reuse, R224, R52 ;  /* 0x000000e00424723c */ /* 0x050fe60000081034 */
[----:B------:R-:W-:Y:S04]  /*7ec60*/  LDS R12, [R248+0x8580] ;  /* 0x00858000f80c7984 */ /* 0x000fe80000000800 */
[----:B------:R-:W-:Y:S01]  /*7ec70*/  LDS R14, [R248+0xa580] ;  /* 0x00a58000f80e7984 */ /* 0x000fe20000000800 */
[C---:B-1----:R-:W-:Y:S03]  /*7ec80*/  HMMA.1688.F32.TF32 R16, R4.reuse, R220, R48 ;  /* 0x000000dc0410723c */ /* 0x042fe60000081030 */
[----:B------:R-:W-:Y:S04]  /*7ec90*/  LDS R13, [R249+0x8580] ;  /* 0x00858000f90d7984 */ /* 0x000fe80000000800 */
[----:B------:R-:W-:Y:S01]  /*7eca0*/  LDS R15, [R249+0xa580] ;  /* 0x00a58000f90f7984 */ /* 0x000fe20000000800 */
[----:B------:R-:W-:Y:S03]  /*7ecb0*/  HMMA.1688.F32.TF32 R40, R4, R228, R56 ;  /* 0x000000e40428723c */ /* 0x000fe60000081038 */
[----:B------:R-:W-:Y:S04]  /*7ecc0*/  LDS R52, [R2+0x8680] ;  /* 0x0086800002347984 */ /* 0x000fe80000000800 */
[----:B------:R-:W-:Y:S01]  /*7ecd0*/  LDS R54, [R2+0xa680] ;  /* 0x00a6800002367984 */ /* 0x000fe20000000800 */
[----:B------:R-:W-:Y:S03]  /*7ece0*/  HMMA.1688.F32.TF32 R44, R8, R216, R76 ;  /* 0x000000d8082c723c */ /* 0x000fe6000008104c */
[----:B------:R-:W-:Y:S04]  /*7ecf0*/  LDS R53, [R3+0x8680] ;  /* 0x0086800003357984 */ /* 0x000fe80000000800 */
[----:B------:R-:W-:Y:S04]  /*7ed00*/  LDS R55, [R3+0xa680] ;  /* 0x00a6800003377984 */ /* 0x000fe80000000800 */
[----:B------:R-:W-:Y:S04]  /*7ed10*/  STL.64 [R1+0x900], R16 ;  /* 0x0009001001007387 */ /* 0x000fe80000100a00 */
[----:B------:R1:W-:Y:S04]  /*7ed20*/  STL.64 [R1+0x908], R18 ;  /* 0x0009081201007387 */ /* 0x0003e80000100a00 */
[----:B------:R-:W-:Y:S04]  /*7ed30*/  STL.64 [R1+0x8f0], R36 ;  /* 0x0008f02401007387 */ /* 0x000fe80000100a00 */
[----:B------:R2:W-:Y:S01]  /*7ed40*/  STL.64 [R1+0x8f8], R38 ;  /* 0x0008f82601007387 */ /* 0x0005e20000100a00 */
[C---:B-1----:R-:W-:Y:S08]  /*7ed50*/  HMMA.1688.F32.TF32 R16, R4.reuse, R232, R60 ;  /* 0x000000e80410723c */ /* 0x042ff0000008103c */
[C---:B--2---:R-:W-:Y:S01]  /*7ed60*/  HMMA.1688.F32.TF32 R36, R4.reuse, R236, R64 ;  /* 0x000000ec0424723c */ /* 0x044fe20000081040 */
[----:B------:R-:W-:Y:S04]  /*7ed70*/  STL.64 [R1+0x8e0], R40 ;  /* 0x0008e02801007387 */ /* 0x000fe80000100a00 */
[----:B------:R1:W-:Y:S03]  /*7ed80*/  STL.64 [R1+0x8e8], R42 ;  /* 0x0008e82a01007387 */ /* 0x0003e60000100a00 */
[----:B------:R-:W-:Y:S07]  /*7ed90*/  HMMA.1688.F32.TF32 R4, R4, R240, R68 ;  /* 0x000000f00404723c */ /* 0x000fee0000081044 */
[----:B------:R-:W-:Y:S04]  /*7eda0*/  STL.64 [R1+0x8d0], R16 ;  /* 0x0008d01001007387 */ /* 0x000fe80000100a00 */
[----:B------:R-:W-:Y:S04]  /*7edb0*/  STL.64 [R1+0x8d8], R18 ;  /* 0x0008d81201007387 */ /* 0x000fe80000100a00 */
[----:B------:R-:W-:Y:S04]  /*7edc0*/  STL.64 [R1+0x8b0], R36 ;  /* 0x0008b02401007387 */ /* 0x000fe80000100a00 */
[----:B------:R2:W-:Y:S01]  /*7edd0*/  STL.64 [R1+0x8b8], R38 ;  /* 0x0008b82601007387 */ /* 0x0005e20000100a00 */
[C---:B-1----:R-:W-:Y:S03]  /*7ede0*/  HMMA.1688.F32.TF32 R40, R8.reuse, R220, R80 ;  /* 0x000000dc0828723c */ /* 0x042fe60000081050 */
[----:B------:R-:W-:Y:S04]  /*7edf0*/  LDS R16, [R2+0x8600] ;  /* 0x0086000002107984 */ /* 0x000fe80000000800 */
[----:B------:R-:W-:Y:S01]  /*7ee00*/  LDS R18, [R2+0xa600] ;  /* 0x00a6000002127984 */ /* 0x000fe20000000800 */
[C---:B--2---:R-:W-:Y:S03]  /*7ee10*/  HMMA.1688.F32.TF32 R36, R8.reuse, R212, R72 ;  /* 0x000000d40824723c */ /* 0x044fe60000081048 */
[----:B------:R-:W-:Y:S04]  /*7ee20*/  STL.64 [R1+0x890], R4 ;  /* 0x0008900401007387 */ /* 0x000fe80000100a00 */
[----:B------:R-:W-:Y:S04]  /*7ee30*/  STL.64 [R1+0x898], R6 ;  /* 0x0008980601007387 */ /* 0x000fe80000100a00 */
[----:B------:R-:W-:Y:S04]  /*7ee40*/  LDS R17, [R3+0x8600] ;  /* 0x0086000003117984 */ /* 0x000fe80000000800 */
[----:B------:R-:W-:Y:S04]  /*7ee50*/  LDS R19, [R3+0xa600] ;  /* 0x00a6000003137984 */ /* 0x000fe80000000800 */
[----:B------:R-:W-:Y:S04]  /*7ee60*/  LDS R4, [R248+0x8600] ;  /* 0x00860000f8047984 */ /* 0x000fe80000000800 */
[----:B------:R-:W-:Y:S04]  /*7ee70*/  LDS R6, [R248+0xa600] ;  /* 0x00a60000f8067984 */ /* 0x000fe80000000800 */
[----:B------:R-:W-:Y:S04]  /*7ee80*/  STL.64 [R1+0x880], R36 ;  /* 0x0008802401007387 */ /* 0x000fe80000100a00 */
[----:B------:R1:W-:Y:S04]  /*7ee90*/  STL.64 [R1+0x888], R38 ;  /* 0x0008882601007387 */ /* 0x0003e80000100a00 */
[----:B------:R-:W-:Y:S04]  /*7eea0*/  LDS R5, [R249+0x8600] ;  /* 0x00860000f9057984 */ /* 0x000fe80000000800 */
[----:B------:R-:W2:Y:S01]  /*7eeb0*/  LDS R7, [R249+0xa600] ;  /* 0x00a60000f9077984 */ /* 0x000ea20000000800 */
        /* <DEDUP_REMOVED lines=10> */
[----:B------:R1:W-:Y:S04]  /*7ef60*/  STL.64 [R1+0x858], R38 ;  /* 0x0008582601007387 */ /* 0x0003e80000100a00 */
[----:B------:R-:W-:Y:S01]  /*7ef70*/  LDS R89, [R249+0x8680] ;  /* 0x00868000f9597984 */ /* 0x000fe20000000800 */
[----:B--2---:R-:W-:Y:S03]  /*7ef80*/  HMMA.1688.F32.TF32 R196, R4, R240, R196 ;  /* 0x000000f004c4723c */ /* 0x004fe600000810c4 */
[----:B------:R-:W2:Y:S05]  /*7ef90*/  LDS R91, [R249+0xa680] ;  /* 0x00a68000f95b7984 */ /* 0x000eaa0000000800 */
[C---:B-1----:R-:W-:Y:S08]  /*7efa0*/  HMMA.1688.F32.TF32 R36, R8.reuse, R236, R96 ;  /* 0x000000ec0824723c */ /* 0x042ff00000081060 */
        /* <DEDUP_REMOVED lines=11> */
[C---:B------:R-:W-:Y:S01]  /*7f060*/  HMMA.1688.F32.TF32 R40, R12.reuse, R220, R112 ;  /* 0x000000dc0c28723c */ /* 0x040fe20000081070 */
[----:B------:R-:W-:Y:S01]  /*7f070*/  MOV R46, R250 ;  /* 0x000000fa002e7202 */ /* 0x000fe20000000f00 */
[----:B------:R-:W-:Y:S01]  /*7f080*/  IMAD.MOV.U32 R47, RZ, RZ, R0 ;  /* 0x000000ffff2f7224 */ /* 0x000fe200078e0000 */
[----:B------:R-:W-:Y:S04]  /*7f090*/  LDS R112, [R2+0x8700] ;  /* 0x0087000002707984 */ /* 0x000fe80000000800 */
        /* <DEDUP_REMOVED lines=11> */
[----:B------:R-:W-:Y:S01]  /*7f150*/  STL.64 [R1+0x6c0], R8 ;  /* 0x0006c00801007387 */ /* 0x000fe20000100a00 */
[C---:B---3--:R-:W-:Y:S03]  /*7f160*/  HMMA.1688.F32.TF32 R40, R12.reuse, R232, R124 ;  /* 0x000000e80c28723c */ /* 0x048fe6000008107c */
[----:B------:R1:W-:Y:S05]  /*7f170*/  STL.64 [R1+0x6c8], R10 ;  /* 0x0006c80a01007387 */ /* 0x0003ea0000100a00 */
[C---:B-1----:R-:W-:Y:S07]  /*7f180*/  HMMA.1688.F32.TF32 R8, R12.reuse, R236, R128 ;  /* 0x000000ec0c08723c */ /* 0x042fee0000081080 */
[----:B------:R-:W-:Y:S04]  /*7f190*/  STL.64 [R1+0x6a0], R36 ;  /* 0x0006a02401007387 */ /* 0x000fe80000100a00 */
[----:B------:R1:W-:Y:S04]  /*7f1a0*/  STL.64 [R1+0x6a8], R38 ;  /* 0x0006a82601007387 */ /* 0x0003e80000100a00 */
[----:B------:R-:W-:Y:S04]  /*7f1b0*/  STL.64 [R1+0x680], R40 ;  /* 0x0006802801007387 */ /* 0x000fe80000100a00 */
[----:B------:R-:W-:Y:S01]  /*7f1c0*/  STL.64 [R1+0x688], R42 ;  /* 0x0006882a01007387 */ /* 0x000fe20000100a00 */
[----:B-1----:R-:W-:Y:S03]  /*7f1d0*/  HMMA.1688.F32.TF32 R36, R12, R240, R132 ;  /* 0x000000f00c24723c */ /* 0x002fe60000081084 */
[----:B------:R-:W-:Y:S05]  /*7f1e0*/  STL.64 [R1+0x670], R8 ;  /* 0x0006700801007387 */ /* 0x000fea0000100a00 */
[C---:B------:R-:W-:Y:S01]  /*7f1f0*/  HMMA.1688.F32.TF32 R12, R16.reuse, R212, R136 ;  /* 0x000000d4100c723c */ /* 0x040fe20000081088 */
[----:B------:R1:W-:Y:S07]  /*7f200*/  STL.64 [R1+0x678], R10 ;  /* 0x0006780a01007387 */ /* 0x0003ee0000100a00 */
[C---:B-1----:R-:W-:Y:S07]  /*7f210*/  HMMA.1688.F32.TF32 R8, R16.reuse, R216, R140 ;  /* 0x000000d81008723c */ /* 0x042fee000008108c */
[----:B------:R-:W-:Y:S04]  /*7f220*/  STL.64 [R1+0x630], R36 ;  /* 0x0006302401007387 */ /* 0x000fe80000100a00 */
[----:B------:R1:W-:Y:S04]  /*7f230*/  STL.64 [R1+0x638], R38 ;  /* 0x0006382601007387 */ /* 0x0003e80000100a00 */
[----:B------:R-:W-:Y:S04]  /*7f240*/  STL.64 [R1+0x610], R12 ;  /* 0x0006100c01007387 */ /* 0x000fe80000100a00 */
[----:B------:R3:W-:Y:S01]  /*7f250*/  STL.64 [R1+0x618], R14 ;  /* 0x0006180e01007387 */ /* 0x0007e20000100a00 */
[C---:B-1----:R-:W-:Y:S03]  /*7f260*/  HMMA.1688.F32.TF32 R36, R16.reuse, R220, R144 ;  /* 0x000000dc1024723c */ /* 0x042fe60000081090 */
[----:B------:R-:W-:Y:S05]  /*7f270*/  STL.64 [R1+0x5f0], R8 ;  /* 0x0005f00801007387 */ /* 0x000fea0000100a00 */
[C---:B---3--:R-:W-:Y:S01]  /*7f280*/  HMMA.1688.F32.TF32 R12, R16.reuse, R224, R148 ;  /* 0x000000e0100c723c */ /* 0x048fe20000081094 */
[----:B------:R1:W-:Y:S07]  /*7f290*/  STL.64 [R1+0x5f8], R10 ;  /* 0x0005f80a01007387 */ /* 0x0003ee0000100a00 */
[----:B-1----:R-:W-:Y:S07]  /*7f2a0*/  HMMA.1688.F32.TF32 R8, R16, R228, R152 ;  /* 0x000000e41008723c */ /* 0x002fee0000081098 */
[----:B------:R1:W-:Y:S04]  /*7f2b0*/  STL.64 [R1+0x5d0], R36 ;  /* 0x0005d02401007387 */ /* 0x0003e80000100a00 */
[----:B------:R3:W-:Y:S04]  /*7f2c0*/  STL.64 [R1+0x5d8], R38 ;  /* 0x0005d82601007387 */ /* 0x0007e80000100a00 */
[----:B------:R-:W-:Y:S01]  /*7f2d0*/  STL.64 [R1+0x5b0], R12 ;  /* 0x0005b00c01007387 */ /* 0x000fe20000100a00 */
[----:B-1----:R-:W-:-:S03]  /*7f2e0*/  MOV R36, R158 ;  /* 0x0000009e00247202 */ /* 0x002fc60000000f00 */
[----:B------:R-:W-:Y:S01]  /*7f2f0*/  STL.64 [R1+0x5b8], R14 ;  /* 0x0005b80e01007387 */ /* 0x000fe20000100a00 */
[----:B------:R-:W-:-:S03]  /*7f300*/  IMAD.MOV.U32 R37, RZ, RZ, R159 ;  /* 0x000000ffff257224 */ /* 0x000fc600078e009f */
[----:B------:R-:W4:Y:S01]  /*7f310*/  LDL.LU R158, [R1+0x83c4] ;  /* 0x0083c400019e7983 */ /* 0x000f220000300800 */
[----:B------:R-:W-:Y:S01]  /*7f320*/  IMAD.MOV.U32 R40, RZ, RZ, R167 ;  /* 0x000000ffff287224 */ /* 0x000fe200078e00a7 */
[----:B------:R-:W-:Y:S01]  /*7f330*/  MOV R41, R174 ;  /* 0x000000ae00297202 */ /* 0x000fe20000000f00 */
[----:B------:R-:W-:Y:S01]  /*7f340*/  IMAD.MOV.U32 R42, RZ, RZ, R175 ;  /* 0x000000ffff2a7224 */ /* 0x000fe200078e00af */
[----:B------:R-:W-:Y:S01]  /*7f350*/  MOV R43, R179 ;  /* 0x000000b3002b7202 */ /* 0x000fe20000000f00 */
[----:B------:R-:W-:Y:S04]  /*7f360*/  STL.64 [R1+0x5a0], R8 ;  /* 0x0005a00801007387 */ /* 0x000fe80000100a00 */
[----:B------:R4:W-:Y:S04]  /*7f370*/  STL.64 [R1+0x5a8], R10 ;  /* 0x0005a80a01007387 */ /* 0x0009e80000100a00 */
[----:B------:R-:W4:Y:S01]  /*7f380*/  LDL.LU R159, [R1+0x83c0] ;  /* 0x0083c000019f7983 */ /* 0x000f220000300800 */
[----:B---3--:R-:W-:Y:S01]  /*7f390*/  MOV R38, R162 ;  /* 0x000000a200267202 */ /* 0x008fe20000000f00 */
[----:B------:R-:W-:-:S02]  /*7f3a0*/  IMAD.MOV.U32 R39, RZ, RZ, R163 ;  /* 0x000000ffff277224 */ /* 0x000fc400078e00a3 */
[----:B------:R-:W3:Y:S04]  /*7f3b0*/  LDL.LU R162, [R1+0x83bc] ;  /* 0x0083bc0001a27983 */ /* 0x000ee80000300800 */
[----:B------:R-:W3:Y:S04]  /*7f3c0*/  LDL.LU R163, [R1+0x83b8] ;  /* 0x0083b80001a37983 */ /* 0x000ee80000300800 */
[----:B------:R-:W2:Y:S04]  /*7f3d0*/  LDL.LU R44, [R1+0x40] ;  /* 0x00004000012c7983 */ /* 0x000ea80000300800 */
[----:B------:R-:W2:Y:S04]  /*7f3e0*/  LDL.LU R45, [R1+0x44] ;  /* 0x00004400012d7983 */ /* 0x000ea80000300800 */
[----:B------:R-:W-:Y:S04]  /*7f3f0*/  LDS R152, [R248+0x8700] ;  /* 0x00870000f8987984 */ /* 0x000fe80000000800 */
[----:B------:R-:W-:Y:S04]  /*7f400*/  LDS R154, [R248+0xa700] ;  /* 0x00a70000f89a7984 */ /* 0x000fe80000000800 */
[----:B------:R-:W-:Y:S04]  /*7f410*/  LDS R153, [R249+0x8700] ;  /* 0x00870000f9997984 */ /* 0x000fe80000000800 */
[----:B------:R-:W1:Y:S01]  /*7f420*/  LDS R155, [R249+0xa700] ;  /* 0x00a70000f99b7984 */ /* 0x000e620000000800 */
[----:B----4-:R-:W-:Y:S11]  /*7f430*/  HMMA.1688.F32.TF32 R8, R16, R232, R156 ;  /* 0x000000e81008723c */ /* 0x010ff6000008109c */
[----:B------:R-:W-:Y:S11]  /*7f440*/  @!UPT UIADD3 URZ, URZ, URZ, URZ ;  /* 0x0000003f3f3ff290 */ /* 0x000ff6000fffe03f */
[----:B------:R-:W-:Y:S01]  /*7f450*/  @!UPT UIADD3 URZ, URZ, URZ, URZ ;  /* 0x0000003f3f3ff290 */ /* 0x000fe2000fffe03f */
[----:B------:R3:W-:Y:S04]  /*7f460*/  STL [R1+0x580], R8 ;  /* 0x0005800801007387 */ /* 0x0007e80000100800 */
[----:B------:R-:W4:Y:S04]  /*7f470*/  LDL.LU R167, [R1+0x83b4] ;  /* 0x0083b40001a77983 */ /* 0x000f280000300800 */
[----:B------:R-:W2:Y:S04]  /*7f480*/  LDL.LU R174, [R1+0x83b0] ;  /* 0x0083b00001ae7983 */ /* 0x000ea80000300800 */
[----:B------:R-:W2:Y:S04]  /*7f490*/  LDL.LU R175, [R1+0x83ac] ;  /* 0x0083ac0001af7983 */ /* 0x000ea80000300800 */
[----:B------:R-:W2:Y:S01]  /*7f4a0*/  LDL.LU R179, [R1+0x83a8] ;  /* 0x0083a80001b37983 */ /* 0x000ea20000300800 */
[----:B------:R-:W-:Y:S01]  /*7f4b0*/  MOV R251, R9 ;  /* 0x0000000900fb7202 */ /* 0x000fe20000000f00 */
[----:B------:R-:W-:Y:S01]  /*7f4c0*/  IMAD.MOV.U32 R250, RZ, RZ, R10 ;  /* 0x000000fffffa7224 */ /* 0x000fe200078e000a */
[----:B------:R-:W-:-:S02]  /*7f4d0*/  MOV R0, R11 ;  /* 0x0000000b00007202 */ /* 0x000fc40000000f00 */
[----:B---3--:R-:W-:Y:S03]  /*7f4e0*/  HMMA.1688.F32.TF32 R8, R16, R236, R160 ;  /* 0x000000ec1008723c */ /* 0x008fe600000810a0 */
[----:B------:R-:W-:Y:S04]  /*7f4f0*/  STL [R1+0x8290], R0 ;  /* 0x0082900001007387 */ /* 0x000fe80000100800 */
[----:B------:R-:W-:Y:S01]  /*7f500*/  STL [R1+0x828c], R250 ;  /* 0x00828cfa01007387 */ /* 0x000fe20000100800 */
[----:B------:R-:W-:Y:S03]  /*7f510*/  HMMA.1688.F32.TF32 R12, R4, R212, R168 ;  /* 0x000000d4040c723c */ /* 0x000fe600000810a8 */
[----:B------:R-:W-:Y:S11]  /*7f520*/  STL [R1+0x8288], R251 ;  /* 0x008288fb01007387 */ /* 0x000ff60000100800 */
[----:B------:R-:W-:Y:S01]  /*7f530*/  @!UPT UIADD3 URZ, URZ, URZ, URZ ;  /* 0x0000003f3f3ff290 */ /* 0x000fe2000fffe03f */
[----:B------:R-:W-:Y:S04]  /*7f540*/  STL.64 [R1+0x560], R8 ;  /* 0x0005600801007387 */ /* 0x000fe80000100a00 */
[----:B------:R2:W-:Y:S01]  /*7f550*/  STL.64 [R1+0x568], R10 ;  /* 0x0005680a01007387 */ /* 0x0005e20000100a00 */
[C---:B------:R-:W-:Y:S08]  /*7f560*/  HMMA.1688.F32.TF32 R36, R52.reuse, R216, R36 ;  /* 0x000000d83424723c */ /* 0x040ff00000081024 */
[----:B------:R-:W-:Y:S08]  /*7f570*/  HMMA.1688.F32.TF32 R100, R52, R220, R40 ;  /* 0x000000dc3464723c */ /* 0x000ff00000081028 */
[----:B----4-:R-:W-:Y:S08]  /*7f580*/  HMMA.1688.F32.TF32 R16, R16, R240, R164 ;  /* 0x000000f01010723c */ /* 0x010ff000000810a4 */
[C---:B--2---:R-:W-:Y:S11]  /*7f590*/  HMMA.1688.F32.TF32 R8, R4.reuse, R216, R172 ;  /* 0x000000d80408723c */ /* 0x044ff600000810ac */
[----:B------:R-:W-:Y:S04]  /*7f5a0*/  @!UPT UIADD3 URZ, URZ, URZ, URZ ;  /* 0x0000003f3f3ff290 */ /* 0x000fe8000fffe03f */
        /* <DEDUP_REMOVED lines=8> */
[C---:B------:R-:W-:Y:S07]  /*7f630*/  HMMA.1688.F32.TF32 R16, R4.reuse, R228, R184 ;  /* 0x000000e40410723c */ /* 0x040fee00000810b8 */
[----:B------:R-:W-:Y:S04]  /*7f640*/  STL.64 [R1+0x510], R12 ;  /* 0x0005100c01007387 */ /* 0x000fe80000100a00 */
[----:B------:R2:W-:Y:S04]  /*7f650*/  STL.64 [R1+0x518], R14 ;  /* 0x0005180e01007387 */ /* 0x0005e80000100a00 */
[----:B------:R-:W-:Y:S04]  /*7f660*/  STL.64 [R1+0x500], R8 ;  /* 0x0005000801007387 */ /* 0x000fe80000100a00 */
[----:B------:R3:W-:Y:S01]  /*7f670*/  STL.64 [R1+0x508], R10 ;  /* 0x0005080a01007387 */ /* 0x0007e20000100a00 */
[C---:B--2---:R-:W-:Y:S08]  /*7f680*/  HMMA.1688.F32.TF32 R12, R4.reuse, R232, R188 ;  /* 0x000000e8040c723c */ /* 0x044ff000000810bc */
[----:B---3--:R-:W-:Y:S01]  /*7f690*/  HMMA.1688.F32.TF32 R8, R4, R236, R192 ;  /* 0x000000ec0408723c */ /* 0x008fe200000810c0 */
[----:B------:R-:W-:Y:S04]  /*7f6a0*/  STL.64 [R1+0x4f0], R16 ;  /* 0x0004f01001007387 */ /* 0x000fe80000100a00 */
[----:B------:R-:W-:Y:S04]  /*7f6b0*/  STL.64 [R1+0x4f8], R18 ;  /* 0x0004f81201007387 */ /* 0x000fe80000100a00 */
[----:B------:R-:W-:Y:S04]  /*7f6c0*/  LDS R4, [R2+0x8780] ;  /* 0x0087800002047984 */ /* 0x000fe80000000800 */
[----:B------:R-:W-:Y:S04]  /*7f6d0*/  LDS R6, [R2+0xa780] ;  /* 0x00a7800002067984 */ /* 0x000fe80000000800 */
[----:B------:R-:W-:Y:S04]  /*7f6e0*/  STL.64 [R1+0x4e0], R12 ;  /* 0x0004e00c01007387 */ /* 0x000fe80000100a00 */
[----:B------:R-:W-:Y:S03]  /*7f6f0*/  STL.64 [R1+0x4e8], R14 ;  /* 0x0004e80e01007387 */ /* 0x000fe60000100a00 */
[----:B------:R-:W-:Y:S01]  /*7f700*/  IMAD.MOV.U32 R0, RZ, RZ, R9 ;  /* 0x000000ffff007224 */ /* 0x000fe200078e0009 */
[----:B------:R-:W-:Y:S01]  /*7f710*/  MOV R250, R10 ;  /* 0x0000000a00fa7202 */ /* 0x000fe20000000f00 */
[----:B------:R2:W-:Y:S01]  /*7f720*/  STL [R1+0x4d0], R8 ;  /* 0x0004d00801007387 */ /* 0x0005e20000100800 */
[----:B------:R-:W-:-:S03]  /*7f730*/  IMAD.MOV.U32 R251, RZ, RZ, R11 ;  /* 0x000000fffffb7224 */ /* 0x000fc600078e000b */
[----:B------:R-:W-:Y:S04]  /*7f740*/  LDS R5, [R3+0x8780] ;  /* 0x0087800003057984 */ /* 0x000fe80000000800 */
[----:B------:R-:W3:Y:S01]  /*7f750*/  LDS R7, [R3+0xa780] ;  /* 0x00a7800003077984 */ /* 0x000ee20000000800 */
[----:B--2---:R-:W-:Y:S03]  /*7f760*/  HMMA.1688.F32.TF32 R8, R52, R212, R44 ;  /* 0x000000d43408723c */ /* 0x004fe6000008102c */
[----:B------:R-:W-:Y:S04]  /*7f770*/  STL.64 [R1+0x8210], R198 ;  /* 0x008210c601007387 */ /* 0x000fe80000100a00 */
[----:B------:R-:W-:Y:S01]  /*7f780*/  STL.64 [R1+0x8208], R196 ;  /* 0x008208c401007387 */ /* 0x000fe20000100a00 */
[----:B------:R-:W-:-:S03]  /*7f790*/  MOV R187, R252 ;  /* 0x000000fc00bb7202 */ /* 0x000fc60000000f00 */
[----:B------:R-:W-:Y:S04]  /*7f7a0*/  LDS R16, [R248+0x8780] ;  /* 0x00878000f8107984 */ /* 0x000fe80000000800 */
[----:B------:R-:W-:Y:S04]  /*7f7b0*/  LDS R18, [R248+0xa780] ;  /* 0x00a78000f8127984 */ /* 0x000fe80000000800 */
[----:B------:R-:W-:Y:S04]  /*7f7c0*/  LDS R17, [R249+0x8780] ;  /* 0x00878000f9117984 */ /* 0x000fe80000000800 */
[----:B------:R-:W2:Y:S04]  /*7f7d0*/  LDS R19, [R249+0xa780] ;  /* 0x00a78000f9137984 */ /* 0x000ea80000000800 */
[----:B------:R-:W-:Y:S04]  /*7f7e0*/  STL.64 [R1+0x8220], R10 ;  /* 0x0082200a01007387 */ /* 0x000fe80000100a00 */
[----:B------:R4:W-:Y:S04]  /*7f7f0*/  STL.64 [R1+0x8218], R8 ;  /* 0x0082180801007387 */ /* 0x0009e80000100a00 */
        /* <DEDUP_REMOVED lines=38> */
[----:B------:R-:W-:Y:S04]  /*7fa60*/  STL.64 [R1+0x8240], R102 ;  /* 0x0082406601007387 */ /* 0x000fe80000100a00 */
[----:B------:R-:W-:Y:S01]  /*7fa70*/  STL.64 [R1+0x8238], R100 ;  /* 0x0082386401007387 */ /* 0x000fe20000100a00 */
[C---:B--2---:R-:W-:Y:S08]  /*7fa80*/  HMMA.1688.F32.TF32 R44, R52.reuse, R232, R44 ;  /* 0x000000e8342c723c */ /* 0x044ff0000008102c */
[C---:B---3--:R-:W-:Y:S08]  /*7fa90*/  HMMA.1688.F32.TF32 R84, R52.reuse, R224, R76 ;  /* 0x000000e03454723c */ /* 0x048ff0000008104c */
[C---:B----4-:R-:W-:Y:S08]  /*7faa0*/  HMMA.1688.F32.TF32 R40, R52.reuse, R228, R40 ;  /* 0x000000e43428723c */ /* 0x050ff00000081028 */
[C---:B------:R-:W-:Y:S07]  /*7fab0*/  HMMA.1688.F32.TF32 R48, R52.reuse, R236, R48 ;  /* 0x000000ec3430723c */ /* 0x040fee0000081030 */
[----:B------:R-:W-:Y:S01]  /*7fac0*/  STL.64 [R1+0x8250], R86 ;  /* 0x0082505601007387 */ /* 0x000fe20000100a00 */
[----:B------:R-:W-:Y:S03]  /*7fad0*/  HMMA.1688.F32.TF32 R52, R52, R240, R72 ;  /* 0x000000f03434723c */ /* 0x000fe60000081048 */
[----:B------:R-:W-:Y:S05]  /*7fae0*/  STL.64 [R1+0x8248], R84 ;  /* 0x0082485401007387 */ /* 0x000fea0000100a00 */
[C---:B------:R-:W-:Y:S01]  /*7faf0*/  HMMA.1688.F32.TF32 R60, R88.reuse, R216, R60 ;  /* 0x000000d8583c723c */ /* 0x040fe2000008103c */
[----:B------:R-:W-:Y:S07]  /*7fb00*/  STL.64 [R1+0x8260], R42 ;  /* 0x0082602a01007387 */ /* 0x000fee0000100a00 */
[C---:B------:R-:W-:Y:S01]  /*7fb10*/  HMMA.1688.F32.TF32 R56, R88.reuse, R212, R56 ;  /* 0x000000d45838723c */ /* 0x040fe20000081038 */
        /* <DEDUP_REMOVED lines=10> */
[-C--:B------:R-:W-:Y:S03]  /*7fbc0*/  HMMA.1688.F32.TF32 R120, R88, R224.reuse, R64 ;  /* 0x000000e05878723c */ /* 0x080fe60000081040 */
[----:B------:R-:W-:Y:S04]  /*7fbd0*/  STL.64 [R1+0x82c0], R62 ;  /* 0x0082c03e01007387 */ /* 0x000fe80000100a00 */
[----:B------:R-:W-:Y:S04]  /*7fbe0*/  STL.64 [R1+0x82b8], R60 ;  /* 0x0082b83c01007387 */ /* 0x000fe80000100a00 */
[----:B------:R-:W-:Y:S04]  /*7fbf0*/  STL.64 [R1+0x82d0], R126 ;  /* 0x0082d07e01007387 */ /* 0x000fe80000100a00 */
[----:B------:R-:W-:Y:S04]  /*7fc00*/  STL.64 [R1+0x82c8], R124 ;  /* 0x0082c87c01007387 */ /* 0x000fe80000100a00 */
        /* <DEDUP_REMOVED lines=70> */
[----:B-1----:R-:W-:Y:S08]  /*80070*/  HMMA.1688.F32.TF32 R176, R152, R224, R68 ;  /* 0x000000e098b0723c */ /* 0x002ff00000081044 */
[C---:B--2---:R-:W-:Y:S01]  /*80080*/  HMMA.1688.F32.TF32 R164, R112.reuse, R232, R12 ;  /* 0x000000e870a4723c */ /* 0x044fe2000008100c */
[----:B------:R-:W-:Y:S04]  /*80090*/  LDS R12, [R2+0xc000] ;  /* 0x00c00000020c7984 */ /* 0x000fe80000000800 */
[----:B------:R-:W-:Y:S04]  /*800a0*/  LDS R14, [R2+0xe000] ;  /* 0x00e00000020e7984 */ /* 0x000fe80000000800 */
[----:B------:R-:W-:Y:S04]  /*800b0*/  LDS R13, [R3+0xc000] ;  /* 0x00c00000030d7984 */ /* 0x000fe80000000800 */
[----:B------:R-:W1:Y:S01]  /*800c0*/  LDS R15, [R3+0xe000] ;  /* 0x00e00000030f7984 */ /* 0x000e620000000800 */
[C---:B---3--:R-:W-:Y:S08]  /*800d0*/  HMMA.1688.F32.TF32 R108, R112.reuse, R228, R108 ;  /* 0x000000e4706c723c */ /* 0x048ff0000008106c */
[----:B----4-:R-:W-:Y:S08]  /*800e0*/  HMMA.1688.F32.TF32 R104, R112, R224, R104 ;  /* 0x000000e07068723c */ /* 0x010ff00000081068 */
[C---:B------:R-:W-:Y:S08]  /*800f0*/  HMMA.1688.F32.TF32 R156, R88.reuse, R228, R148 ;  /* 0x000000e4589c723c */ /* 0x040ff00000081094 */
[----:B------:R-:W-:Y:S11]  /*80100*/  HMMA.1688.F32.TF32 R160, R88, R232, R144 ;  /* 0x000000e858a0723c */ /* 0x000ff60000081090 */
[----:B------:R-:W-:Y:S04]  /*80110*/  @!UPT UIADD3 URZ, URZ, URZ, URZ ;  /* 0x0000003f3f3ff290 */ /* 0x000fe8000fffe03f */
        /* <DEDUP_REMOVED lines=15> */
[C---:B------:R-:W-:Y:S03]  /*80210*/  HMMA.1688.F32.TF32 R168, R112.reuse, R236, R128 ;  /* 0x000000ec70a8723c */ /* 0x040fe60000081080 */
[----:B------:R-:W4:Y:S04]  /*80220*/  LDL.LU R69, [R1+0x7c4] ;  /* 0x0007c40001457983 */ /* 0x000f280000300800 */
[----:B------:R-:W4:Y:S01]  /*80230*/  LDL.LU R70, [R1+0x7c8] ;  /* 0x0007c80001467983 */ /* 0x000f220000300800 */
[C---:B------:R-:W-:Y:S03]  /*80240*/  HMMA.1688.F32.TF32 R92, R112.reuse, R212, R92 ;  /* 0x000000d4705c723c */ /* 0x040fe6000008105c */
[----:B------:R-:W4:Y:S05]  /*80250*/  LDL.LU R71, [R1+0x7cc] ;  /* 0x0007cc0001477983 */ /* 0x000f2a0000300800 */
[C---:B------:R-:W-:Y:S08]  /*80260*/  HMMA.1688.F32.TF32 R96, R112.reuse, R216, R96 ;  /* 0x000000d87060723c */ /* 0x040ff00000081060 */
[-C--:B------:R-:W-:Y:S08]  /*80270*/  HMMA.1688.F32.TF32 R132, R112, R220.reuse, R132 ;  /* 0x000000dc7084723c */ /* 0x080ff00000081084 */
[----:B------:R-:W-:Y:S01]  /*80280*/  HMMA.1688.F32.TF32 R128, R152, R220, R72 ;  /* 0x000000dc9880723c */ /* 0x000fe20000081048 */
[----:B------:R-:W4:Y:S04]  /*80290*/  LDL.LU R72, [R1+0x7d0] ;  /* 0x0007d00001487983 */ /* 0x000f280000300800 */
[----:B------:R-:W4:Y:S03]  /*802a0*/  LDL.LU R73, [R1+0x7d4] ;  /* 0x0007d40001497983 */ /* 0x000f260000300800 */
[----:B------:R-:W-:Y:S01]  /*802b0*/  HMMA.1688.F32.TF32 R112, R112, R240, R116 ;  /* 0x000000f07070723c */ /* 0x000fe20000081074 */
[----:B------:R-:W4:Y:S04]  /*802c0*/  LDL.LU R74, [R1+0x7d8] ;  /* 0x0007d800014a7983 */ /* 0x000f280000300800 */
[----:B------:R-:W4:Y:S03]  /*802d0*/  LDL.LU R75, [R1+0x7dc] ;  /* 0x0007dc00014b7983 */ /* 0x000f260000300800 */
[C---:B------:R-:W-:Y:S01]  /*802e0*/  HMMA.1688.F32.TF32 R116, R152.reuse, R212, R80 ;  /* 0x000000d49874723c */ /* 0x040fe20000081050 */
        /* <DEDUP_REMOVED lines=17> */
[C---:B------:R-:W-:Y:S08]  /*80400*/  HMMA.1688.F32.TF32 R140, R88.reuse, R236, R140 ;  /* 0x000000ec588c723c */ /* 0x040ff0000008108c */
[----:B------:R-:W-:Y:S08]  /*80410*/  HMMA.1688.F32.TF32 R88, R88, R240, R136 ;  /* 0x000000f05858723c */ /* 0x000ff00000081088 */
[C---:B------:R-:W-:Y:S01]  /*80420*/  HMMA.1688.F32.TF32 R136, R152.reuse, R228, R64 ;  /* 0x000000e49888723c */ /* 0x040fe20000081040 */
[----:B------:R-:W4:Y:S04]  /*80430*/  LDL.LU R64, [R1+0x7b0] ;  /* 0x0007b00001407983 */ /* 0x000f280000300800 */
[----:B------:R-:W4:Y:S04]  /*80440*/  LDL.LU R65, [R1+0x7b4] ;  /* 0x0007b40001417983 */ /* 0x000f280000300800 */
[----:B------:R-:W4:Y:S04]  /*80450*/  LDL.LU R66, [R1+0x7b8] ;  /* 0x0007b80001427983 */ /* 0x000f280000300800 */
[----:B------:R-:W4:Y:S01]  /*80460*/  LDL.LU R67, [R1+0x7bc] ;  /* 0x0007bc0001437983 */ /* 0x000f220000300800 */
[C---:B--2---:R-:W-:Y:S08]  /*80470*/  HMMA.1688.F32.TF32 R148, R152.reuse, R236, R148 ;  /* 0x000000ec9894723c */ /* 0x044ff00000081094 */
[C---:B---3--:R-:W-:Y:S08]  /*80480*/  HMMA.1688.F32.TF32 R144, R152.reuse, R232, R144 ;  /* 0x000000e89890723c */ /* 0x048ff00000081090 */
[----:B----4-:R-:W-:Y:S01]  /*80490*/  HMMA.1688.F32.TF32 R152, R152, R240, R180 ;  /* 0x000000f09898723c */ /* 0x010fe200000810b4 */
        /* <DEDUP_REMOVED lines=14> */
[----:B------:R-:W2:Y:S01]  /*80580*/  LDL.LU R186, [R1+0x728] ;  /* 0x0007280001ba7983 */ /* 0x000ea20000300800 */
[----:B------:R-:W-:Y:S11]  /*80590*/  HMMA.1688.F32.TF32 R8, R4, R212, R8 ;  /* 0x000000d40408723c */ /* 0x000ff60000081008 */
[----:B------:R-:W-:Y:S11]  /*805a0*/  @!UPT UIADD3 URZ, URZ, URZ, URZ ;  /* 0x0000003f3f3ff290 */ /* 0x000ff6000fffe03f */
[----:B------:R-:W-:Y:S01]  /*805b0*/  @!UPT UIADD3 URZ, URZ, URZ, URZ ;  /* 0x0000003f3f3ff290 */ /* 0x000fe2000fffe03f */
[----:B------:R-:W-:Y:S01]  /*805c0*/  STL.64 [R1+0x810], R8 ;  /* 0x0008100801007387 */ /* 0x000fe20000100a00 */
[----:B------:R-:W-:-:S03]  /*805d0*/  IMAD.MOV.U32 R252, RZ, RZ, R11 ;  /* 0x000000fffffc7224 */ /* 0x000fc600078e000b */
[----:B------:R1:W-:Y:S02]  /*805e0*/  STL [R1+0x818], R10 ;  /* 0x0008180a01007387 */ /* 0x0003e40000100800 */
[C---:B-1----:R-:W-:Y:S02]  /*805f0*/  HMMA.1688.F32.TF32 R8, R4.reuse, R216, R80 ;  /* 0x000000d80408723c */ /* 0x042fe40000081050 */
[----:B------:R-:W2:Y:S06]  /*80600*/  LDL.LU R80, [R1+0x760] ;  /* 0x0007600001507983 */ /* 0x000eac0000300800 */
[C---:B------:R-:W-:Y:S11]  /*80610*/  HMMA.1688.F32.TF32 R36, R4.reuse, R220, R196 ;  /* 0x000000dc0424723c */ /* 0x040ff600000810c4 */
[----:B------:R-:W-:Y:S04]  /*80620*/  @!UPT UIADD3 URZ, URZ, URZ, URZ ;  /* 0x0000003f3f3ff290 */ /* 0x000fe8000fffe03f */
[----:B------:R-:W-:Y:S04]  /*80630*/  STL.64 [R1+0x14a0], R8 ;  /* 0x0014a00801007387 */ /* 0x000fe80000100a00 */
[----:B------:R1:W-:Y:S01]  /*80640*/  STL.64 [R1+0x14a8], R10 ;  /* 0x0014a80a01007387 */ /* 0x0003e20000100a00 */
[C---:B------:R-:W-:Y:S03]  /*80650*/  HMMA.1688.F32.TF32 R40, R4.reuse, R228, R72 ;  /* 0x000000e40428723c */ /* 0x040fe60000081048 */
[----:B------:R-:W2:Y:S04]  /*80660*/  LDL.LU R81, [R1+0x764] ;  /* 0x0007640001517983 */ /* 0x000ea80000300800 */
[----:B------:R-:W2:Y:S01]  /*80670*/  LDL.LU R82, [R1+0x768] ;  /* 0x0007680001527983 */ /* 0x000ea20000300800 */
[C---:B-1----:R-:W-:Y:S03]  /*80680*/  HMMA.1688.F32.TF32 R8, R4.reuse, R224, R76 ;  /* 0x000000e00408723c */ /* 0x042fe6000008104c */
[----:B------:R-:W2:Y:S04]  /*80690*/  LDL.LU R83, [R1+0x76c] ;  /* 0x00076c0001537983 */ /* 0x000ea80000300800 */
[----:B------:R-:W-:Y:S04]  /*806a0*/  STL.64 [R1+0x1490], R36 ;  /* 0x0014902401007387 */ /* 0x000fe80000100a00 */
[----:B------:R1:W-:Y:S02]  /*806b0*/  STL.64 [R1+0x1498], R38 ;  /* 0x0014982601007387 */ /* 0x0003e40000100a00 */
[C---:B-1----:R-:W-:Y:S10]  /*806c0*/  HMMA.1688.F32.TF32 R36, R4.reuse, R232, R68 ;  /* 0x000000e80424723c */ /* 0x042ff40000081044 */
[----:B------:R-:W-:Y:S04]  /*806d0*/  STL.64 [R1+0x1480], R8 ;  /* 0x0014800801007387 */ /* 0x000fe80000100a00 */
[----:B------:R1:W-:Y:S02]  /*806e0*/  STL.64 [R1+0x1488], R10 ;  /* 0x0014880a01007387 */ /* 0x0003e40000100a00 */
[----:B-1----:R-:W-:Y:S02]  /*806f0*/  HMMA.1688.F32.TF32 R8, R4, R236, R64 ;  /* 0x000000ec0408723c */ /* 0x002fe40000081040 */
[----:B------:R-:W-:Y:S01]  /*80700*/  STL.64 [R1+0x1470], R40 ;  /* 0x0014702801007387 */ /* 0x000fe20000100a00 */
[----:B------:R-:W-:-:S03]  /*80710*/  MOV R68, R200 ;  /* 0x000000c800447202 */ /* 0x000fc60000000f00 */
[----:B------:R-:W-:Y:S04]  /*80720*/  STL.64 [R1+0x1478], R42 ;  /* 0x0014782a01007387 */ /* 0x000fe80000100a00 */
[----:B------:R-:W-:Y:S01]  /*80730*/  STL.64 [R1+0x1460], R36 ;  /* 0x0014602401007387 */ /* 0x000fe20000100a00 */
[----:B------:R-:W-:-:S03]  /*80740*/  IMAD.MOV.U32 R69, RZ, RZ, R201 ;  /* 0x000000ffff457224 */ /* 0x000fc600078e00c9 */
[----:B------:R-:W-:Y:S01]  /*80750*/  STL.64 [R1+0x1468], R38 ;  /* 0x0014682601007387 */ /* 0x000fe20000100a00 */
[----:B------:R-:W-:-:S03]  /*80760*/  MOV R70, R202 ;  /* 0x000000ca00467202 */ /* 0x000fc60000000f00 */
[----:B------:R-:W2:Y:S01]  /*80770*/  LDL.LU R200, [R1+0x83a4] ;  /* 0x0083a40001c87983 */ /* 0x000ea20000300800 */
[----:B------:R-:W-:-:S04]  /*80780*/  IMAD.MOV.U32 R71, RZ, RZ, R203 ;  /* 0x000000ffff477224 */ /* 0x000fc800078e00cb */
[----:B------:R-:W-:Y:S04]  /*80790*/  STL.64 [R1+0x1450], R8 ;  /* 0x0014500801007387 */ /* 0x000fe80000100a00 */
[----:B------:R3:W-:Y:S04]  /*807a0*/  STL.64 [R1+0x1458], R10 ;  /* 0x0014580a01007387 */ /* 0x0007e80000100a00 */
[----:B------:R-:W2:Y:S04]  /*807b0*/  LDL.LU R201, [R1+0x83a0] ;  /* 0x0083a00001c97983 */ /* 0x000ea80000300800 */
[----:B------:R-:W2:Y:S04]  /*807c0*/  LDL.LU R202, [R1+0x839c] ;  /* 0x00839c0001ca7983 */ /* 0x000ea80000300800 */
[----:B------:R-:W2:Y:S01]  /*807d0*/  LDL.LU R203, [R1+0x8398] ;  /* 0x0083980001cb7983 */ /* 0x000ea20000300800 */
[----:B------:R-:W-:Y:S01]  /*807e0*/  MOV R72, R234 ;  /* 0x000000ea00487202 */ /* 0x000fe20000000f00 */
[----:B------:R-:W-:Y:S01]  /*807f0*/  IMAD.MOV.U32 R73, RZ, RZ, R235 ;  /* 0x000000ffff497224 */ /* 0x000fe200078e00eb */
[----:B------:R-:W-:Y:S01]  /*80800*/  MOV R74, R230 ;  /* 0x000000e6004a7202 */ /* 0x000fe20000000f00 */
[----:B------:R-:W2:Y:S01]  /*80810*/  LDL.LU R234, [R1+0x8394] ;  /* 0x0083940001ea7983 */ /* 0x000ea20000300800 */
[----:B------:R-:W-:Y:S01]  /*80820*/  IMAD.MOV.U32 R75, RZ, RZ, R231 ;  /* 0x000000ffff4b7224 */ /* 0x000fe200078e00e7 */
[----:B------:R-:W-:-:S02]  /*80830*/  MOV R76, R226 ;  /* 0x000000e2004c7202 */ /* 0x000fc40000000f00 */
[----:B------:R-:W2:Y:S01]  /*80840*/  LDL.LU R235, [R1+0x8390] ;  /* 0x0083900001eb7983 */ /* 0x000ea20000300800 */
[----:B------:R-:W-:-:S03]  /*80850*/  IMAD.MOV.U32 R77, RZ, RZ, R227 ;  /* 0x000000ffff4d7224 */ /* 0x000fc600078e00e3 */
[----:B------:R-:W2:Y:S01]  /*80860*/  LDL.LU R230, [R1+0x838c] ;  /* 0x00838c0001e67983 */ /* 0x000ea20000300800 */
[----:B------:R-:W-:-:S03]  /*80870*/  MOV R78, R222 ;  /* 0x000000de004e7202 */ /* 0x000fc60000000f00 */
        /* <DEDUP_REMOVED lines=10> */
[----:B------:R-:W2:Y:S04]  /*80920*/  LDL.LU R218, [R1+0x8374] ;  /* 0x0083740001da7983 */ /* 0x000ea80000300800 */
[----:B------:R-:W2:Y:S04]  /*80930*/  LDL.LU R219, [R1+0x8370] ;  /* 0x0083700001db7983 */ /* 0x000ea80000300800 */
[----:B------:R-:W2:Y:S04]  /*80940*/  LDL.LU R214, [R1+0x836c] ;  /* 0x00836c0001d67983 */ /* 0x000ea80000300800 */
[----:B------:R-:W2:Y:S01]  /*80950*/  LDL.LU R215, [R1+0x8368] ;  /* 0x0083680001d77983 */ /* 0x000ea20000300800 */
[----:B---3--:R-:W-:Y:S08]  /*80960*/  HMMA.1688.F32.TF32 R8, R16, R212, R188 ;  /* 0x000000d41008723c */ /* 0x008ff000000810bc */
[----:B----4-:R-:W-:Y:S08]  /*80970*/  HMMA.1688.F32.TF32 R36, R4, R240, R192 ;  /* 0x000000f00424723c */ /* 0x010ff000000810c0 */
[C---:B--2---:R-:W-:Y:S11]  /*80980*/  HMMA.1688.F32.TF32 R4, R16.reuse, R216, R184 ;  /* 0x000000d81004723c */ /* 0x044ff600000810b8 */
[----:B------:R-:W-:Y:S04]  /*80990*/  @!UPT UIADD3 URZ, URZ, URZ, URZ ;  /* 0x0000003f3f3ff290 */ /* 0x000fe8000fffe03f */
[----:B------:R-:W-:Y:S04]  /*809a0*/  STL.64 [R1+0x790], R36 ;  /* 0x0007902401007387 */ /* 0x000fe80000100a00 */
[----:B------:R1:W-:Y:S04]  /*809b0*/  STL.64 [R1+0x798], R38 ;  /* 0x0007982601007387 */ /* 0x0003e80000100a00 */
[----:B------:R-:W-:Y:S04]  /*809c0*/  STL.64 [R1+0x180], R8 ;  /* 0x0001800801007387 */ /* 0x000fe80000100a00 */
[----:B------:R-:W-:Y:S01]  /*809d0*/  STL.64 [R1+0x188], R10 ;  /* 0x0001880a01007387 */ /* 0x000fe20000100a00 */
[C---:B-1----:R-:W-:Y:S03]  /*809e0*/  HMMA.1688.F32.TF32 R36, R16.reuse, R220, R180 ;  /* 0x000000dc1024723c */ /* 0x042fe600000810b4 */
[----:B------:R-:W-:Y:S04]  /*809f0*/  STL.64 [R1+0x170], R4 ;  /* 0x0001700401007387 */ /* 0x000fe80000100a00 */
[----:B------:R-:W-:Y:S04]  /*80a00*/  STL.64 [R1+0x178], R6 ;  /* 0x0001780601007387 */ /* 0x000fe80000100a00 */
[----:B------:R-:W-:Y:S04]  /*80a10*/  LDS R4, [R248+0xc000] ;  /* 0x00c00000f8047984 */ /* 0x000fe80000000800 */
[----:B------:R-:W-:Y:S04]  /*80a20*/  LDS R6, [R248+0xe000] ;  /* 0x00e00000f8067984 */ /* 0x000fe80000000800 */
[----:B------:R-:W-:Y:S04]  /*80a30*/  LDS R5, [R249+0xc000] ;  /* 0x00c00000f9057984 */ /* 0x000fe80000000800 */
[----:B------:R-:W1:Y:S04]  /*80a40*/  LDS R7, [R249+0xe000] ;  /* 0x00e00000f9077984 */ /* 0x000e680000000800 */
[----:B------:R-:W-:Y:S04]  /*80a50*/  STL.64 [R1+0x3d0], R36 ;  /* 0x0003d02401007387 */ /* 0x000fe80000100a00 */
[----:B------:R2:W-:Y:S02]  /*80a60*/  STL.64 [R1+0x3d8], R38 ;  /* 0x0003d82601007387 */ /* 0x0005e40000100a00 */
[C---:B--2---:R-:W-:Y:S08]  /*80a70*/  HMMA.1688.F32.TF32 R36, R16.reuse, R232, R24 ;  /* 0x000000e81024723c */ /* 0x044ff00000081018 */
[C---:B------:R-:W-:Y:S08]  /*80a80*/  HMMA.1688.F32.TF32 R24, R16.reuse, R236, R28 ;  /* 0x000000ec1018723c */ /* 0x040ff0000008101c */
[C---:B------:R-:W-:Y:S11]  /*80a90*/  HMMA.1688.F32.TF32 R8, R16.reuse, R224, R200 ;  /* 0x000000e01008723c */ /* 0x040ff600000810c8 */
[----:B------:R-:W-:Y:S11]  /*80aa0*/  @!UPT UIADD3 URZ, URZ, URZ, URZ ;  /* 0x0000003f3f3ff290 */ /* 0x000ff6000fffe03f */
[----:B------:R-:W-:Y:S01]  /*80ab0*/  @!UPT UIADD3 URZ, URZ, URZ, URZ ;  /* 0x0000003f3f3ff290 */ /* 0x000fe2000fffe03f */
[----:B------:R-:W-:Y:S04]  /*80ac0*/  STL.64 [R1+0x3c0], R8 ;  /* 0x0003c00801007387 */ /* 0x000fe80000100a00 */
[----:B------:R2:W-:Y:S02]  /*80ad0*/  STL.64 [R1+0x3c8], R10 ;  /* 0x0003c80a01007387 */ /* 0x0005e40000100a00 */
[C---:B--2---:R-:W-:Y:S11]  /*80ae0*/  HMMA.1688.F32.TF32 R8, R16.reuse, R228, R80 ;  /* 0x000000e41008723c */ /* 0x044ff60000081050 */
[----:B------:R-:W-:Y:S11]  /*80af0*/  @!UPT UIADD3 URZ, URZ, URZ, URZ ;  /* 0x0000003f3f3ff290 */ /* 0x000ff6000fffe03f */
[----:B------:R-:W-:Y:S01]  /*80b00*/  @!UPT UIADD3 URZ, URZ, URZ, URZ ;  /* 0x0000003f3f3ff290 */ /* 0x000fe2000fffe03f */
[----:B------:R-:W-:Y:S04]  /*80b10*/  STL.64 [R1+0x300], R8 ;  /* 0x0003000801007387 */ /* 0x000fe80000100a00 */
[----:B------:R2:W-:Y:S02]  /*80b20*/  STL.64 [R1+0x308], R10 ;  /* 0x0003080a01007387 */ /* 0x0005e40000100a00 */
[----:B--2---:R-:W-:Y:S11]  /*80b30*/  HMMA.1688.F32.TF32 R8, R16, R240, R204 ;  /* 0x000000f01008723c */ /* 0x004ff600000810cc */
[----:B------:R-:W-:Y:S11]  /*80b40*/  @!UPT UIADD3 URZ, URZ, URZ, URZ ;  /* 0x0000003f3f3ff290 */ /* 0x000ff6000fffe03f */
[----:B------:R-:W-:Y:S02]  /*80b50*/  @!UPT UIADD3 URZ, URZ, URZ, URZ ;  /* 0x0000003f3f3ff290 */ /* 0x000fe4000fffe03f */
[----:B------:R-:W-:Y:S01]  /*80b60*/  MOV R237, R8 ;  /* 0x0000000800ed7202 */ /* 0x000fe20000000f00 */
[----:B------:R-:W-:Y:S01]  /*80b70*/  IMAD.MOV.U32 R236, RZ, RZ, R9 ;  /* 0x000000ffffec7224 */ /* 0x000fe200078e0009 */
[----:B------:R-:W-:Y:S01]  /*80b80*/  MOV R229, R10 ;  /* 0x0000000a00e57202 */ /* 0x000fe20000000f00 */
[----:B------:R-:W-:Y:S02]  /*80b90*/  IMAD.MOV.U32 R228, RZ, RZ, R11 ;  /* 0x000000ffffe47224 */ /* 0x000fe400078e000b */
[C---:B------:R-:W-:Y:S01]  /*80ba0*/  HMMA.1688.F32.TF32 R8, R12.reuse, R214, R20 ;  /* 0x000000d60c08723c */ /* 0x040fe20000081014 */
[----:B------:R-:W-:Y:S04]  /*80bb0*/  STL.64 [R1+0x2f0], R36 ;  /* 0x0002f02401007387 */ /* 0x000fe80000100a00 */
[----:B------:R-:W-:Y:S03]  /*80bc0*/  LDS R20, [R2+0xc080] ;  /* 0x00c0800002147984 */ /* 0x000fe60000000800 */
[----:B------:R-:W-:Y:S01]  /*80bd0*/  HMMA.1688.F32.TF32 R16, R12, R230, R68 ;  /* 0x000000e60c10723c */ /* 0x000fe20000081044 */
[----:B------:R-:W-:Y:S04]  /*80be0*/  LDS R22, [R2+0xe080] ;  /* 0x00e0800002167984 */ /* 0x000fe80000000800 */
[----:B------:R-:W-:Y:S04]  /*80bf0*/  LDS R21, [R3+0xc080] ;  /* 0x00c0800003157984 */ /* 0x000fe80000000800 */
[----:B------:R-:W2:Y:S07]  /*80c00*/  LDS R23, [R3+0xe080] ;  /* 0x00e0800003177984 */ /* 0x000eae0000000800 */
[----:B------:R-:W-:Y:S01]  /*80c10*/  MOV R225, R8 ;  /* 0x0000000800e17202 */ /* 0x000fe20000000f00 */
[----:B------:R-:W-:Y:S01]  /*80c20*/  IMAD.MOV.U32 R224, RZ, RZ, R9 ;  /* 0x000000ffffe07224 */ /* 0x000fe200078e0009 */
[----:B------:R-:W-:Y:S01]  /*80c30*/  MOV R221, R10 ;  /* 0x0000000a00dd7202 */ /* 0x000fe20000000f00 */
[----:B------:R-:W-:-:S02]  /*80c40*/  IMAD.MOV.U32 R220, RZ, RZ, R11 ;  /* 0x000000ffffdc7224 */ /* 0x000fc400078e000b */
[C---:B------:R-:W-:Y:S01]  /*80c50*/  HMMA.1688.F32.TF32 R8, R12.reuse, R218, R32 ;  /* 0x000000da0c08723c */ /* 0x040fe20000081020 */
[----:B------:R-:W-:Y:S04]  /*80c60*/  STL.64 [R1+0x2f8], R38 ;  /* 0x0002f82601007387 */ /* 0x000fe80000100a00 */
[----:B------:R-:W-:Y:S04]  /*80c70*/  STL.64 [R1+0x2e0], R24 ;  /* 0x0002e01801007387 */ /* 0x000fe80000100a00 */
[----:B------:R-:W-:Y:S11]  /*80c80*/  STL.64 [R1+0x2e8], R26 ;  /* 0x0002e81a01007387 */ /* 0x000ff60000100a00 */
[----:B------:R-:W-:Y:S03]  /*80c90*/  @!UPT UIADD3 URZ, URZ, URZ, URZ ;  /* 0x0000003f3f3ff290 */ /* 0x000fe6000fffe03f */
[----:B------:R-:W-:Y:S04]  /*80ca0*/  STL.64 [R1+0x280], R8 ;  /* 0x0002800801007387 */ /* 0x000fe80000100a00 */
[----:B------:R3:W-:Y:S02]  /*80cb0*/  STL.64 [R1+0x288], R10 ;  /* 0x0002880a01007387 */ /* 0x0007e40000100a00 */
[C---:B---3--:R-:W-:Y:S08]  /*80cc0*/  HMMA.1688.F32.TF32 R8, R12.reuse, R222, R76 ;  /* 0x000000de0c08723c */ /* 0x048ff0000008104c */
[C---:B------:R-:W-:Y:S11]  /*80cd0*/  HMMA.1688.F32.TF32 R24, R12.reuse, R226, R72 ;  /* 0x000000e20c18723c */ /* 0x040ff60000081048 */
[----:B------:R-:W-:Y:S04]  /*80ce0*/  @!UPT UIADD3 URZ, URZ, URZ, URZ ;  /* 0x0000003f3f3ff290 */ /* 0x000fe8000fffe03f */
[----:B------:R-:W-:Y:S04]  /*80cf0*/  STL.64 [R1+0x270], R8 ;  /* 0x0002700801007387 */ /* 0x000fe80000100a00 */
[----:B------:R3:W-:Y:S02]  /*80d00*/  STL.64 [R1+0x278], R10 ;  /* 0x0002780a01007387 */ /* 0x0007e40000100a00 */
[----:B---3--:R-:W-:Y:S02]  /*80d10*/  HMMA.1688.F32.TF32 R8, R12, R234, R64 ;  /* 0x000000ea0c08723c */ /* 0x008fe40000081040 */
[----:B------:R-:W-:Y:S01]  /*80d20*/  STL.64 [R1+0x260], R24 ;  /* 0x0002601801007387 */ /* 0x000fe20000100a00 */
[----:B------:R-:W-:-:S03]  /*80d30*/  MOV R68, R208 ;  /* 0x000000d000447202 */ /* 0x000fc60000000f00 */
[----:B------:R-:W-:Y:S04]  /*80d40*/  STL.64 [R1+0x268], R26 ;  /* 0x0002681a01007387 */ /* 0x000fe80000100a00 */
[----:B------:R-:W-:Y:S01]  /*80d50*/  STL.64 [R1+0x250], R16 ;  /* 0x0002501001007387 */ /* 0x000fe20000100a00 */
[----:B------:R-:W-:-:S03]  /*80d60*/  IMAD.MOV.U32 R69, RZ, RZ, R209 ;  /* 0x000000ffff457224 */ /* 0x000fc600078e00d1 */
[----:B------:R-:W-:Y:S01]  /*80d70*/  STL.64 [R1+0x258], R18 ;  /* 0x0002581201007387 */ /* 0x000fe20000100a00 */
[----:B------:R-:W-:-:S03]  /*80d80*/  MOV R70, R210 ;  /* 0x000000d200467202 */ /* 0x000fc60000000f00 */
[----:B------:R-:W3:Y:S01]  /*80d90*/  LDL.LU R208, [R1+0x8364] ;  /* 0x0083640001d07983 */ /* 0x000ee20000300800 */
[----:B------:R-:W-:Y:S01]  /*80da0*/  IMAD.MOV.U32 R71, RZ, RZ, R239 ;  /* 0x000000ffff477224 */ /* 0x000fe200078e00ef */
[----:B------:R-:W-:Y:S01]  /*80db0*/  MOV R72, R238 ;  /* 0x000000ee00487202 */ /* 0x000fe20000000f00 */
[----:B------:R-:W-:Y:S01]  /*80dc0*/  IMAD.MOV.U32 R73, RZ, RZ, R243 ;  /* 0x000000ffff497224 */ /* 0x000fe200078e00f3 */
[----:B------:R-:W-:Y:S01]  /*80dd0*/  MOV R74, R242 ;  /* 0x000000f2004a7202 */ /* 0x000fe20000000f00 */
[----:B------:R-:W-:Y:S01]  /*80de0*/  IMAD.MOV.U32 R75, RZ, RZ, R211 ;  /* 0x000000ffff4b7224 */ /* 0x000fe200078e00d3 */
[----:B------:R4:W-:Y:S04]  /*80df0*/  STL.64 [R1+0x240], R8 ;  /* 0x0002400801007387 */ /* 0x0009e80000100a00 */
[----:B------:R1:W-:Y:S04]  /*80e00*/  STL.64 [R1+0x248], R10 ;  /* 0x0002480a01007387 */ /* 0x0003e80000100a00 */
[----:B------:R-:W2:Y:S04]  /*80e10*/  LDL.LU R209, [R1+0x8360] ;  /* 0x0083600001d17983 */ /* 0x000ea80000300800 */
[----:B------:R-:W4:Y:S04]  /*80e20*/  LDL.LU R210, [R1+0x835c] ;  /* 0x00835c0001d27983 */ /* 0x000f280000300800 */
[----:B------:R-:W4:Y:S04]  /*80e30*/  LDL.LU R239, [R1+0x8358] ;  /* 0x0083580001ef7983 */ /* 0x000f280000300800 */
[----:B------:R-:W4:Y:S04]  /*80e40*/  LDL.LU R238, [R1+0x8354] ;  /* 0x0083540001ee7983 */ /* 0x000f280000300800 */
[----:B------:R-:W4:Y:S04]  /*80e50*/  LDL.LU R243, [R1+0x8350] ;  /* 0x0083500001f37983 */ /* 0x000f280000300800 */
[----:B------:R-:W4:Y:S04]  /*80e60*/  LDL.LU R242, [R1+0x834c] ;  /* 0x00834c0001f27983 */ /* 0x000f280000300800 */
[----:B------:R-:W4:Y:S01]  /*80e70*/  LDL.LU R211, [R1+0x8348] ;  /* 0x0083480001d37983 */ /* 0x000f220000300800 */
        /* <DEDUP_REMOVED lines=8> */
[----:B---3--:R-:W-:Y:S01]  /*80f00*/  MOV R79, R208 ;  /* 0x000000d0004f7202 */ /* 0x008fe20000000f00 */
[----:B--2---:R-:W-:Y:S01]  /*80f10*/  IMAD.MOV.U32 R77, RZ, RZ, R209 ;  /* 0x000000ffff4d7224 */ /* 0x004fe200078e00d1 */
[----:B----4-:R-:W-:-:S02]  /*80f20*/  MOV R76, R210 ;  /* 0x000000d2004c7202 */ /* 0x010fc40000000f00 */
[----:B------:R-:W2:Y:S04]  /*80f30*/  LDL.LU R210, [R1+0x8344] ;  /* 0x0083440001d27983 */ /* 0x000ea80000300800 */
[----:B------:R-:W3:Y:S04]  /*80f40*/  LDL.LU R209, [R1+0x8340] ;  /* 0x0083400001d17983 */ /* 0x000ee80000300800 */
[----:B------:R-:W4:Y:S04]  /*80f50*/  LDL.LU R78, [R1+0xba8] ;  /* 0x000ba800014e7983 */ /* 0x000f280000300800 */
[----:B------:R-:W4:Y:S01]  /*80f60*/  LDL.LU R208, [R1+0x833c] ;  /* 0x00833c0001d07983 */ /* 0x000f220000300800 */
[----:B------:R-:W-:-:S03]  /*80f70*/  IMAD.MOV.U32 R180, RZ, RZ, R242 ;  /* 0x000000ffffb47224 */ /* 0x000fc600078e00f2 */
[----:B------:R-:W4:Y:S01]  /*80f80*/  LDL.LU R242, [R1+0x8338] ;  /* 0x0083380001f27983 */ /* 0x000f220000300800 */
[----:B------:R-:W-:-:S03]  /*80f90*/  MOV R181, R211 ;  /* 0x000000d300b57202 */ /* 0x000fc60000000f00 */
[----:B------:R-:W4:Y:S01]  /*80fa0*/  LDL.LU R211, [R1+0x8334] ;  /* 0x0083340001d37983 */ /* 0x000f220000300800 */
[----:B--2---:R-:W-:-:S03]  /*80fb0*/  IMAD.MOV.U32 R182, RZ, RZ, R210 ;  /* 0x000000ffffb67224 */ /* 0x004fc600078e00d2 */
[----:B------:R-:W2:Y:S01]  /*80fc0*/  LDL.LU R210, [R1+0x8330] ;  /* 0x0083300001d27983 */ /* 0x000ea20000300800 */
[----:B---3--:R-:W-:-:S03]  /*80fd0*/  MOV R183, R209 ;  /* 0x000000d100b77202 */ /* 0x008fc60000000f00 */
[----:B------:R-:W3:Y:S04]  /*80fe0*/  LDL.LU R209, [R1+0x832c] ;  /* 0x00832c0001d17983 */ /* 0x000ee80000300800 */
[----:B------:R-:W3:Y:S01]  /*80ff0*/  LDL.LU R184, [R1+0xb00] ;  /* 0x000b000001b87983 */ /* 0x000ee20000300800 */
[----:B----4-:R-:W-:-:S03]  /*81000*/  IMAD.MOV.U32 R187, RZ, RZ, R208 ;  /* 0x000000ffffbb7224 */ /* 0x010fc600078e00d0 */
        /* <DEDUP_REMOVED lines=37> */
[----:B------:R-:W-:-:S03]  /*81260*/  IMAD.MOV.U32 R190, RZ, RZ, R211 ;  /* 0x000000ffffbe7224 */ /* 0x000fc600078e00d3 */
[----:B------:R-:W4:Y:S01]  /*81270*/  LDL.LU R194, [R1+0xad8] ;  /* 0x000ad80001c27983 */ /* 0x000f220000300800 */
[----:B------:R-:W-:Y:S01]  /*81280*/  MOV R191, R242 ;  /* 0x000000f200bf7202 */ /* 0x000fe20000000f00 */
[----:B------:R-:W-:Y:S01]  /*81290*/  IMAD.MOV.U32 R80, RZ, RZ, R243 ;  /* 0x000000ffff507224 */ /* 0x000fe200078e00f3 */
[----:B------:R-:W-:Y:S01]  /*812a0*/  MOV R81, R238 ;  /* 0x000000ee00517202 */ /* 0x000fe20000000f00 */
[----:B------:R-:W-:Y:S01]  /*812b0*/  IMAD.MOV.U32 R82, RZ, RZ, R239 ;  /* 0x000000ffff527224 */ /* 0x000fe200078e00ef */
[----:B--2---:R-:W-:Y:S01]  /*812c0*/  MOV R189, R210 ;  /* 0x000000d200bd7202 */ /* 0x004fe20000000f00 */
[----:B---3--:R-:W-:Y:S01]  /*812d0*/  IMAD.MOV.U32 R188, RZ, RZ, R209 ;  /* 0x000000ffffbc7224 */ /* 0x008fe200078e00d1 */
[----:B----4-:R-:W-:Y:S02]  /*812e0*/  MOV R195, R208 ;  /* 0x000000d000c37202 */ /* 0x010fe40000000f00 */
        /* <DEDUP_REMOVED lines=8> */
[----:B------:R-:W4:Y:S04]  /*81370*/  LDL.LU R83, [R1+0xb6c] ;  /* 0x000b6c0001537983 */ /* 0x000f280000300800 */
[----:B------:R-:W2:Y:S04]  /*81380*/  LDL.LU R244, [R1+0x8304] ;  /* 0x0083040001f47983 */ /* 0x000ea80000300800 */
[----:B------:R-:W4:Y:S04]  /*81390*/  LDL.LU R245, [R1+0x8300] ;  /* 0x0083000001f57983 */ /* 0x000f280000300800 */
[----:B------:R-:W4:Y:S04]  /*813a0*/  LDL.LU R246, [R1+0x82fc] ;  /* 0x0082fc0001f67983 */ /* 0x000f280000300800 */
[----:B------:R-:W4:Y:S01]  /*813b0*/  LDL.LU R247, [R1+0x82f8] ;  /* 0x0082f80001f77983 */ /* 0x000f220000300800 */
[C---:B------:R-:W-:Y:S08]  /*813c0*/  HMMA.1688.F32.TF32 R28, R4.reuse, R222, R84 ;  /* 0x000000de041c723c */ /* 0x040ff00000081054 */
[----:B------:R-:W-:Y:S08]  /*813d0*/  HMMA.1688.F32.TF32 R32, R4, R218, R40 ;  /* 0x000000da0420723c */ /* 0x000ff00000081028 */
[C---:B---3--:R-:W-:Y:S08]  /*813e0*/  HMMA.1688.F32.TF32 R24, R12.reuse, R238, R48 ;  /* 0x000000ee0c18723c */ /* 0x048ff00000081030 */
[----:B--2---:R-:W-:Y:S11]  /*813f0*/  HMMA.1688.F32.TF32 R12, R12, R242, R208 ;  /* 0x000000f20c0c723c */ /* 0x004ff600000810d0 */
[----:B------:R-:W-:Y:S04]  /*81400*/  @!UPT UIADD3 URZ, URZ, URZ, URZ ;  /* 0x0000003f3f3ff290 */ /* 0x000fe8000fffe03f */
[----:B------:R-:W-:Y:S04]  /*81410*/  STL.64 [R1+0x230], R24 ;  /* 0x0002301801007387 */ /* 0x000fe80000100a00 */
[----:B------:R1:W-:Y:S02]  /*81420*/  STL.64 [R1+0x238], R26 ;  /* 0x0002381a01007387 */ /* 0x0003e40000100a00 */
[C---:B-1----:R-:W-:Y:S02]  /*81430*/  HMMA.1688.F32.TF32 R24, R4.reuse, R214, R44 ;  /* 0x000000d60418723c */ /* 0x042fe4000008102c */
        /* <DEDUP_REMOVED lines=8> */
[C---:B--2---:R-:W-:Y:S02]  /*814c0*/  HMMA.1688.F32.TF32 R24, R4.reuse, R226, R100 ;  /* 0x000000e20418723c */ /* 0x044fe40000081064 */
[----:B------:R-:W-:Y:S04]  /*814d0*/  STL.64 [R1+0x200], R32 ;  /* 0x0002002001007387 */ /* 0x000fe80000100a00 */
[----:B------:R2:W-:Y:S04]  /*814e0*/  STL.64 [R1+0x208], R34 ;  /* 0x0002082201007387 */ /* 0x0005e80000100a00 */
[----:B------:R-:W-:Y:S04]  /*814f0*/  STL.64 [R1+0x3b0], R28 ;  /* 0x0003b01c01007387 */ /* 0x000fe80000100a00 */
[----:B------:R3:W-:Y:S01]  /*81500*/  STL.64 [R1+0x3b8], R30 ;  /* 0x0003b81e01007387 */ /* 0x0007e20000100a00 */
[C---:B--2---:R-:W-:Y:S08]  /*81510*/  HMMA.1688.F32.TF32 R32, R4.reuse, R230, R36 ;  /* 0x000000e60420723c */ /* 0x044ff00000081024 */
[----:B------:R-:W-:Y:S01]  /*81520*/  STL.64 [R1+0x3a0], R24 ;  /* 0x0003a01801007387 */ /* 0x000fe20000100a00 */
[C---:B---3--:R-:W-:Y:S03]  /*81530*/  HMMA.1688.F32.TF32 R28, R4.reuse, R234, R8 ;  /* 0x000000ea041c723c */ /* 0x048fe60000081008 */
[----:B------:R2:W-:Y:S05]  /*81540*/  STL.64 [R1+0x3a8], R26 ;  /* 0x0003a81a01007387 */ /* 0x0005ea0000100a00 */
[C---:B----4-:R-:W-:Y:S01]  /*81550*/  HMMA.1688.F32.TF32 R8, R4.reuse, R242, R244 ;  /* 0x000000f20408723c */ /* 0x050fe200000810f4 */
[----:B------:R-:W-:Y:S04]  /*81560*/  LDS R244, [R248+0xc280] ;  /* 0x00c28000f8f47984 */ /* 0x000fe80000000800 */
[----:B------:R-:W-:Y:S03]  /*81570*/  LDS R246, [R248+0xe280] ;  /* 0x00e28000f8f67984 */ /* 0x000fe60000000800 */
[----:B--2---:R-:W-:Y:S01]  /*81580*/  HMMA.1688.F32.TF32 R24, R4, R238, R196 ;  /* 0x000000ee0418723c */ /* 0x004fe200000810c4 */
[----:B------:R-:W-:Y:S04]  /*81590*/  STL.64 [R1+0x390], R32 ;  /* 0x0003902001007387 */ /* 0x000fe80000100a00 */
[----:B------:R-:W-:Y:S04]  /*815a0*/  STL.64 [R1+0x398], R34 ;  /* 0x0003982201007387 */ /* 0x000fe80000100a00 */
        /* <DEDUP_REMOVED lines=10> */
[C---:B--2---:R-:W-:Y:S03]  /*81650*/  HMMA.1688.F32.TF32 R8, R20.reuse, R214, R192 ;  /* 0x000000d61408723c */ /* 0x044fe600000810c0 */
[----:B------:R-:W-:Y:S04]  /*81660*/  LDS R245, [R249+0xc280] ;  /* 0x00c28000f9f57984 */ /* 0x000fe80000000800 */
[----:B------:R-:W-:Y:S01]  /*81670*/  LDS R247, [R249+0xe280] ;  /* 0x00e28000f9f77984 */ /* 0x000fe20000000800 */
        /* <DEDUP_REMOVED lines=22> */
[----:B------:R-:W-:Y:S04]  /*817e0*/  STL.64 [R1+0x328], R26 ;  /* 0x0003281a01007387 */ /* 0x000fe80000100a00 */
[----:B------:R-:W2:Y:S04]  /*817f0*/  LDL.LU R68, [R1+0x11e0] ;  /* 0x0011e00001447983 */ /* 0x000ea80000300800 */
[----:B------:R-:W-:Y:S04]  /*81800*/  STL.64 [R1+0x1f0], R20 ;  /* 0x0001f01401007387 */ /* 0x000fe80000100a00 */
[----:B------:R-:W-:Y:S04]  /*81810*/  STL.64 [R1+0x1f8], R22 ;  /* 0x0001f81601007387 */ /* 0x000fe80000100a00 */
        /* <DEDUP_REMOVED lines=94> */
[C---:B---3--:R-:W-:Y:S08]  /*81e00*/  HMMA.1688.F32.TF32 R20, R16.reuse, R218, R156 ;  /* 0x000000da1014723c */ /* 0x048ff0000008109c */
[C---:B----4-:R-:W-:Y:S11]  /*81e10*/  HMMA.1688.F32.TF32 R28, R16.reuse, R226, R124 ;  /* 0x000000e2101c723c */ /* 0x050ff6000008107c */
[----:B------:R-:W-:Y:S04]  /*81e20*/  @!UPT UIADD3 URZ, URZ, URZ, URZ ;  /* 0x0000003f3f3ff290 */ /* 0x000fe8000fffe03f */
[----:B------:R-:W-:Y:S04]  /*81e30*/  STL.64 [R1+0x4a0], R20 ;  /* 0x0004a01401007387 */ /* 0x000fe80000100a00 */
[----:B------:R1:W-:Y:S04]  /*81e40*/  STL.64 [R1+0x4a8], R22 ;  /* 0x0004a81601007387 */ /* 0x0003e80000100a00 */
[----:B------:R-:W-:Y:S04]  /*81e50*/  STL.64 [R1+0x490], R24 ;  /* 0x0004901801007387 */ /* 0x000fe80000100a00 */
[----:B------:R2:W-:Y:S01]  /*81e60*/  STL.64 [R1+0x498], R26 ;  /* 0x0004981a01007387 */ /* 0x0005e20000100a00 */
[C---:B-1----:R-:W-:Y:S08]  /*81e70*/  HMMA.1688.F32.TF32 R20, R16.reuse, R230, R60 ;  /* 0x000000e61014723c */ /* 0x042ff0000008103c */
[C---:B--2---:R-:W-:Y:S01]  /*81e80*/  HMMA.1688.F32.TF32 R24, R16.reuse, R234, R56 ;  /* 0x000000ea1018723c */ /* 0x044fe20000081038 */
[----:B------:R-:W-:Y:S04]  /*81e90*/  STL.64 [R1+0x480], R28 ;  /* 0x0004801c01007387 */ /* 0x000fe80000100a00 */
[----:B------:R1:W-:Y:S10]  /*81ea0*/  STL.64 [R1+0x488], R30 ;  /* 0x0004881e01007387 */ /* 0x0003f40000100a00 */
[----:B------:R-:W-:Y:S01]  /*81eb0*/  STL.64 [R1+0x470], R20 ;  /* 0x0004701401007387 */ /* 0x000fe20000100a00 */
[C---:B-1----:R-:W-:Y:S03]  /*81ec0*/  HMMA.1688.F32.TF32 R28, R16.reuse, R238, R52 ;  /* 0x000000ee101c723c */ /* 0x042fe60000081034 */
[----:B------:R1:W-:Y:S04]  /*81ed0*/  STL.64 [R1+0x478], R22 ;  /* 0x0004781601007387 */ /* 0x0003e80000100a00 */
[----:B------:R-:W-:Y:S04]  /*81ee0*/  STL.64 [R1+0x460], R24 ;  /* 0x0004601801007387 */ /* 0x000fe80000100a00 */
[----:B------:R2:W-:Y:S01]  /*81ef0*/  STL.64 [R1+0x468], R26 ;  /* 0x0004681a01007387 */ /* 0x0005e20000100a00 */
[----:B-1----:R-:W-:Y:S08]  /*81f00*/  HMMA.1688.F32.TF32 R20, R16, R242, R48 ;  /* 0x000000f21014723c */ /* 0x002ff00000081030 */
[C---:B--2---:R-:W-:Y:S08]  /*81f10*/  HMMA.1688.F32.TF32 R24, R12.reuse, R214, R44 ;  /* 0x000000d60c18723c */ /* 0x044ff0000008102c */
[C---:B------:R-:W-:Y:S01]  /*81f20*/  HMMA.1688.F32.TF32 R16, R12.reuse, R218, R40 ;  /* 0x000000da0c10723c */ /* 0x040fe20000081028 */
[----:B------:R-:W-:Y:S04]  /*81f30*/  STL.64 [R1+0x450], R28 ;  /* 0x0004501c01007387 */ /* 0x000fe80000100a00 */
[----:B------:R1:W-:Y:S04]  /*81f40*/  STL.64 [R1+0x458], R30 ;  /* 0x0004581e01007387 */ /* 0x0003e80000100a00 */
[----:B------:R-:W-:Y:S04]  /*81f50*/  STL.64 [R1+0x310], R20 ;  /* 0x0003101401007387 */ /* 0x000fe80000100a00 */
[----:B------:R-:W-:Y:S04]  /*81f60*/  STL.64 [R1+0x318], R22 ;  /* 0x0003181601007387 */ /* 0x000fe80000100a00 */
        /* <DEDUP_REMOVED lines=8> */
[----:B------:R-:W-:Y:S04]  /*81ff0*/  LDS R21, [R3+0xc180] ;  /* 0x00c1800003157984 */ /* 0x000fe80000000800 */
[----:B------:R-:W1:Y:S01]  /*82000*/  LDS R23, [R3+0xe180] ;  /* 0x00e1800003177984 */ /* 0x000e620000000800 */
[C---:B------:R-:W-:Y:S08]  /*82010*/  HMMA.1688.F32.TF32 R24, R12.reuse, R234, R8 ;  /* 0x000000ea0c18723c */ /* 0x040ff00000081008 */
[C---:B------:R-:W-:Y:S07]  /*82020*/  HMMA.1688.F32.TF32 R8, R12.reuse, R238, R196 ;  /* 0x000000ee0c08723c */ /* 0x040fee00000810c4 */
[----:B------:R-:W-:Y:S04]  /*82030*/  STL.64 [R1+0x420], R16 ;  /* 0x0004201001007387 */ /* 0x000fe80000100a00 */
[----:B------:R2:W-:Y:S02]  /*82040*/  STL.64 [R1+0x428], R18 ;  /* 0x0004281201007387 */ /* 0x0005e40000100a00 */
[C---:B--2---:R-:W-:Y:S02]  /*82050*/  HMMA.1688.F32.TF32 R16, R12.reuse, R230, R36 ;  /* 0x000000e60c10723c */ /* 0x044fe40000081024 */
[----:B------:R-:W-:Y:S04]  /*82060*/  STL.64 [R1+0x410], R28 ;  /* 0x0004101c01007387 */ /* 0x000fe80000100a00 */
[----:B------:R-:W-:Y:S11]  /*82070*/  STL.64 [R1+0x418], R30 ;  /* 0x0004181e01007387 */ /* 0x000ff60000100a00 */
[----:B------:R-:W-:Y:S06]  /*82080*/  @!UPT UIADD3 URZ, URZ, URZ, URZ ;  /* 0x0000003f3f3ff290 */ /* 0x000fec000fffe03f */
[----:B------:R-:W-:Y:S04]  /*82090*/  STL.64 [R1+0x400], R16 ;  /* 0x0004001001007387 */ /* 0x000fe80000100a00 */
[----:B------:R2:W-:Y:S04]  /*820a0*/  STL.64 [R1+0x408], R18 ;  /* 0x0004081201007387 */ /* 0x0005e80000100a00 */
[----:B------:R-:W-:Y:S04]  /*820b0*/  STL.64 [R1+0x3f0], R24 ;  /* 0x0003f01801007387 */ /* 0x000fe80000100a00 */
[----:B------:R-:W-:Y:S01]  /*820c0*/  STL.64 [R1+0x3f8], R26 ;  /* 0x0003f81a01007387 */ /* 0x000fe20000100a00 */
[----:B--2---:R-:W-:Y:S03]  /*820d0*/  HMMA.1688.F32.TF32 R16, R12, R242, R192 ;  /* 0x000000f20c10723c */ /* 0x004fe600000810c0 */
[----:B------:R-:W-:Y:S04]  /*820e0*/  STL.64 [R1+0x3e0], R8 ;  /* 0x0003e00801007387 */ /* 0x000fe80000100a00 */
[----:B------:R2:W-:Y:S01]  /*820f0*/  STL.64 [R1+0x3e8], R10 ;  /* 0x0003e80a01007387 */ /* 0x0005e20000100a00 */
[C---:B------:R-:W-:Y:S08]  /*82100*/  HMMA.1688.F32.TF32 R12, R4.reuse, R214, R188 ;  /* 0x000000d6040c723c */ /* 0x040ff000000810bc */
[C---:B--2---:R-:W-:Y:S07]  /*82110*/  HMMA.1688.F32.TF32 R8, R4.reuse, R218, R184 ;  /* 0x000000da0408723c */ /* 0x044fee00000810b8 */
[----:B------:R-:W-:Y:S04]  /*82120*/  STL.64 [R1+0x1e0], R16 ;  /* 0x0001e01001007387 */ /* 0x000fe80000100a00 */
[----:B------:R-:W-:Y:S04]  /*82130*/  STL.64 [R1+0x1e8], R18 ;  /* 0x0001e81201007387 */ /* 0x000fe80000100a00 */
[----:B------:R-:W-:Y:S04]  /*82140*/  STL.64 [R1+0x1d0], R12 ;  /* 0x0001d00c01007387 */ /* 0x000fe80000100a00 */
[----:B------:R2:W-:Y:S01]  /*82150*/  STL.64 [R1+0x1d8], R14 ;  /* 0x0001d80e01007387 */ /* 0x0005e20000100a00 */
[C---:B------:R-:W-:Y:S03]  /*82160*/  HMMA.1688.F32.TF32 R24, R4.reuse, R230, R76 ;  /* 0x000000e60418723c */ /* 0x040fe6000008104c */
[----:B------:R-:W-:Y:S04]  /*82170*/  LDS R16, [R248+0xc180] ;  /* 0x00c18000f8107984 */ /* 0x000fe80000000800 */
[----:B------:R-:W-:Y:S01]  /*82180*/  STL.64 [R1+0x1c0], R8 ;  /* 0x0001c00801007387 */ /* 0x000fe20000100a00 */
[C---:B--2---:R-:W-:Y:S03]  /*82190*/  HMMA.1688.F32.TF32 R12, R4.reuse, R222, R180 ;  /* 0x000000de040c723c */ /* 0x044fe600000810b4 */
[----:B------:R2:W-:Y:S04]  /*821a0*/  STL.64 [R1+0x1c8], R10 ;  /* 0x0001c80a01007387 */ /* 0x0005e80000100a00 */
[----:B------:R-:W-:Y:S04]  /*821b0*/  LDS R18, [R248+0xe180] ;  /* 0x00e18000f8127984 */ /* 0x000fe80000000800 */
[----:B------:R-:W-:Y:S01]  /*821c0*/  LDS R17, [R249+0xc180] ;  /* 0x00c18000f9117984 */ /* 0x000fe20000000800 */
[C---:B--2---:R-:W-:Y:S03]  /*821d0*/  HMMA.1688.F32.TF32 R8, R4.reuse, R226, R80 ;  /* 0x000000e20408723c */ /* 0x044fe60000081050 */
[----:B------:R-:W2:Y:S08]  /*821e0*/  LDS R19, [R249+0xe180] ;  /* 0x00e18000f9137984 */ /* 0x000eb00000000800 */
[----:B------:R-:W-:Y:S04]  /*821f0*/  STL.64 [R1+0x1b0], R12 ;  /* 0x0001b00c01007387 */ /* 0x000fe80000100a00 */
[----:B------:R3:W-:Y:S08]  /*82200*/  STL.64 [R1+0x1b8], R14 ;  /* 0x0001b80e01007387 */ /* 0x0007f00000100a00 */
[----:B------:R-:W-:Y:S01]  /*82210*/  STL.64 [R1+0x1a0], R8 ;  /* 0x0001a00801007387 */ /* 0x000fe20000100a00 */
[C---:B---3--:R-:W-:Y:S03]  /*82220*/  HMMA.1688.F32.TF32 R12, R4.reuse, R234, R72 ;  /* 0x000000ea040c723c */ /* 0x048fe60000081048 */
[----:B------:R3:W-:Y:S05]  /*82230*/  STL.64 [R1+0x1a8], R10 ;  /* 0x0001a80a01007387 */ /* 0x0007ea0000100a00 */
[C---:B---3--:R-:W-:Y:S08]  /*82240*/  HMMA.1688.F32.TF32 R8, R4.reuse, R238, R68 ;  /* 0x000000ee0408723c */ /* 0x048ff00000081044 */
[----:B------:R-:W-:Y:S01]  /*82250*/  HMMA.1688.F32.TF32 R4, R4, R242, R64 ;  /* 0x000000f20404723c */ /* 0x000fe20000081040 */
        /* <DEDUP_REMOVED lines=36> */
[----:B----4-:R-:W2:Y:S04]  /*824a0*/  LDL.LU R8, [R1+0x12f0] ;  /* 0x0012f00001087983 */ /* 0x010ea80000300800 */
[----:B------:R-:W2:Y:S04]  /*824b0*/  LDL.LU R9, [R1+0x12f4] ;  /* 0x0012f40001097983 */ /* 0x000ea80000300800 */
[----:B-1----:R-:W2:Y:S04]  /*824c0*/  LDL.LU R10, [R1+0x12f8] ;  /* 0x0012f800010a7983 */ /* 0x002ea80000300800 */
        /* <DEDUP_REMOVED lines=59> */
[C---:B------:R-:W-:Y:S11]  /*82880*/  HMMA.1688.F32.TF32 R32, R20.reuse, R218, R56 ;  /* 0x000000da1420723c */ /* 0x040ff60000081038 */
[----:B------:R-:W-:Y:S04]  /*82890*/  @!UPT UIADD3 URZ, URZ, URZ, URZ ;  /* 0x0000003f3f3ff290 */ /* 0x000fe8000fffe03f */
[----:B------:R-:W-:Y:S04]  /*828a0*/  STL.64 [R1+0x130], R24 ;  /* 0x0001301801007387 */ /* 0x000fe80000100a00 */
[----:B------:R4:W-:Y:S02]  /*828b0*/  STL.64 [R1+0x138], R26 ;  /* 0x0001381a01007387 */ /* 0x0009e40000100a00 */
[C---:B----4-:R-:W-:Y:S02]  /*828c0*/  HMMA.1688.F32.TF32 R24, R20.reuse, R222, R52 ;  /* 0x000000de1418723c */ /* 0x050fe40000081034 */
[----:B------:R-:W-:Y:S04]  /*828d0*/  STL.64 [R1+0x120], R32 ;  /* 0x0001202001007387 */ /* 0x000fe80000100a00 */
[----:B------:R2:W-:Y:S02]  /*828e0*/  STL.64 [R1+0x128], R34 ;  /* 0x0001282201007387 */ /* 0x0005e40000100a00 */
[C---:B--2---:R-:W-:Y:S11]  /*828f0*/  HMMA.1688.F32.TF32 R32, R20.reuse, R230, R44 ;  /* 0x000000e61420723c */ /* 0x044ff6000008102c */
[----:B------:R-:W-:Y:S04]  /*82900*/  @!UPT UIADD3 URZ, URZ, URZ, URZ ;  /* 0x0000003f3f3ff290 */ /* 0x000fe8000fffe03f */
[----:B------:R-:W-:Y:S04]  /*82910*/  STL.64 [R1+0x110], R24 ;  /* 0x0001101801007387 */ /* 0x000fe80000100a00 */
[----:B------:R2:W-:Y:S04]  /*82920*/  STL.64 [R1+0x118], R26 ;  /* 0x0001181a01007387 */ /* 0x0005e80000100a00 */
[----:B------:R-:W-:Y:S04]  /*82930*/  STL.64 [R1+0x100], R28 ;  /* 0x0001001c01007387 */ /* 0x000fe80000100a00 */
[----:B------:R3:W-:Y:S01]  /*82940*/  STL.64 [R1+0x108], R30 ;  /* 0x0001081e01007387 */ /* 0x0007e20000100a00 */
[C---:B--2---:R-:W-:Y:S08]  /*82950*/  HMMA.1688.F32.TF32 R24, R20.reuse, R234, R40 ;  /* 0x000000ea1418723c */ /* 0x044ff00000081028 */
[C---:B---3--:R-:W-:Y:S08]  /*82960*/  HMMA.1688.F32.TF32 R28, R20.reuse, R238, R84 ;  /* 0x000000ee141c723c */ /* 0x048ff00000081054 */
[----:B------:R-:W-:Y:S01]  /*82970*/  HMMA.1688.F32.TF32 R20, R20, R242, R100 ;  /* 0x000000f21414723c */ /* 0x000fe20000081064 */
        /* <DEDUP_REMOVED lines=9> */
[----:B------:R-:W-:Y:S04]  /*82a10*/  LDS R24, [R2+0xc280] ;  /* 0x00c2800002187984 */ /* 0x000fe80000000800 */
[----:B------:R-:W-:Y:S01]  /*82a20*/  LDS R26, [R2+0xe280] ;  /* 0x00e28000021a7984 */ /* 0x000fe20000000800 */
[C---:B---3--:R-:W-:Y:S03]  /*82a30*/  HMMA.1688.F32.TF32 R20, R16.reuse, R214, R36 ;  /* 0x000000d61014723c */ /* 0x048fe60000081024 */
[----:B------:R-:W-:Y:S04]  /*82a40*/  LDS R25, [R3+0xc280] ;  /* 0x00c2800003197984 */ /* 0x000fe80000000800 */
[----:B------:R-:W2:Y:S01]  /*82a50*/  LDS R27, [R3+0xe280] ;  /* 0x00e28000031b7984 */ /* 0x000ea20000000800 */
[C---:B------:R-:W-:Y:S11]  /*82a60*/  HMMA.1688.F32.TF32 R8, R16.reuse, R222, R196 ;  /* 0x000000de1008723c */ /* 0x040ff600000810c4 */
[----:B------:R-:W-:Y:S04]  /*82a70*/  @!UPT UIADD3 URZ, URZ, URZ, URZ ;  /* 0x0000003f3f3ff290 */ /* 0x000fe8000fffe03f */
[----:B------:R-:W-:Y:S04]  /*82a80*/  STL.64 [R1+0xa0], R20 ;  /* 0x0000a01401007387 */ /* 0x000fe80000100a00 */
[----:B------:R3:W-:Y:S04]  /*82a90*/  STL.64 [R1+0xa8], R22 ;  /* 0x0000a81601007387 */ /* 0x0007e80000100a00 */
[----:B------:R-:W-:Y:S04]  /*82aa0*/  STL.64 [R1+0x90], R28 ;  /* 0x0000901c01007387 */ /* 0x000fe80000100a00 */
[----:B------:R4:W-:Y:S01]  /*82ab0*/  STL.64 [R1+0x98], R30 ;  /* 0x0000981e01007387 */ /* 0x0009e20000100a00 */
[C---:B---3--:R-:W-:Y:S03]  /*82ac0*/  HMMA.1688.F32.TF32 R20, R16.reuse, R226, R192 ;  /* 0x000000e21014723c */ /* 0x048fe600000810c0 */
[----:B------:R-:W-:Y:S04]  /*82ad0*/  STL.64 [R1+0x80], R8 ;  /* 0x0000800801007387 */ /* 0x000fe80000100a00 */
[----:B------:R3:W-:Y:S01]  /*82ae0*/  STL.64 [R1+0x88], R10 ;  /* 0x0000880a01007387 */ /* 0x0007e20000100a00 */
[C---:B----4-:R-:W-:Y:S08]  /*82af0*/  HMMA.1688.F32.TF32 R28, R16.reuse, R230, R188 ;  /* 0x000000e6101c723c */ /* 0x050ff000000810bc */
[C---:B---3--:R-:W-:Y:S07]  /*82b00*/  HMMA.1688.F32.TF32 R8, R16.reuse, R234, R184 ;  /* 0x000000ea1008723c */ /* 0x048fee00000810b8 */
[----:B------:R-:W-:Y:S04]  /*82b10*/  STL.64 [R1+0x70], R20 ;  /* 0x0000701401007387 */ /* 0x000fe80000100a00 */
[----:B------:R3:W-:Y:S04]  /*82b20*/  STL.64 [R1+0x78], R22 ;  /* 0x0000781601007387 */ /* 0x0007e80000100a00 */
[----:B------:R-:W-:Y:S04]  /*82b30*/  STL.64 [R1+0x50], R28 ;  /* 0x0000501c01007387 */ /* 0x000fe80000100a00 */
[----:B------:R-:W-:Y:S01]  /*82b40*/  STL.64 [R1+0x58], R30 ;  /* 0x0000581e01007387 */ /* 0x000fe20000100a00 */
[C---:B---3--:R-:W-:Y:S03]  /*82b50*/  HMMA.1688.F32.TF32 R20, R16.reuse, R238, R180 ;  /* 0x000000ee1014723c */ /* 0x048fe600000810b4 */
[----:B------:R-:W-:Y:S04]  /*82b60*/  STL.64 [R1+0x40], R8 ;  /* 0x0000400801007387 */ /* 0x000fe80000100a00 */
[----:B------:R1:W-:Y:S01]  /*82b70*/  STL.64 [R1+0x48], R10 ;  /* 0x0000480a01007387 */ /* 0x0003e20000100a00 */
[----:B------:R-:W-:Y:S08]  /*82b80*/  HMMA.1688.F32.TF32 R16, R16, R242, R80 ;  /* 0x000000f21010723c */ /* 0x000ff00000081050 */
[C---:B-1----:R-:W-:Y:S07]  /*82b90*/  HMMA.1688.F32.TF32 R8, R12.reuse, R214, R76 ;  /* 0x000000d60c08723c */ /* 0x042fee000008104c */
[----:B------:R-:W-:Y:S04]  /*82ba0*/  STL.64 [R1+0x30], R20 ;  /* 0x0000301401007387 */ /* 0x000fe80000100a00 */
[----:B------:R1:W-:Y:S04]  /*82bb0*/  STL.64 [R1+0x38], R22 ;  /* 0x0000381601007387 */ /* 0x0003e80000100a00 */
[----:B------:R-:W-:Y:S04]  /*82bc0*/  STL.64 [R1+0x20], R16 ;  /* 0x0000201001007387 */ /* 0x000fe80000100a00 */
[----:B------:R3:W-:Y:S01]  /*82bd0*/  STL.64 [R1+0x28], R18 ;  /* 0x0000281201007387 */ /* 0x0007e20000100a00 */
[C---:B-1----:R-:W-:Y:S03]  /*82be0*/  HMMA.1688.F32.TF32 R20, R12.reuse, R218, R72 ;  /* 0x000000da0c14723c */ /* 0x042fe60000081048 */
[----:B------:R-:W-:Y:S04]  /*82bf0*/  STL.64 [R1+0x800], R8 ;  /* 0x0008000801007387 */ /* 0x000fe80000100a00 */
[----:B------:R1:W-:Y:S01]  /*82c00*/  STL.64 [R1+0x808], R10 ;  /* 0x0008080a01007387 */ /* 0x0003e20000100a00 */
[C---:B---3--:R-:W-:Y:S08]  /*82c10*/  HMMA.1688.F32.TF32 R16, R12.reuse, R222, R68 ;  /* 0x000000de0c10723c */ /* 0x048ff00000081044 */
[----:B-1----:R-:W-:Y:S07]  /*82c20*/  HMMA.1688.F32.TF32 R8, R12, R226, R64 ;  /* 0x000000e20c08723c */ /* 0x002fee0000081040 */
[----:B------:R-:W-:Y:S04]  /*82c30*/  STL.64 [R1+0x7f0], R20 ;  /* 0x0007f01401007387 */ /* 0x000fe80000100a00 */
[----:B------:R-:W-:Y:S04]  /*82c40*/  STL.64 [R1+0x7f8], R22 ;  /* 0x0007f81601007387 */ /* 0x000fe80000100a00 */
[----:B------:R-:W-:Y:S04]  /*82c50*/  STL.64 [R1+0x7e0], R16 ;  /* 0x0007e01001007387 */ /* 0x000fe80000100a00 */
[----:B------:R-:W-:Y:S04]  /*82c60*/  STL.64 [R1+0x7e8], R18 ;  /* 0x0007e81201007387 */ /* 0x000fe80000100a00 */
[----:B------:R1:W-:Y:S04]  /*82c70*/  STL.64 [R1+0x7d8], R10 ;  /* 0x0007d80a01007387 */ /* 0x0003e80000100a00 */
[----:B------:R-:W3:Y:S04]  /*82c80*/  LDL.LU R68, [R1+0x1100] ;  /* 0x0011000001447983 */ /* 0x000ee80000300800 */
[----:B------:R-:W3:Y:S04]  /*82c90*/  LDL.LU R69, [R1+0x1104] ;  /* 0x0011040001457983 */ /* 0x000ee80000300800 */
[----:B------:R-:W3:Y:S04]  /*82ca0*/  LDL.LU R70, [R1+0x1108] ;  /* 0x0011080001467983 */ /* 0x000ee80000300800 */
[----:B------:R-:W3:Y:S04]  /*82cb0*/  LDL.LU R71, [R1+0x110c] ;  /* 0x00110c0001477983 */ /* 0x000ee80000300800 */
        /* <DEDUP_REMOVED lines=36> */
[----:B------:R-:W-:Y:S01]  /*82f00*/  MOV R212, R8 ;  /* 0x0000000800d47202 */ /* 0x000fe20000000f00 */
[----:B------:R-:W-:-:S05]  /*82f10*/  IMAD.MOV.U32 R213, RZ, RZ, R9 ;  /* 0x000000ffffd57224 */ /* 0x000fca00078e0009 */
[----:B------:R1:W-:Y:S04]  /*82f20*/  STL [R1+0x8194], R213 ;  /* 0x008194d501007387 */ /* 0x0003e80000100800 */
[----:B------:R1:W-:Y:S02]  /*82f30*/  STL [R1+0x8190], R212 ;  /* 0x008190d401007387 */ /* 0x0003e40000100800 */
[C---:B-1----:R-:W-:Y:S08]  /*82f40*/  HMMA.1688.F32.TF32 R8, R12.reuse, R234, R192 ;  /* 0x000000ea0c08723c */ /* 0x042ff000000810c0 */
[----:B----4-:R-:W-:Y:S11]  /*82f50*/  HMMA.1688.F32.TF32 R16, R12, R230, R196 ;  /* 0x000000e60c10723c */ /* 0x010ff600000810c4 */
[----:B------:R-:W-:Y:S05]  /*82f60*/  @!UPT UIADD3 URZ, URZ, URZ, URZ ;  /* 0x0000003f3f3ff290 */ /* 0x000fea000fffe03f */
[----:B------:R-:W-:Y:S01]  /*82f70*/  MOV R213, R10 ;  /* 0x0000000a00d57202 */ /* 0x000fe20000000f00 */
[----:B------:R-:W-:-:S06]  /*82f80*/  IMAD.MOV.U32 R212, RZ, RZ, R11 ;  /* 0x000000ffffd47224 */ /* 0x000fcc00078e000b */
[----:B------:R-:W-:Y:S04]  /*82f90*/  STL.64 [R1+0x7c0], R16 ;  /* 0x0007c01001007387 */ /* 0x000fe80000100a00 */
[----:B------:R2:W-:Y:S04]  /*82fa0*/  STL.64 [R1+0x7c8], R18 ;  /* 0x0007c81201007387 */ /* 0x0005e80000100a00 */
[----:B------:R3:W-:Y:S01]  /*82fb0*/  STL.64 [R1+0x7b0], R8 ;  /* 0x0007b00801007387 */ /* 0x0007e20000100a00 */
[C---:B--2---:R-:W-:Y:S08]  /*82fc0*/  HMMA.1688.F32.TF32 R16, R12.reuse, R238, R188 ;  /* 0x000000ee0c10723c */ /* 0x044ff000000810bc */
[----:B---3--:R-:W-:Y:S01]  /*82fd0*/  HMMA.1688.F32.TF32 R8, R12, R242, R68 ;  /* 0x000000f20c08723c */ /* 0x008fe20000081044 */
[----:B------:R-:W-:Y:S04]  /*82fe0*/  STL [R1+0x819c], R212 ;  /* 0x00819cd401007387 */ /* 0x000fe80000100800 */
[----:B------:R-:W-:Y:S04]  /*82ff0*/  STL [R1+0x8198], R213 ;  /* 0x008198d501007387 */ /* 0x000fe80000100800 */
[----:B------:R-:W2:Y:S01]  /*83000*/  LDL.LU R68, [R1+0x1080] ;  /* 0x0010800001447983 */ /* 0x000ea20000300800 */
[C---:B------:R-:W-:Y:S05]  /*83010*/  HMMA.1688.F32.TF32 R12, R4.reuse, R214, R184 ;  /* 0x000000d6040c723c */ /* 0x040fea00000810b8 */
[----:B------:R-:W-:Y:S04]  /*83020*/  STL.64 [R1+0x780], R16 ;  /* 0x0007801001007387 */ /* 0x000fe80000100a00 */
[----:B------:R-:W-:Y:S04]  /*83030*/  STL.64 [R1+0x788], R18 ;  /* 0x0007881201007387 */ /* 0x000fe80000100a00 */
[----:B------:R-:W-:Y:S04]  /*83040*/  STL.64 [R1+0x10], R8 ;  /* 0x0000100801007387 */ /* 0x000fe80000100a00 */
[----:B------:R1:W-:Y:S04]  /*83050*/  STL.64 [R1+0x18], R10 ;  /* 0x0000180a01007387 */ /* 0x0003e80000100a00 */
[----:B------:R-:W2:Y:S04]  /*83060*/  LDL.LU R69, [R1+0x1084] ;  /* 0x0010840001457983 */ /* 0x000ea80000300800 */
[----:B------:R-:W2:Y:S01]  /*83070*/  LDL.LU R70, [R1+0x1088] ;  /* 0x0010880001467983 */ /* 0x000ea20000300800 */
[C---:B-1----:R-:W-:Y:S03]  /*83080*/  HMMA.1688.F32.TF32 R8, R4.reuse, R218, R180 ;  /* 0x000000da0408723c */ /* 0x042fe600000810b4 */
[----:B------:R-:W2:Y:S04]  /*83090*/  LDL.LU R71, [R1+0x108c] ;  /* 0x00108c0001477983 */ /* 0x000ea80000300800 */
[----:B------:R-:W-:Y:S04]  /*830a0*/  STL.64 [R1+0x770], R12 ;  /* 0x0007700c01007387 */ /* 0x000fe80000100a00 */
[----:B------:R-:W-:Y:S11]  /*830b0*/  STL.64 [R1+0x778], R14 ;  /* 0x0007780e01007387 */ /* 0x000ff60000100a00 */
[----:B------:R-:W-:Y:S01]  /*830c0*/  @!UPT UIADD3 URZ, URZ, URZ, URZ ;  /* 0x0000003f3f3ff290 */ /* 0x000fe2000fffe03f */
[----:B------:R1:W-:Y:S01]  /*830d0*/  STL.64 [R1+0x760], R8 ;  /* 0x0007600801007387 */ /* 0x0003e20000100a00 */
[----:B------:R-:W-:Y:S01]  /*830e0*/  MOV R212, R10 ;  /* 0x0000000a00d47202 */ /* 0x000fe20000000f00 */
[----:B------:R-:W-:Y:S02]  /*830f0*/  IMAD.MOV.U32 R213, RZ, RZ, R11 ;  /* 0x000000ffffd57224 */ /* 0x000fe400078e000b */
[C---:B-1----:R-:W-:Y:S03]  /*83100*/  HMMA.1688.F32.TF32 R8, R4.reuse, R222, R80 ;  /* 0x000000de0408723c */ /* 0x042fe60000081050 */
[----:B------:R-:W-:Y:S04]  /*83110*/  STL [R1+0x81a4], R213 ;  /* 0x0081a4d501007387 */ /* 0x000fe80000100800 */
[----:B------:R-:W-:Y:S01]  /*83120*/  STL [R1+0x81a0], R212 ;  /* 0x0081a0d401007387 */ /* 0x000fe20000100800 */
[C---:B------:R-:W-:Y:S11]  /*83130*/  HMMA.1688.F32.TF32 R12, R4.reuse, R226, R76 ;  /* 0x000000e2040c723c */ /* 0x040ff6000008104c */
[----:B------:R-:W-:Y:S04]  /*83140*/  @!UPT UIADD3 URZ, URZ, URZ, URZ ;  /* 0x0000003f3f3ff290 */ /* 0x000fe8000fffe03f */
[----:B------:R-:W-:Y:S04]  /*83150*/  STL.64 [R1+0x740], R8 ;  /* 0x0007400801007387 */ /* 0x000fe80000100a00 */
[----:B------:R1:W-:Y:S02]  /*83160*/  STL.64 [R1+0x748], R10 ;  /* 0x0007480a01007387 */ /* 0x0003e40000100a00 */
[C---:B-1----:R-:W-:Y:S02]  /*83170*/  HMMA.1688.F32.TF32 R8, R4.reuse, R230, R72 ;  /* 0x000000e60408723c */ /* 0x042fe40000081048 */
[----:B------:R-:W-:Y:S04]  /*83180*/  STL.64 [R1+0x730], R12 ;  /* 0x0007300c01007387 */ /* 0x000fe80000100a00 */
[----:B------:R-:W-:Y:S11]  /*83190*/  STL.64 [R1+0x738], R14 ;  /* 0x0007380e01007387 */ /* 0x000ff60000100a00 */
[----:B------:R-:W-:Y:S06]  /*831a0*/  @!UPT UIADD3 URZ, URZ, URZ, URZ ;  /* 0x0000003f3f3ff290 */ /* 0x000fec000fffe03f */
[----:B------:R1:W-:Y:S01]  /*831b0*/  STL.64 [R1+0x720], R8 ;  /* 0x0007200801007387 */ /* 0x0003e20000100a00 */
[----:B------:R-:W-:Y:S01]  /*831c0*/  MOV R213, R10 ;  /* 0x0000000a00d57202 */ /* 0x000fe20000000f00 */
[----:B------:R-:W-:Y:S02]  /*831d0*/  IMAD.MOV.U32 R212, RZ, RZ, R11 ;  /* 0x000000ffffd47224 */ /* 0x000fe400078e000b */
[C---:B-1----:R-:W-:Y:S03]  /*831e0*/  HMMA.1688.F32.TF32 R8, R4.reuse, R234, R64 ;  /* 0x000000ea0408723c */ /* 0x042fe60000081040 */
[----:B------:R-:W-:Y:S04]  /*831f0*/  STL [R1+0x81ac], R212 ;  /* 0x0081acd401007387 */ /* 0x000fe80000100800 */
[----:B------:R-:W-:Y:S04]  /*83200*/  STL [R1+0x81a8], R213 ;  /* 0x0081a8d501007387 */ /* 0x000fe80000100800 */
[----:B------:R-:W3:Y:S11]  /*83210*/  LDL.LU R188, [R1+0xf50] ;  /* 0x000f500001bc7983 */ /* 0x000ef60000300800 */
        /* <DEDUP_REMOVED lines=14> */
[----:B--2---:R-:W-:Y:S11]  /*83300*/  HMMA.1688.F32.TF32 R8, R4, R238, R68 ;  /* 0x000000ee0408723c */ /* 0x004ff60000081044 */
[----:B------:R-:W-:Y:S11]  /*83310*/  @!UPT UIADD3 URZ, URZ, URZ, URZ ;  /* 0x0000003f3f3ff290 */ /* 0x000ff6000fffe03f */
[----:B------:R-:W-:Y:S01]  /*83320*/  @!UPT UIADD3 URZ, URZ, URZ, URZ ;  /* 0x0000003f3f3ff290 */ /* 0x000fe2000fffe03f */
[----:B------:R-:W-:Y:S04]  /*83330*/  STL.64 [R1+0x6f0], R8 ;  /* 0x0006f00801007387 */ /* 0x000fe80000100a00 */
        /* <DEDUP_REMOVED lines=24> */
[----:B---3--:R-:W-:Y:S08]  /*834c0*/  HMMA.1688.F32.TF32 R208, R24, R214, R188 ;  /* 0x000000d618d0723c */ /* 0x008ff000000810bc */
[----:B----4-:R-:W-:Y:S08]  /*834d0*/  HMMA.1688.F32.TF32 R4, R4, R242, R192 ;  /* 0x000000f20404723c */ /* 0x010ff000000810c0 */
[----:B------:R-:W-:Y:S07]  /*834e0*/  HMMA.1688.F32.TF32 R204, R24, R218, R64 ;  /* 0x000000da18cc723c */ /* 0x000fee0000081040 */
[----:B------:R-:W-:Y:S01]  /*834f0*/  STL.64 [R1+0x8158], R210 ;  /* 0x008158d201007387 */ /* 0x000fe20000100a00 */
[----:B------:R-:W-:Y:S01]  /*83500*/  MOV R212, R10 ;  /* 0x0000000a00d47202 */ /* 0x000fe20000000f00 */
[----:B------:R-:W-:-:S02]  /*83510*/  IMAD.MOV.U32 R213, RZ, RZ, R11 ;  /* 0x000000ffffd57224 */ /* 0x000fc400078e000b */
[----:B------:R-:W-:Y:S04]  /*83520*/  LDS R192, [R2+0xc300] ;  /* 0x00c3000002c07984 */ /* 0x000fe80000000800 */
[----:B------:R-:W-:Y:S04]  /*83530*/  STL.64 [R1], R4 ;  /* 0x0000000401007387 */ /* 0x000fe80000100a00 */
[----:B------:R1:W-:Y:S04]  /*83540*/  STL.64 [R1+0x8], R6 ;  /* 0x0000080601007387 */ /* 0x0003e80000100a00 */
[----:B------:R-:W-:Y:S04]  /*83550*/  STL.64 [R1+0x8150], R208 ;  /* 0x008150d001007387 */ /* 0x000fe80000100a00 */
[----:B------:R-:W3:Y:S04]  /*83560*/  LDL.LU R64, [R1+0x1070] ;  /* 0x0010700001407983 */ /* 0x000ee80000300800 */
[----:B------:R-:W3:Y:S04]  /*83570*/  LDL.LU R65, [R1+0x1074] ;  /* 0x0010740001417983 */ /* 0x000ee80000300800 */
[----:B------:R-:W3:Y:S04]  /*83580*/  LDL.LU R66, [R1+0x1078] ;  /* 0x0010780001427983 */ /* 0x000ee80000300800 */
[----:B------:R-:W3:Y:S04]  /*83590*/  LDL.LU R67, [R1+0x107c] ;  /* 0x00107c0001437983 */ /* 0x000ee80000300800 */
[----:B------:R-:W-:Y:S04]  /*835a0*/  STL.64 [R1+0x8168], R206 ;  /* 0x008168ce01007387 */ /* 0x000fe80000100a00 */
[----:B------:R-:W-:Y:S04]  /*835b0*/  STL.64 [R1+0x8160], R204 ;  /* 0x008160cc01007387 */ /* 0x000fe80000100a00 */
[----:B------:R-:W-:Y:S04]  /*835c0*/  LDS R194, [R2+0xe300] ;  /* 0x00e3000002c27984 */ /* 0x000fe80000000800 */
[----:B------:R-:W-:Y:S04]  /*835d0*/  LDS R193, [R3+0xc300] ;  /* 0x00c3000003c17984 */ /* 0x000fe80000000800 */
[----:B------:R-:W4:Y:S04]  /*835e0*/  LDS R195, [R3+0xe300] ;  /* 0x00e3000003c37984 */ /* 0x000f280000000800 */
[----:B------:R-:W-:Y:S04]  /*835f0*/  LDS R188, [R2+0xc380] ;  /* 0x00c3800002bc7984 */ /* 0x000fe80000000800 */
[----:B------:R-:W-:Y:S04]  /*83600*/  LDS R190, [R2+0xe380] ;  /* 0x00e3800002be7984 */ /* 0x000fe80000000800 */
[----:B------:R-:W-:Y:S04]  /*83610*/  LDS R189, [R3+0xc380] ;  /* 0x00c3800003bd7984 */ /* 0x000fe80000000800 */
[----:B------:R-:W-:Y:S01]  /*83620*/  LDS R191, [R3+0xe380] ;  /* 0x00e3800003bf7984 */ /* 0x000fe20000000800 */
[C---:B--2---:R-:W-:Y:S08]  /*83630*/  HMMA.1688.F32.TF32 R12, R24.reuse, R230, R80 ;  /* 0x000000e6180c723c */ /* 0x044ff00000081050 */
[C---:B------:R-:W-:Y:S08]  /*83640*/  HMMA.1688.F32.TF32 R200, R24.reuse, R222, R184 ;  /* 0x000000de18c8723c */ /* 0x040ff000000810b8 */
[C---:B-1----:R-:W-:Y:S01]  /*83650*/  HMMA.1688.F32.TF32 R4, R24.reuse, R226, R180 ;  /* 0x000000e21804723c */ /* 0x042fe200000810b4 */
[----:B------:R-:W-:Y:S04]  /*83660*/  LDS R180, [R248+0xc300] ;  /* 0x00c30000f8b47984 */ /* 0x000fe80000000800 */
[----:B------:R-:W-:Y:S03]  /*83670*/  LDS R182, [R248+0xe300] ;  /* 0x00e30000f8b67984 */ /* 0x000fe60000000800 */
[C---:B------:R-:W-:Y:S07]  /*83680*/  HMMA.1688.F32.TF32 R16, R24.reuse, R234, R76 ;  /* 0x000000ea1810723c */ /* 0x040fee000008104c */
[----:B------:R-:W-:Y:S01]  /*83690*/  STL.64 [R1+0x8178], R202 ;  /* 0x008178ca01007387 */ /* 0x000fe20000100a00 */
[C---:B------:R-:W-:Y:S03]  /*836a0*/  HMMA.1688.F32.TF32 R20, R24.reuse, R238, R72 ;  /* 0x000000ee1814723c */ /* 0x040fe60000081048 */
[----:B------:R-:W-:Y:S04]  /*836b0*/  STL.64 [R1+0x8170], R200 ;  /* 0x008170c801007387 */ /* 0x000fe80000100a00 */
[----:B------:R-:W-:Y:S04]  /*836c0*/  LDS R181, [R249+0xc300] ;  /* 0x00c30000f9b57984 */ /* 0x000fe80000000800 */
[----:B------:R-:W1:Y:S01]  /*836d0*/  LDS R183, [R249+0xe300] ;  /* 0x00e30000f9b77984 */ /* 0x000e620000000800 */
[----:B------:R-:W-:Y:S03]  /*836e0*/  HMMA.1688.F32.TF32 R24, R24, R242, R68 ;  /* 0x000000f21818723c */ /* 0x000fe60000081044 */
[----:B------:R-:W-:Y:S04]  /*836f0*/  STL.64 [R1+0x8188], R6 ;  /* 0x0081880601007387 */ /* 0x000fe80000100a00 */
[----:B------:R2:W-:Y:S04]  /*83700*/  STL.64 [R1+0x8180], R4 ;  /* 0x0081800401007387 */ /* 0x0005e80000100a00 */
[----:B------:R-:W-:Y:S04]  /*83710*/  STL.64 [R1+0x81b8], R14 ;  /* 0x0081b80e01007387 */ /* 0x000fe80000100a00 */
[----:B------:R1:W-:Y:S04]  /*83720*/  STL.64 [R1+0x81b0], R12 ;  /* 0x0081b00c01007387 */ /* 0x0003e80000100a00 */
[----:B------:R-:W-:Y:S04]  /*83730*/  STL.64 [R1+0x81c8], R18 ;  /* 0x0081c81201007387 */ /* 0x000fe80000100a00 */
[----:B------:R-:W-:Y:S04]  /*83740*/  STL.64 [R1+0x81c0], R16 ;  /* 0x0081c01001007387 */ /* 0x000fe80000100a00 */
[----:B------:R-:W-:Y:S04]  /*83750*/  STL.64 [R1+0x81d8], R22 ;  /* 0x0081d81601007387 */ /* 0x000fe80000100a00 */
[----:B------:R-:W-:Y:S04]  /*83760*/  STL.64 [R1+0x81d0], R20 ;  /* 0x0081d01401007387 */ /* 0x000fe80000100a00 */
[----:B------:R-:W-:Y:S04]  /*83770*/  STL.64 [R1+0x81e8], R26 ;  /* 0x0081e81a01007387 */ /* 0x000fe80000100a00 */
[----:B------:R-:W-:Y:S04]  /*83780*/  STL.64 [R1+0x81e0], R24 ;  /* 0x0081e01801007387 */ /* 0x000fe80000100a00 */
        /* <DEDUP_REMOVED lines=15> */
[----:B------:R-:W4:Y:S01]  /*83880*/  LDL.LU R79, [R1+0x102c] ;  /* 0x00102c00014f7983 */ /* 0x000f220000300800 */
[C---:B---3--:R-:W-:Y:S03]  /*83890*/  HMMA.1688.F32.TF32 R28, R244.reuse, R214, R64 ;  /* 0x000000d6f41c723c */ /* 0x048fe60000081040 */
        /* <DEDUP_REMOVED lines=43> */
[C---:B----4-:R-:W-:Y:S08]  /*83b50*/  HMMA.1688.F32.TF32 R76, R244.reuse, R234, R76 ;  /* 0x000000eaf44c723c */ /* 0x050ff0000008104c */
[C---:B---3--:R-:W-:Y:S08]  /*83b60*/  HMMA.1688.F32.TF32 R68, R244.reuse, R226, R68 ;  /* 0x000000e2f444723c */ /* 0x048ff00000081044 */
[C---:B------:R-:W-:Y:S08]  /*83b70*/  HMMA.1688.F32.TF32 R64, R244.reuse, R222, R64 ;  /* 0x000000def440723c */ /* 0x040ff00000081040 */
[C---:B------:R-:W-:Y:S08]  /*83b80*/  HMMA.1688.F32.TF32 R32, R244.reuse, R218, R48 ;  /* 0x000000daf420723c */ /* 0x040ff00000081030 */
[C---:B------:R-:W-:Y:S08]  /*83b90*/  HMMA.1688.F32.TF32 R72, R244.reuse, R230, R72 ;  /* 0x000000e6f448723c */ /* 0x040ff00000081048 */
[----:B------:R-:W-:Y:S01]  /*83ba0*/  HMMA.1688.F32.TF32 R244, R244, R242, R184 ;  /* 0x000000f2f4f4723c */ /* 0x000fe200000810b8 */
[----:B------:R-:W-:Y:S04]  /*83bb0*/  LDS R184, [R248+0xc380] ;  /* 0x00c38000f8b87984 */ /* 0x000fe80000000800 */
[----:B------:R-:W-:Y:S03]  /*83bc0*/  LDS R186, [R248+0xe380] ;  /* 0x00e38000f8ba7984 */ /* 0x000fe60000000800 */
[C---:B------:R-:W-:Y:S01]  /*83bd0*/  HMMA.1688.F32.TF32 R8, R192.reuse, R234, R8 ;  /* 0x000000eac008723c */ /* 0x040fe20000081008 */
[----:B------:R-:W-:Y:S04]  /*83be0*/  LDS R185, [R249+0xc380] ;  /* 0x00c38000f9b97984 */ /* 0x000fe80000000800 */
[----:B------:R-:W2:Y:S03]  /*83bf0*/  LDS R187, [R249+0xe380] ;  /* 0x00e38000f9bb7984 */ /* 0x000ea60000000800 */
[C---:B------:R-:W-:Y:S07]  /*83c00*/  HMMA.1688.F32.TF32 R4, R192.reuse, R214, R44 ;  /* 0x000000d6c004723c */ /* 0x040fee000008102c */
[----:B------:R-:W-:Y:S04]  /*83c10*/  STL [R1+0x814c], R244 ;  /* 0x00814cf401007387 */ /* 0x000fe80000100800 */
[----:B------:R-:W-:Y:S04]  /*83c20*/  STL [R1+0x8148], R245 ;  /* 0x008148f501007387 */ /* 0x000fe80000100800 */
[----:B------:R-:W-:Y:S04]  /*83c30*/  STL [R1+0x8144], R246 ;  /* 0x008144f601007387 */ /* 0x000fe80000100800 */
[----:B------:R-:W-:Y:S01]  /*83c40*/  STL [R1+0x8140], R247 ;  /* 0x008140f701007387 */ /* 0x000fe20000100800 */
[C---:B-1----:R-:W-:Y:S03]  /*83c50*/  HMMA.1688.F32.TF32 R12, R192.reuse, R218, R40 ;  /* 0x000000dac00c723c */ /* 0x042fe60000081028 */
[----:B------:R-:W-:Y:S04]  /*83c60*/  STL.64 [R1+0x60], R4 ;  /* 0x0000600401007387 */ /* 0x000fe80000100a00 */
[----:B------:R1:W-:Y:S02]  /*83c70*/  STL.64 [R1+0x68], R6 ;  /* 0x0000680601007387 */ /* 0x0003e40000100a00 */
[----:B-1----:R-:W-:Y:S11]  /*83c80*/  HMMA.1688.F32.TF32 R4, R192, R222, R84 ;  /* 0x000000dec004723c */ /* 0x002ff60000081054 */
[----:B------:R-:W-:Y:S03]  /*83c90*/  @!UPT UIADD3 URZ, URZ, URZ, URZ ;  /* 0x0000003f3f3ff290 */ /* 0x000fe6000fffe03f */
[----:B------:R-:W-:Y:S04]  /*83ca0*/  STL.64 [R1+0xf0], R12 ;  /* 0x0000f00c01007387 */ /* 0x000fe80000100a00 */
[----:B------:R-:W-:Y:S05]  /*83cb0*/  STL.64 [R1+0xf8], R14 ;  /* 0x0000f80e01007387 */ /* 0x000fea0000100a00 */
[----:B------:R1:W-:Y:S01]  /*83cc0*/  STL.64 [R1+0x1158], R6 ;  /* 0x0011580601007387 */ /* 0x0003e20000100a00 */
[----:B------:R-:W-:Y:S01]  /*83cd0*/  MOV R246, R4 ;  /* 0x0000000400f67202 */ /* 0x000fe20000000f00 */
[----:B------:R-:W-:-:S02]  /*83ce0*/  IMAD.MOV.U32 R247, RZ, RZ, R5 ;  /* 0x000000fffff77224 */ /* 0x000fc400078e0005 */
[C---:B-1----:R-:W-:Y:S11]  /*83cf0*/  HMMA.1688.F32.TF32 R4, R192.reuse, R226, R100 ;  /* 0x000000e2c004723c */ /* 0x042ff60000081064 */
[----:B------:R-:W-:Y:S11]  /*83d00*/  @!UPT UIADD3 URZ, URZ, URZ, URZ ;  /* 0x0000003f3f3ff290 */ /* 0x000ff6000fffe03f */
[----:B------:R-:W-:Y:S01]  /*83d10*/  @!UPT UIADD3 URZ, URZ, URZ, URZ ;  /* 0x0000003f3f3ff290 */ /* 0x000fe2000fffe03f */
[----:B------:R1:W-:Y:S01]  /*83d20*/  STL.64 [R1+0x1140], R4 ;  /* 0x0011400401007387 */ /* 0x0003e20000100a00 */
[----:B------:R-:W-:Y:S01]  /*83d30*/  MOV R244, R6 ;  /* 0x0000000600f47202 */ /* 0x000fe20000000f00 */
[----:B------:R-:W-:Y:S02]  /*83d40*/  IMAD.MOV.U32 R245, RZ, RZ, R7 ;  /* 0x000000fffff57224 */ /* 0x000fe400078e0007 */
[C---:B-1----:R-:W-:Y:S11]  /*83d50*/  HMMA.1688.F32.TF32 R4, R192.reuse, R230, R36 ;  /* 0x000000e6c004723c */ /* 0x042ff60000081024 */
[----:B------:R-:W-:Y:S11]  /*83d60*/  @!UPT UIADD3 URZ, URZ, URZ, URZ ;  /* 0x0000003f3f3ff290 */ /* 0x000ff6000fffe03f */
[----:B------:R-:W-:Y:S01]  /*83d70*/  @!UPT UIADD3 URZ, URZ, URZ, URZ ;  /* 0x0000003f3f3ff290 */ /* 0x000fe2000fffe03f */
[----:B------:R1:W-:Y:S01]  /*83d80*/  STL.64 [R1+0x1130], R4 ;  /* 0x0011300401007387 */ /* 0x0003e20000100a00 */
[----:B------:R-:W-:Y:S01]  /*83d90*/  MOV R241, R6 ;  /* 0x0000000600f17202 */ /* 0x000fe20000000f00 */
[----:B------:R-:W-:Y:S02]  /*83da0*/  IMAD.MOV.U32 R240, RZ, RZ, R7 ;  /* 0x000000fffff07224 */ /* 0x000fe400078e0007 */
[----:B-1----:R-:W-:Y:S01]  /*83db0*/  HMMA.1688.F32.TF32 R4, R192, R238, R196 ;  /* 0x000000eec004723c */ /* 0x002fe200000810c4 */
[----:B------:R1:W-:Y:S04]  /*83dc0*/  STL.64 [R1+0x1120], R8 ;  /* 0x0011200801007387 */ /* 0x0003e80000100a00 */
[----:B------:R3:W-:Y:S11]  /*83dd0*/  STL.64 [R1+0x1128], R10 ;  /* 0x0011280a01007387 */ /* 0x0007f60000100a00 */
[----:B------:R-:W-:Y:S07]  /*83de0*/  @!UPT UIADD3 URZ, URZ, URZ, URZ ;  /* 0x0000003f3f3ff290 */ /* 0x000fee000fffe03f */
[----:B------:R4:W-:Y:S04]  /*83df0*/  STL.64 [R1+0x1110], R4 ;  /* 0x0011100401007387 */ /* 0x0009e80000100a00 */
        /* <DEDUP_REMOVED lines=63> */
[----:B------:R-:W3:Y:S01]  /*841f0*/  LDL.LU R27, [R1+0xedc] ;  /* 0x000edc00011b7983 */ /* 0x000ee20000300800 */
[----:B------:R-:W-:Y:S01]  /*84200*/  MOV R233, R6 ;  /* 0x0000000600e97202 */ /* 0x000fe20000000f00 */
[----:B------:R-:W-:-:S02]  /*84210*/  IMAD.MOV.U32 R232, RZ, RZ, R7 ;  /* 0x000000ffffe87224 */ /* 0x000fc400078e0007 */
[----:B----4-:R-:W4:Y:S04]  /*84220*/  LDL.LU R4, [R1+0xe90] ;  /* 0x000e900001047983 */ /* 0x010f280000300800 */
[----:B------:R-:W4:Y:S04]  /*84230*/  LDL.LU R5, [R1+0xe94] ;  /* 0x000e940001057983 */ /* 0x000f280000300800 */
[----:B------:R-:W4:Y:S04]  /*84240*/  LDL.LU R6, [R1+0xe98] ;  /* 0x000e980001067983 */ /* 0x000f280000300800 */
[----:B------:R-:W4:Y:S04]  /*84250*/  LDL.LU R7, [R1+0xe9c] ;  /* 0x000e9c0001077983 */ /* 0x000f280000300800 */
        /* <DEDUP_REMOVED lines=24> */
[----:B--2---:R-:W-:Y:S03]  /*843e0*/  HMMA.1688.F32.TF32 R192, R192, R242, R156 ;  /* 0x000000f2c0c0723c */ /* 0x004fe6000008109c */
[----:B------:R-:W2:Y:S04]  /*843f0*/  LDL.LU.64 R158, [R1+0x82f0] ;  /* 0x0082f000019e7983 */ /* 0x000ea80000300a00 */
[----:B------:R-:W2:Y:S11]  /*84400*/  LDL.LU.64 R156, [R1+0x82e8] ;  /* 0x0082e800019c7983 */ /* 0x000eb60000300a00 */
[----:B------:R-:W-:Y:S05]  /*84410*/  @!UPT UIADD3 URZ, URZ, URZ, URZ ;  /* 0x0000003f3f3ff290 */ /* 0x000fea000fffe03f */
[----:B------:R-:W-:Y:S04]  /*84420*/  STL.64 [R1+0x4c0], R192 ;  /* 0x0004c0c001007387 */ /* 0x000fe80000100a00 */
[----:B------:R1:W-:Y:S02]  /*84430*/  STL.64 [R1+0x4c8], R194 ;  /* 0x0004c8c201007387 */ /* 0x0003e40000100a00 */
[C---:B-1----:R-:W-:Y:S08]  /*84440*/  HMMA.1688.F32.TF32 R192, R180.reuse, R214, R28 ;  /* 0x000000d6b4c0723c */ /* 0x042ff0000008101c */
[C---:B---3--:R-:W-:Y:S08]  /*84450*/  HMMA.1688.F32.TF32 R28, R180.reuse, R218, R24 ;  /* 0x000000dab41c723c */ /* 0x048ff00000081018 */
[C---:B------:R-:W-:Y:S08]  /*84460*/  HMMA.1688.F32.TF32 R24, R180.reuse, R222, R20 ;  /* 0x000000deb418723c */ /* 0x040ff00000081014 */
[C---:B------:R-:W-:Y:S08]  /*84470*/  HMMA.1688.F32.TF32 R20, R180.reuse, R226, R16 ;  /* 0x000000e2b414723c */ /* 0x040ff00000081010 */
[C---:B------:R-:W-:Y:S08]  /*84480*/  HMMA.1688.F32.TF32 R16, R180.reuse, R230, R12 ;  /* 0x000000e6b410723c */ /* 0x040ff0000008100c */
[C---:B----4-:R-:W-:Y:S08]  /*84490*/  HMMA.1688.F32.TF32 R12, R180.reuse, R234, R4 ;  /* 0x000000eab40c723c */ /* 0x050ff00000081004 */
        /* <DEDUP_REMOVED lines=13> */
[----:B-1----:R-:W-:Y:S03]  /*84570*/  HMMA.1688.F32.TF32 R16, R180, R242, R204 ;  /* 0x000000f2b410723c */ /* 0x002fe600000810cc */
[----:B------:R-:W-:Y:S04]  /*84580*/  STL.64 [R1+0x13e0], R4 ;  /* 0x0013e00401007387 */ /* 0x000fe80000100a00 */
[----:B------:R1:W-:Y:S01]  /*84590*/  STL.64 [R1+0x13e8], R6 ;  /* 0x0013e80601007387 */ /* 0x0003e20000100a00 */
[C---:B---3--:R-:W-:Y:S03]  /*845a0*/  HMMA.1688.F32.TF32 R12, R188.reuse, R214, R208 ;  /* 0x000000d6bc0c723c */ /* 0x048fe600000810d0 */
[----:B------:R-:W-:Y:S04]  /*845b0*/  LDS R180, [R2+0xc400] ;  /* 0x00c4000002b47984 */ /* 0x000fe80000000800 */
[----:B------:R-:W-:Y:S01]  /*845c0*/  LDS R182, [R2+0xe400] ;  /* 0x00e4000002b67984 */ /* 0x000fe20000000800 */
[C---:B-1----:R-:W-:Y:S03]  /*845d0*/  HMMA.1688.F32.TF32 R4, R188.reuse, R218, R120 ;  /* 0x000000dabc04723c */ /* 0x042fe60000081078 */
[----:B------:R-:W-:Y:S04]  /*845e0*/  LDS R181, [R3+0xc400] ;  /* 0x00c4000003b57984 */ /* 0x000fe80000000800 */
[----:B------:R-:W1:Y:S04]  /*845f0*/  LDS R183, [R3+0xe400] ;  /* 0x00e4000003b77984 */ /* 0x000e680000000800 */
[----:B------:R-:W-:Y:S04]  /*84600*/  STL.64 [R1+0x1100], R16 ;  /* 0x0011001001007387 */ /* 0x000fe80000100a00 */
[----:B------:R-:W-:Y:S04]  /*84610*/  STL.64 [R1+0x1108], R18 ;  /* 0x0011081201007387 */ /* 0x000fe80000100a00 */
[----:B------:R-:W-:Y:S04]  /*84620*/  STL.64 [R1+0x13d0], R12 ;  /* 0x0013d00c01007387 */ /* 0x000fe80000100a00 */
[----:B------:R3:W-:Y:S04]  /*84630*/  STL.64 [R1+0x13d8], R14 ;  /* 0x0013d80e01007387 */ /* 0x0007e80000100a00 */
[----:B------:R-:W-:Y:S04]  /*84640*/  STL.64 [R1+0x13c0], R4 ;  /* 0x0013c00401007387 */ /* 0x000fe80000100a00 */
[----:B------:R4:W-:Y:S01]  /*84650*/  STL.64 [R1+0x13c8], R6 ;  /* 0x0013c80601007387 */ /* 0x0009e20000100a00 */
[C---:B---3--:R-:W-:Y:S03]  /*84660*/  HMMA.1688.F32.TF32 R12, R188.reuse, R222, R124 ;  /* 0x000000debc0c723c */ /* 0x048fe6000008107c */
        /* <DEDUP_REMOVED lines=10> */
[C---:B---3--:R-:W-:Y:S08]  /*84710*/  HMMA.1688.F32.TF32 R12, R188.reuse, R234, R52 ;  /* 0x000000eabc0c723c */ /* 0x048ff00000081034 */
[C---:B----4-:R-:W-:Y:S01]  /*84720*/  HMMA.1688.F32.TF32 R4, R188.reuse, R238, R48 ;  /* 0x000000eebc04723c */ /* 0x050fe20000081030 */
[----:B------:R-:W-:Y:S04]  /*84730*/  STL.64 [R1+0x1390], R16 ;  /* 0x0013901001007387 */ /* 0x000fe80000100a00 */
[----:B------:R3:W-:Y:S10]  /*84740*/  STL.64 [R1+0x1398], R18 ;  /* 0x0013981201007387 */ /* 0x0007f40000100a00 */
[----:B------:R-:W-:Y:S01]  /*84750*/  STL.64 [R1+0x1380], R12 ;  /* 0x0013800c01007387 */ /* 0x000fe20000100a00 */
[----:B---3--:R-:W-:Y:S03]  /*84760*/  HMMA.1688.F32.TF32 R16, R188, R242, R44 ;  /* 0x000000f2bc10723c */ /* 0x008fe6000008102c */
[----:B------:R3:W-:Y:S04]  /*84770*/  STL.64 [R1+0x1388], R14 ;  /* 0x0013880e01007387 */ /* 0x0007e80000100a00 */
[----:B------:R-:W-:Y:S04]  /*84780*/  STL.64 [R1+0x1370], R4 ;  /* 0x0013700401007387 */ /* 0x000fe80000100a00 */
[----:B------:R4:W-:Y:S01]  /*84790*/  STL.64 [R1+0x1378], R6 ;  /* 0x0013780601007387 */ /* 0x0009e20000100a00 */
[C---:B---3--:R-:W-:Y:S03]  /*847a0*/  HMMA.1688.F32.TF32 R12, R184.reuse, R214, R40 ;  /* 0x000000d6b80c723c */ /* 0x048fe60000081028 */
[----:B------:R-:W-:Y:S04]  /*847b0*/  LDS R188, [R248+0xc400] ;  /* 0x00c40000f8bc7984 */ /* 0x000fe80000000800 */
[----:B------:R-:W-:Y:S01]  /*847c0*/  LDS R190, [R248+0xe400] ;  /* 0x00e40000f8be7984 */ /* 0x000fe20000000800 */
[C---:B----4-:R-:W-:Y:S03]  /*847d0*/  HMMA.1688.F32.TF32 R4, R184.reuse, R218, R84 ;  /* 0x000000dab804723c */ /* 0x050fe60000081054 */
[----:B------:R-:W-:Y:S04]  /*847e0*/  STL.64 [R1+0x10f0], R16 ;  /* 0x0010f01001007387 */ /* 0x000fe80000100a00 */
[----:B------:R-:W-:Y:S04]  /*847f0*/  STL.64 [R1+0x10f8], R18 ;  /* 0x0010f81201007387 */ /* 0x000fe80000100a00 */
[----:B------:R-:W-:Y:S04]  /*84800*/  LDS R189, [R249+0xc400] ;  /* 0x00c40000f9bd7984 */ /* 0x000fe80000000800 */
[----:B------:R-:W3:Y:S04]  /*84810*/  LDS R191, [R249+0xe400] ;  /* 0x00e40000f9bf7984 */ /* 0x000ee80000000800 */
[----:B------:R-:W-:Y:S04]  /*84820*/  STL.64 [R1+0x10e0], R12 ;  /* 0x0010e00c01007387 */ /* 0x000fe80000100a00 */
[----:B------:R-:W-:Y:S04]  /*84830*/  STL.64 [R1+0x10e8], R14 ;  /* 0x0010e80e01007387 */ /* 0x000fe80000100a00 */
[----:B------:R-:W-:Y:S04]  /*84840*/  STL.64 [R1+0x10d0], R4 ;  /* 0x0010d00401007387 */ /* 0x000fe80000100a00 */
[----:B------:R4:W-:Y:S02]  /*84850*/  STL.64 [R1+0x10d8], R6 ;  /* 0x0010d80601007387 */ /* 0x0009e40000100a00 */
[C---:B----4-:R-:W-:Y:S08]  /*84860*/  HMMA.1688.F32.TF32 R4, R184.reuse, R222, R100 ;  /* 0x000000deb804723c */ /* 0x050ff00000081064 */
[C---:B------:R-:W-:Y:S08]  /*84870*/  HMMA.1688.F32.TF32 R16, R184.reuse, R226, R36 ;  /* 0x000000e2b810723c */ /* 0x040ff00000081024 */
[C---:B------:R-:W-:Y:S07]  /*84880*/  HMMA.1688.F32.TF32 R12, R184.reuse, R230, R8 ;  /* 0x000000e6b80c723c */ /* 0x040fee0000081008 */
[----:B------:R-:W-:Y:S04]  /*84890*/  STL.64 [R1+0x10c0], R4 ;  /* 0x0010c00401007387 */ /* 0x000fe80000100a00 */
[----:B------:R4:W-:Y:S02]  /*848a0*/  STL.64 [R1+0x10c8], R6 ;  /* 0x0010c80601007387 */ /* 0x0009e40000100a00 */
[C---:B----4-:R-:W-:Y:S02]  /*848b0*/  HMMA.1688.F32.TF32 R4, R184.reuse, R234, R196 ;  /* 0x000000eab804723c */ /* 0x050fe400000810c4 */
[----:B------:R-:W-:Y:S04]  /*848c0*/  STL.64 [R1+0x10b0], R16 ;  /* 0x0010b01001007387 */ /* 0x000fe80000100a00 */
[----:B------:R-:W-:Y:S04]  /*848d0*/  STL.64 [R1+0x10b8], R18 ;  /* 0x0010b81201007387 */ /* 0x000fe80000100a00 */
[----:B------:R-:W4:Y:S04]  /*848e0*/  LDL.LU R8, [R1+0xbb0] ;  /* 0x000bb00001087983 */ /* 0x000f280000300800 */
[----:B------:R1:W-:Y:S04]  /*848f0*/  STL.64 [R1+0x10a0], R12 ;  /* 0x0010a00c01007387 */ /* 0x0003e80000100a00 */
[----:B------:R1:W-:Y:S05]  /*84900*/  STL.64 [R1+0x10a8], R14 ;  /* 0x0010a80e01007387 */ /* 0x0003ea0000100a00 */
[----:B------:R1:W-:Y:S04]  /*84910*/  STL.64 [R1+0x1090], R4 ;  /* 0x0010900401007387 */ /* 0x0003e80000100a00 */
        /* <DEDUP_REMOVED lines=77> */
[----:B---3--:R-:W-:Y:S01]  /*84df0*/  HMMA.1688.F32.TF32 R16, R184, R238, R16 ;  /* 0x000000eeb810723c */ /* 0x008fe20000081010 */
[----:B------:R-:W-:Y:S04]  /*84e00*/  LDS R184, [R248+0xc480] ;  /* 0x00c48000f8b87984 */ /* 0x000fe80000000800 */
[----:B------:R-:W-:Y:S04]  /*84e10*/  LDS R186, [R248+0xe480] ;  /* 0x00e48000f8ba7984 */ /* 0x000fe80000000800 */
[----:B------:R-:W-:Y:S04]  /*84e20*/  LDS R185, [R249+0xc480] ;  /* 0x00c48000f9b97984 */ /* 0x000fe80000000800 */
[----:B------:R-:W1:Y:S10]  /*84e30*/  LDS R187, [R249+0xe480] ;  /* 0x00e48000f9bb7984 */ /* 0x000e740000000800 */
        /* <DEDUP_REMOVED lines=8> */
[----:B------:R2:W-:Y:S04]  /*84ec0*/  STL.64 [R1+0x578], R14 ;  /* 0x0005780e01007387 */ /* 0x0005e80000100a00 */
[----:B------:R-:W-:Y:S04]  /*84ed0*/  STL.64 [R1+0x590], R4 ;  /* 0x0005900401007387 */ /* 0x000fe80000100a00 */
[----:B------:R3:W-:Y:S01]  /*84ee0*/  STL.64 [R1+0x598], R6 ;  /* 0x0005980601007387 */ /* 0x0007e20000100a00 */
[C---:B--2---:R-:W-:Y:S08]  /*84ef0*/  HMMA.1688.F32.TF32 R12, R180.reuse, R226, R208 ;  /* 0x000000e2b40c723c */ /* 0x044ff000000810d0 */
[C---:B---3--:R-:W-:Y:S01]  /*84f00*/  HMMA.1688.F32.TF32 R4, R180.reuse, R230, R120 ;  /* 0x000000e6b404723c */ /* 0x048fe20000081078 */
[----:B------:R-:W-:Y:S04]  /*84f10*/  STL.64 [R1+0x1070], R16 ;  /* 0x0010701001007387 */ /* 0x000fe80000100a00 */
[----:B------:R2:W-:Y:S10]  /*84f20*/  STL.64 [R1+0x1078], R18 ;  /* 0x0010781201007387 */ /* 0x0005f40000100a00 */
[----:B------:R-:W-:Y:S01]  /*84f30*/  STL.64 [R1+0x1060], R12 ;  /* 0x0010600c01007387 */ /* 0x000fe20000100a00 */
[C---:B--2---:R-:W-:Y:S03]  /*84f40*/  HMMA.1688.F32.TF32 R16, R180.reuse, R234, R124 ;  /* 0x000000eab410723c */ /* 0x044fe6000008107c */
[----:B------:R2:W-:Y:S04]  /*84f50*/  STL.64 [R1+0x1068], R14 ;  /* 0x0010680e01007387 */ /* 0x0005e80000100a00 */
[----:B------:R-:W-:Y:S04]  /*84f60*/  STL.64 [R1+0x1050], R4 ;  /* 0x0010500401007387 */ /* 0x000fe80000100a00 */
[----:B------:R3:W-:Y:S01]  /*84f70*/  STL.64 [R1+0x1058], R6 ;  /* 0x0010580601007387 */ /* 0x0007e20000100a00 */
[C---:B--2---:R-:W-:Y:S08]  /*84f80*/  HMMA.1688.F32.TF32 R12, R180.reuse, R238, R60 ;  /* 0x000000eeb40c723c */ /* 0x044ff0000008103c */
[----:B---3--:R-:W-:Y:S03]  /*84f90*/  HMMA.1688.F32.TF32 R4, R180, R242, R56 ;  /* 0x000000f2b404723c */ /* 0x008fe60000081038 */
        /* <DEDUP_REMOVED lines=29> */
[----:B----4-:R-:W-:Y:S03]  /*85170*/  HMMA.1688.F32.TF32 R12, R188, R242, R8 ;  /* 0x000000f2bc0c723c */ /* 0x010fe60000081008 */
[----:B------:R2:W-:Y:S05]  /*85180*/  STL.64 [R1+0x668], R6 ;  /* 0x0006680601007387 */ /* 0x0005ea0000100a00 */
[----:B--2---:R-:W-:Y:S06]  /*85190*/  HMMA.1688.F32.TF32 R4, R192, R214, R196 ;  /* 0x000000d6c004723c */ /* 0x004fec00000810c4 */
        /* <DEDUP_REMOVED lines=38> */
[----:B--2---:R-:W1:Y:S04]  /*85400*/  LDL.LU R4, [R1+0xab0] ;  /* 0x000ab00001047983 */ /* 0x004e680000300800 */
[----:B------:R-:W1:Y:S04]  /*85410*/  LDL.LU R5, [R1+0xab4] ;  /* 0x000ab40001057983 */ /* 0x000e680000300800 */
[----:B----4-:R-:W1:Y:S04]  /*85420*/  LDL.LU R6, [R1+0xab8] ;  /* 0x000ab80001067983 */ /* 0x010e680000300800 */
[----:B------:R-:W1:Y:S04]  /*85430*/  LDL.LU R7, [R1+0xabc] ;  /* 0x000abc0001077983 */ /* 0x000e680000300800 */
        /* <DEDUP_REMOVED lines=56> */
[C---:B-1----:R-:W-:Y:S08]  /*857c0*/  HMMA.1688.F32.TF32 R4, R184.reuse, R218, R4 ;  /* 0x000000dab804723c */ /* 0x042ff00000081004 */
[----:B--2---:R-:W-:Y:S08]  /*857d0*/  HMMA.1688.F32.TF32 R12, R184, R214, R12 ;  /* 0x000000d6b80c723c */ /* 0x004ff0000008100c */
[C---:B----4-:R-:W-:Y:S08]  /*857e0*/  HMMA.1688.F32.TF32 R20, R192.reuse, R238, R20 ;  /* 0x000000eec014723c */ /* 0x050ff00000081014 */
[C---:B---3--:R-:W-:Y:S08]  /*857f0*/  HMMA.1688.F32.TF32 R24, R192.reuse, R234, R24 ;  /* 0x000000eac018723c */ /* 0x048ff00000081018 */
[C---:B------:R-:W-:Y:S08]  /*85800*/  HMMA.1688.F32.TF32 R28, R192.reuse, R230, R28 ;  /* 0x000000e6c01c723c */ /* 0x040ff0000008101c */
[C---:B------:R-:W-:Y:S08]  /*85810*/  HMMA.1688.F32.TF32 R124, R192.reuse, R222, R124 ;  /* 0x000000dec07c723c */ /* 0x040ff0000008107c */
[C---:B------:R-:W-:Y:S08]  /*85820*/  HMMA.1688.F32.TF32 R120, R192.reuse, R218, R120 ;  /* 0x000000dac078723c */ /* 0x040ff00000081078 */
[C---:B------:R-:W-:Y:S11]  /*85830*/  HMMA.1688.F32.TF32 R188, R192.reuse, R226, R188 ;  /* 0x000000e2c0bc723c */ /* 0x040ff600000810bc */
[----:B------:R-:W-:Y:S04]  /*85840*/  @!UPT UIADD3 URZ, URZ, URZ, URZ ;  /* 0x0000003f3f3ff290 */ /* 0x000fe8000fffe03f */
[----:B------:R-:W-:Y:S01]  /*85850*/  STL.64 [R1+0x1350], R120 ;  /* 0x0013507801007387 */ /* 0x000fe20000100a00 */
[----:B------:R-:W-:Y:S03]  /*85860*/  HMMA.1688.F32.TF32 R16, R192, R242, R16 ;  /* 0x000000f2c010723c */ /* 0x000fe60000081010 */
[----:B------:R1:W-:Y:S04]  /*85870*/  STL.64 [R1+0x1358], R122 ;  /* 0x0013587a01007387 */ /* 0x0003e80000100a00 */
[----:B------:R-:W-:Y:S01]  /*85880*/  LDS R192, [R248+0xc580] ;  /* 0x00c58000f8c07984 */ /* 0x000fe20000000800 */
[----:B------:R-:W-:Y:S03]  /*85890*/  HMMA.1688.F32.TF32 R8, R180, R238, R8 ;  /* 0x000000eeb408723c */ /* 0x000fe60000081008 */
[----:B------:R-:W-:Y:S04]  /*858a0*/  LDS R194, [R248+0xe580] ;  /* 0x00e58000f8c27984 */ /* 0x000fe80000000800 */
[----:B-1----:R-:W2:Y:S04]  /*858b0*/  LDL.LU.64 R122, [R1+0x82e0] ;  /* 0x0082e000017a7983 */ /* 0x002ea80000300a00 */
[----:B------:R-:W2:Y:S04]  /*858c0*/  LDL.LU.64 R120, [R1+0x82d8] ;  /* 0x0082d80001787983 */ /* 0x000ea80000300a00 */
[----:B------:R-:W-:Y:S04]  /*858d0*/  STL.64 [R1+0x1340], R124 ;  /* 0x0013407c01007387 */ /* 0x000fe80000100a00 */
[----:B------:R1:W-:Y:S04]  /*858e0*/  STL.64 [R1+0x1348], R126 ;  /* 0x0013487e01007387 */ /* 0x0003e80000100a00 */
[----:B------:R-:W-:Y:S04]  /*858f0*/  LDS R193, [R249+0xc580] ;  /* 0x00c58000f9c17984 */ /* 0x000fe80000000800 */
[----:B------:R-:W-:Y:S04]  /*85900*/  LDS R195, [R249+0xe580] ;  /* 0x00e58000f9c37984 */ /* 0x000fe80000000800 */
[----:B-1----:R-:W3:Y:S04]  /*85910*/  LDL.LU.64 R126, [R1+0x82d0] ;  /* 0x0082d000017e7983 */ /* 0x002ee80000300a00 */
[----:B------:R-:W3:Y:S04]  /*85920*/  LDL.LU.64 R124, [R1+0x82c8] ;  /* 0x0082c800017c7983 */ /* 0x000ee80000300a00 */
        /* <DEDUP_REMOVED lines=14> */
[C---:B-1----:R-:W-:Y:S03]  /*85a10*/  HMMA.1688.F32.TF32 R12, R184.reuse, R222, R200 ;  /* 0x000000deb80c723c */ /* 0x042fe600000810c8 */
[----:B------:R-:W-:Y:S04]  /*85a20*/  LDS R188, [R248+0xc500] ;  /* 0x00c50000f8bc7984 */ /* 0x000fe80000000800 */
[----:B------:R-:W-:Y:S01]  /*85a30*/  LDS R190, [R248+0xe500] ;  /* 0x00e50000f8be7984 */ /* 0x000fe20000000800 */
[C---:B----4-:R-:W-:Y:S03]  /*85a40*/  HMMA.1688.F32.TF32 R4, R184.reuse, R226, R204 ;  /* 0x000000e2b804723c */ /* 0x050fe600000810cc */
[----:B------:R-:W-:Y:S04]  /*85a50*/  LDS R189, [R249+0xc500] ;  /* 0x00c50000f9bd7984 */ /* 0x000fe80000000800 */
[----:B------:R-:W1:Y:S01]  /*85a60*/  LDS R191, [R249+0xe500] ;  /* 0x00e50000f9bf7984 */ /* 0x000e620000000800 */
[C---:B------:R-:W-:Y:S07]  /*85a70*/  HMMA.1688.F32.TF32 R16, R184.reuse, R230, R208 ;  /* 0x000000e6b810723c */ /* 0x040fee00000810d0 */
[----:B------:R-:W-:Y:S04]  /*85a80*/  STL.64 [R1+0x12d0], R12 ;  /* 0x0012d00c01007387 */ /* 0x000fe80000100a00 */
[----:B------:R4:W-:Y:S04]  /*85a90*/  STL.64 [R1+0x12d8], R14 ;  /* 0x0012d80e01007387 */ /* 0x0009e80000100a00 */
[----:B------:R-:W-:Y:S04]  /*85aa0*/  STL.64 [R1+0x12c0], R4 ;  /* 0x0012c00401007387 */ /* 0x000fe80000100a00 */
[----:B------:R1:W-:Y:S01]  /*85ab0*/  STL.64 [R1+0x12c8], R6 ;  /* 0x0012c80601007387 */ /* 0x0003e20000100a00 */
[C---:B----4-:R-:W-:Y:S08]  /*85ac0*/  HMMA.1688.F32.TF32 R12, R184.reuse, R234, R60 ;  /* 0x000000eab80c723c */ /* 0x050ff0000008103c */
[C---:B-1----:R-:W-:Y:S01]  /*85ad0*/  HMMA.1688.F32.TF32 R4, R184.reuse, R238, R56 ;  /* 0x000000eeb804723c */ /* 0x042fe20000081038 */
[----:B------:R-:W-:Y:S04]  /*85ae0*/  STL.64 [R1+0x12b0], R16 ;  /* 0x0012b01001007387 */ /* 0x000fe80000100a00 */
[----:B------:R1:W-:Y:S10]  /*85af0*/  STL.64 [R1+0x12b8], R18 ;  /* 0x0012b81201007387 */ /* 0x0003f40000100a00 */
[----:B------:R-:W-:Y:S01]  /*85b00*/  STL.64 [R1+0x12a0], R12 ;  /* 0x0012a00c01007387 */ /* 0x000fe20000100a00 */
[----:B-1----:R-:W-:Y:S03]  /*85b10*/  HMMA.1688.F32.TF32 R16, R184, R242, R52 ;  /* 0x000000f2b810723c */ /* 0x002fe60000081034 */
[----:B------:R1:W-:Y:S04]  /*85b20*/  STL.64 [R1+0x12a8], R14 ;  /* 0x0012a80e01007387 */ /* 0x0003e80000100a00 */
[----:B------:R-:W-:Y:S04]  /*85b30*/  STL.64 [R1+0x1290], R4 ;  /* 0x0012900401007387 */ /* 0x000fe80000100a00 */
[----:B------:R4:W-:Y:S01]  /*85b40*/  STL.64 [R1+0x1298], R6 ;  /* 0x0012980601007387 */ /* 0x0009e20000100a00 */
[C---:B-1----:R-:W-:Y:S03]  /*85b50*/  HMMA.1688.F32.TF32 R12, R180.reuse, R214, R48 ;  /* 0x000000d6b40c723c */ /* 0x042fe60000081030 */
[----:B------:R-:W-:Y:S04]  /*85b60*/  LDS R184, [R2+0xc580] ;  /* 0x00c5800002b87984 */ /* 0x000fe80000000800 */
[----:B------:R-:W-:Y:S01]  /*85b70*/  LDS R186, [R2+0xe580] ;  /* 0x00e5800002ba7984 */ /* 0x000fe20000000800 */
[C---:B----4-:R-:W-:Y:S03]  /*85b80*/  HMMA.1688.F32.TF32 R4, R180.reuse, R218, R44 ;  /* 0x000000dab404723c */ /* 0x050fe6000008102c */
[----:B------:R-:W-:Y:S04]  /*85b90*/  STL.64 [R1+0x1000], R16 ;  /* 0x0010001001007387 */ /* 0x000fe80000100a00 */
[----:B------:R-:W-:Y:S04]  /*85ba0*/  STL.64 [R1+0x1008], R18 ;  /* 0x0010081201007387 */ /* 0x000fe80000100a00 */
[----:B------:R-:W-:Y:S04]  /*85bb0*/  LDS R185, [R3+0xc580] ;  /* 0x00c5800003b97984 */ /* 0x000fe80000000800 */
[----:B------:R-:W1:Y:S04]  /*85bc0*/  LDS R187, [R3+0xe580] ;  /* 0x00e5800003bb7984 */ /* 0x000e680000000800 */
        /* <DEDUP_REMOVED lines=9> */
[C---:B----4-:R-:W-:Y:S02]  /*85c60*/  HMMA.1688.F32.TF32 R4, R180.reuse, R230, R100 ;  /* 0x000000e6b404723c */ /* 0x050fe40000081064 */
[----:B------:R-:W-:Y:S04]  /*85c70*/  STL.64 [R1+0xfc0], R16 ;  /* 0x000fc01001007387 */ /* 0x000fe80000100a00 */
[----:B------:R-:W-:Y:S02]  /*85c80*/  STL.64 [R1+0xfc8], R18 ;  /* 0x000fc81201007387 */ /* 0x000fe40000100a00 */
[C---:B------:R-:W-:Y:S11]  /*85c90*/  HMMA.1688.F32.TF32 R12, R180.reuse, R234, R36 ;  /* 0x000000eab40c723c */ /* 0x040ff60000081024 */
[----:B------:R-:W-:Y:S04]  /*85ca0*/  @!UPT UIADD3 URZ, URZ, URZ, URZ ;  /* 0x0000003f3f3ff290 */ /* 0x000fe8000fffe03f */
[----:B------:R-:W-:Y:S04]  /*85cb0*/  STL.64 [R1+0xfb0], R4 ;  /* 0x000fb00401007387 */ /* 0x000fe80000100a00 */
[----:B------:R4:W-:Y:S02]  /*85cc0*/  STL.64 [R1+0xfb8], R6 ;  /* 0x000fb80601007387 */ /* 0x0009e40000100a00 */
[-C--:B----4-:R-:W-:Y:S02]  /*85cd0*/  HMMA.1688.F32.TF32 R4, R180, R242.reuse, R196 ;  /* 0x000000f2b404723c */ /* 0x090fe400000810c4 */
[----:B------:R4:W-:Y:S04]  /*85ce0*/  STL.64 [R1+0xfa0], R12 ;  /* 0x000fa00c01007387 */ /* 0x0009e80000100a00 */
[----:B------:R1:W-:Y:S04]  /*85cf0*/  STL.64 [R1+0xfa8], R14 ;  /* 0x000fa80e01007387 */ /* 0x0003e80000100a00 */
[----:B------:R-:W2:Y:S04]  /*85d00*/  LDL.LU R196, [R1+0x6c0] ;  /* 0x0006c00001c47983 */ /* 0x000ea80000300800 */
[----:B------:R-:W-:Y:S04]  /*85d10*/  STL.64 [R1+0xf90], R8 ;  /* 0x000f900801007387 */ /* 0x000fe80000100a00 */
[----:B------:R-:W-:Y:S04]  /*85d20*/  STL.64 [R1+0xf98], R10 ;  /* 0x000f980a01007387 */ /* 0x000fe80000100a00 */
[----:B------:R-:W-:Y:S04]  /*85d30*/  LDS R180, [R2+0xc600] ;  /* 0x00c6000002b47984 */ /* 0x000fe80000000800 */
        /* <DEDUP_REMOVED lines=83> */
[----:B------:R-:W1:Y:S01]  /*86270*/  LDS R183, [R3+0xe600] ;  /* 0x00e6000003b77984 */ /* 0x000e620000000800 */
[C---:B----4-:R-:W-:Y:S08]  /*86280*/  HMMA.1688.F32.TF32 R12, R188.reuse, R242, R12 ;  /* 0x000000f2bc0c723c */ /* 0x050ff0000008100c */
[C---:B--2---:R-:W-:Y:S08]  /*86290*/  HMMA.1688.F32.TF32 R20, R188.reuse, R234, R20 ;  /* 0x000000eabc14723c */ /* 0x044ff00000081014 */
        /* <DEDUP_REMOVED lines=9> */
[----:B------:R-:W-:Y:S04]  /*86330*/  LDS R188, [R248+0xc600] ;  /* 0x00c60000f8bc7984 */ /* 0x000fe80000000800 */
[----:B------:R-:W-:Y:S04]  /*86340*/  LDS R190, [R248+0xe600] ;  /* 0x00e60000f8be7984 */ /* 0x000fe80000000800 */
[----:B--2---:R-:W2:Y:S01]  /*86350*/  LDL.LU.64 R62, [R1+0x82c0] ;  /* 0x0082c000013e7983 */ /* 0x004ea20000300a00 */
[C---:B------:R-:W-:Y:S03]  /*86360*/  HMMA.1688.F32.TF32 R4, R184.reuse, R214, R4 ;  /* 0x000000d6b804723c */ /* 0x040fe60000081004 */
[----:B------:R-:W2:Y:S04]  /*86370*/  LDL.LU.64 R60, [R1+0x82b8] ;  /* 0x0082b800013c7983 */ /* 0x000ea80000300a00 */
[----:B------:R-:W-:Y:S04]  /*86380*/  STL.64 [R1+0xcf0], R56 ;  /* 0x000cf03801007387 */ /* 0x000fe80000100a00 */
[----:B------:R3:W-:Y:S04]  /*86390*/  STL.64 [R1+0xcf8], R58 ;  /* 0x000cf83a01007387 */ /* 0x0007e80000100a00 */
[----:B------:R-:W-:Y:S04]  /*863a0*/  LDS R189, [R249+0xc600] ;  /* 0x00c60000f9bd7984 */ /* 0x000fe80000000800 */
[----:B------:R-:W4:Y:S04]  /*863b0*/  LDS R191, [R249+0xe600] ;  /* 0x00e60000f9bf7984 */ /* 0x000f280000000800 */
[----:B---3--:R-:W3:Y:S04]  /*863c0*/  LDL.LU.64 R58, [R1+0x82b0] ;  /* 0x0082b000013a7983 */ /* 0x008ee80000300a00 */
[----:B------:R-:W3:Y:S04]  /*863d0*/  LDL.LU.64 R56, [R1+0x82a8] ;  /* 0x0082a80001387983 */ /* 0x000ee80000300a00 */
[----:B------:R-:W-:Y:S04]  /*863e0*/  STL.64 [R1+0xf80], R52 ;  /* 0x000f803401007387 */ /* 0x000fe80000100a00 */
[----:B------:R1:W-:Y:S04]  /*863f0*/  STL.64 [R1+0xf88], R54 ;  /* 0x000f883601007387 */ /* 0x0003e80000100a00 */
[----:B-1----:R-:W2:Y:S04]  /*86400*/  LDL.LU.64 R54, [R1+0x82a0] ;  /* 0x0082a00001367983 */ /* 0x002ea80000300a00 */
[----:B------:R-:W2:Y:S04]  /*86410*/  LDL.LU.64 R52, [R1+0x8298] ;  /* 0x0082980001347983 */ /* 0x000ea80000300a00 */
        /* <DEDUP_REMOVED lines=9> */
[----:B------:R-:W-:Y:S01]  /*864b0*/  STL.64 [R1+0xce8], R14 ;  /* 0x000ce80e01007387 */ /* 0x000fe20000100a00 */
[C---:B-1----:R-:W-:Y:S03]  /*864c0*/  HMMA.1688.F32.TF32 R16, R184.reuse, R218, R200 ;  /* 0x000000dab810723c */ /* 0x042fe600000810c8 */
[----:B------:R-:W-:Y:S04]  /*864d0*/  STL.64 [R1+0xcd0], R4 ;  /* 0x000cd00401007387 */ /* 0x000fe80000100a00 */
[----:B------:R1:W-:Y:S02]  /*864e0*/  STL.64 [R1+0xcd8], R6 ;  /* 0x000cd80601007387 */ /* 0x0003e40000100a00 */
[C---:B-1----:R-:W-:Y:S11]  /*864f0*/  HMMA.1688.F32.TF32 R4, R184.reuse, R222, R204 ;  /* 0x000000deb804723c */ /* 0x042ff600000810cc */
[----:B------:R-:W-:Y:S03]  /*86500*/  @!UPT UIADD3 URZ, URZ, URZ, URZ ;  /* 0x0000003f3f3ff290 */ /* 0x000fe6000fffe03f */
[----:B------:R-:W-:Y:S01]  /*86510*/  STL.64 [R1+0xcc0], R16 ;  /* 0x000cc01001007387 */ /* 0x000fe20000100a00 */
[C---:B------:R-:W-:Y:S03]  /*86520*/  HMMA.1688.F32.TF32 R12, R184.reuse, R226, R208 ;  /* 0x000000e2b80c723c */ /* 0x040fe600000810d0 */
[----:B------:R1:W-:Y:S05]  /*86530*/  STL.64 [R1+0xcc8], R18 ;  /* 0x000cc81201007387 */ /* 0x0003ea0000100a00 */
[C---:B-1----:R-:W-:Y:S01]  /*86540*/  HMMA.1688.F32.TF32 R16, R184.reuse, R230, R48 ;  /* 0x000000e6b810723c */ /* 0x042fe20000081030 */
[----:B------:R-:W-:Y:S04]  /*86550*/  STL.64 [R1+0xf30], R4 ;  /* 0x000f300401007387 */ /* 0x000fe80000100a00 */
[----:B------:R1:W-:Y:S03]  /*86560*/  STL.64 [R1+0xf38], R6 ;  /* 0x000f380601007387 */ /* 0x0003e60000100a00 */
[C---:B-1----:R-:W-:Y:S07]  /*86570*/  HMMA.1688.F32.TF32 R4, R184.reuse, R234, R44 ;  /* 0x000000eab804723c */ /* 0x042fee000008102c */
[----:B------:R-:W-:Y:S04]  /*86580*/  STL.64 [R1+0xf20], R12 ;  /* 0x000f200c01007387 */ /* 0x000fe80000100a00 */
[----:B------:R1:W-:Y:S04]  /*86590*/  STL.64 [R1+0xf28], R14 ;  /* 0x000f280e01007387 */ /* 0x0003e80000100a00 */
[----:B------:R-:W-:Y:S04]  /*865a0*/  STL.64 [R1+0xf10], R16 ;  /* 0x000f101001007387 */ /* 0x000fe80000100a00 */
[----:B------:R4:W-:Y:S01]  /*865b0*/  STL.64 [R1+0xf18], R18 ;  /* 0x000f181201007387 */ /* 0x0009e20000100a00 */
[C---:B-1----:R-:W-:Y:S03]  /*865c0*/  HMMA.1688.F32.TF32 R12, R184.reuse, R238, R40 ;  /* 0x000000eeb80c723c */ /* 0x042fe60000081028 */
[----:B------:R-:W-:Y:S05]  /*865d0*/  STL.64 [R1+0xf00], R4 ;  /* 0x000f000401007387 */ /* 0x000fea0000100a00 */
[----:B----4-:R-:W-:Y:S01]  /*865e0*/  HMMA.1688.F32.TF32 R16, R184, R242, R84 ;  /* 0x000000f2b810723c */ /* 0x010fe20000081054 */
[----:B------:R1:W-:Y:S07]  /*865f0*/  STL.64 [R1+0xf08], R6 ;  /* 0x000f080601007387 */ /* 0x0003ee0000100a00 */
[C---:B-1----:R-:W-:Y:S07]  /*86600*/  HMMA.1688.F32.TF32 R4, R192.reuse, R214, R100 ;  /* 0x000000d6c004723c */ /* 0x042fee0000081064 */
[----:B------:R-:W-:Y:S04]  /*86610*/  STL.64 [R1+0xef0], R12 ;  /* 0x000ef00c01007387 */ /* 0x000fe80000100a00 */
[----:B------:R1:W-:Y:S04]  /*86620*/  STL.64 [R1+0xef8], R14 ;  /* 0x000ef80e01007387 */ /* 0x0003e80000100a00 */
[----:B------:R-:W-:Y:S01]  /*86630*/  STL.64 [R1+0x5c0], R16 ;  /* 0x0005c01001007387 */ /* 0x000fe20000100a00 */
[C---:B------:R-:W-:Y:S03]  /*86640*/  HMMA.1688.F32.TF32 R8, R192.reuse, R222, R8 ;  /* 0x000000dec008723c */ /* 0x040fe60000081008 */
[----:B------:R-:W-:Y:S05]  /*86650*/  STL.64 [R1+0x5c8], R18 ;  /* 0x0005c81201007387 */ /* 0x000fea0000100a00 */
[C---:B-1----:R-:W-:Y:S01]  /*86660*/  HMMA.1688.F32.TF32 R12, R192.reuse, R218, R36 ;  /* 0x000000dac00c723c */ /* 0x042fe20000081024 */
[----:B------:R-:W-:Y:S04]  /*86670*/  STL.64 [R1+0x1280], R4 ;  /* 0x0012800401007387 */ /* 0x000fe80000100a00 */
[----:B------:R1:W-:Y:S03]  /*86680*/  STL.64 [R1+0x1288], R6 ;  /* 0x0012880601007387 */ /* 0x0003e60000100a00 */
[----:B-1----:R-:W-:Y:S11]  /*86690*/  HMMA.1688.F32.TF32 R4, R192, R226, R196 ;  /* 0x000000e2c004723c */ /* 0x002ff600000810c4 */
[----:B------:R-:W-:Y:S04]  /*866a0*/  @!UPT UIADD3 URZ, URZ, URZ, URZ ;  /* 0x0000003f3f3ff290 */ /* 0x000fe8000fffe03f */
[----:B------:R-:W-:Y:S04]  /*866b0*/  STL.64 [R1+0x1270], R12 ;  /* 0x0012700c01007387 */ /* 0x000fe80000100a00 */
[----:B------:R-:W-:Y:S04]  /*866c0*/  STL.64 [R1+0x1278], R14 ;  /* 0x0012780e01007387 */ /* 0x000fe80000100a00 */
        /* <DEDUP_REMOVED lines=69> */
[----:B------:R-:W-:-:S03]  /*86b20*/  MOV R209, R0 ;  /* 0x0000000000d17202 */ /* 0x000fc60000000f00 */
[----:B------:R-:W4:Y:S01]  /*86b30*/  LDL.LU R5, [R1+0x504] ;  /* 0x0005040001057983 */ /* 0x000f220000300800 */
[----:B------:R-:W-:-:S03]  /*86b40*/  IMAD.MOV.U32 R210, RZ, RZ, R250 ;  /* 0x000000ffffd27224 */ /* 0x000fc600078e00fa */
[----:B------:R-:W4:Y:S01]  /*86b50*/  LDL.LU R6, [R1+0x508] ;  /* 0x0005080001067983 */ /* 0x000f220000300800 */
[----:B------:R-:W-:-:S03]  /*86b60*/  MOV R211, R251 ;  /* 0x000000fb00d37202 */ /* 0x000fc60000000f00 */
[----:B------:R-:W4:Y:S04]  /*86b70*/  LDL.LU R7, [R1+0x50c] ;  /* 0x00050c0001077983 */ /* 0x000f280000300800 */
[----:B------:R-:W4:Y:S04]  /*86b80*/  LDL.LU R208, [R1+0x4d0] ;  /* 0x0004d00001d07983 */ /* 0x000f280000300800 */
[----:B------:R-:W4:Y:S04]  /*86b90*/  LDL.LU R0, [R1+0x8290] ;  /* 0x0082900001007983 */ /* 0x000f280000300800 */
[----:B------:R-:W4:Y:S04]  /*86ba0*/  LDL.LU R250, [R1+0x828c] ;  /* 0x00828c0001fa7983 */ /* 0x000f280000300800 */
[----:B------:R-:W4:Y:S01]  /*86bb0*/  LDL.LU R251, [R1+0x8288] ;  /* 0x0082880001fb7983 */ /* 0x000f220000300800 */
[C---:B--2---:R-:W-:Y:S08]  /*86bc0*/  HMMA.1688.F32.TF32 R44, R192.reuse, R234, R44 ;  /* 0x000000eac02c723c */ /* 0x044ff0000008102c */
[C---:B---3--:R-:W-:Y:S08]  /*86bd0*/  HMMA.1688.F32.TF32 R48, R192.reuse, R230, R48 ;  /* 0x000000e6c030723c */ /* 0x048ff00000081030 */
[C---:B----4-:R-:W-:Y:S08]  /*86be0*/  HMMA.1688.F32.TF32 R40, R192.reuse, R238, R40 ;  /* 0x000000eec028723c */ /* 0x050ff00000081028 */
[----:B------:R-:W-:Y:S07]  /*86bf0*/  HMMA.1688.F32.TF32 R192, R192, R242, R84 ;  /* 0x000000f2c0c0723c */ /* 0x000fee0000081054 */
[----:B------:R-:W-:Y:S04]  /*86c00*/  STL.64 [R1+0x1240], R48 ;  /* 0x0012403001007387 */ /* 0x000fe80000100a00 */
[----:B------:R1:W-:Y:S04]  /*86c10*/  STL.64 [R1+0x1248], R50 ;  /* 0x0012483201007387 */ /* 0x0003e80000100a00 */
[----:B-1----:R-:W2:Y:S04]  /*86c20*/  LDL.LU.64 R50, [R1+0x8280] ;  /* 0x0082800001327983 */ /* 0x002ea80000300a00 */
[----:B------:R-:W2:Y:S04]  /*86c30*/  LDL.LU.64 R48, [R1+0x8278] ;  /* 0x0082780001307983 */ /* 0x000ea80000300a00 */
[----:B------:R-:W-:Y:S04]  /*86c40*/  STL.64 [R1+0x1230], R44 ;  /* 0x0012302c01007387 */ /* 0x000fe80000100a00 */
[----:B------:R1:W-:Y:S04]  /*86c50*/  STL.64 [R1+0x1238], R46 ;  /* 0x0012382e01007387 */ /* 0x0003e80000100a00 */
[----:B-1----:R-:W3:Y:S04]  /*86c60*/  LDL.LU.64 R46, [R1+0x8270] ;  /* 0x00827000012e7983 */ /* 0x002ee80000300a00 */
[----:B------:R-:W3:Y:S04]  /*86c70*/  LDL.LU.64 R44, [R1+0x8268] ;  /* 0x00826800012c7983 */ /* 0x000ee80000300a00 */
[----:B------:R-:W-:Y:S04]  /*86c80*/  STL.64 [R1+0x1220], R40 ;  /* 0x0012202801007387 */ /* 0x000fe80000100a00 */
[----:B------:R1:W-:Y:S04]  /*86c90*/  STL.64 [R1+0x1228], R42 ;  /* 0x0012282a01007387 */ /* 0x0003e80000100a00 */
[----:B-1----:R-:W4:Y:S04]  /*86ca0*/  LDL.LU.64 R42, [R1+0x8260] ;  /* 0x00826000012a7983 */ /* 0x002f280000300a00 */
[----:B------:R-:W4:Y:S04]  /*86cb0*/  LDL.LU.64 R40, [R1+0x8258] ;  /* 0x0082580001287983 */ /* 0x000f280000300a00 */
[----:B------:R-:W2:Y:S04]  /*86cc0*/  LDL.LU.64 R86, [R1+0x8250] ;  /* 0x0082500001567983 */ /* 0x000ea80000300a00 */
[----:B------:R-:W2:Y:S04]  /*86cd0*/  LDL.LU.64 R84, [R1+0x8248] ;  /* 0x0082480001547983 */ /* 0x000ea80000300a00 */
[----:B------:R1:W-:Y:S04]  /*86ce0*/  STL.64 [R1+0xee0], R192 ;  /* 0x000ee0c001007387 */ /* 0x0003e80000100a00 */
[----:B------:R-:W-:Y:S04]  /*86cf0*/  STL.64 [R1+0xee8], R194 ;  /* 0x000ee8c201007387 */ /* 0x000fe80000100a00 */
[----:B-1----:R-:W2:Y:S01]  /*86d00*/  LDL.LU R192, [R1+0x580] ;  /* 0x0005800001c07983 */ /* 0x002ea20000300800 */
[C---:B------:R-:W-:Y:S08]  /*86d10*/  HMMA.1688.F32.TF32 R100, R180.reuse, R214, R100 ;  /* 0x000000d6b464723c */ /* 0x040ff00000081064 */
[C---:B------:R-:W-:Y:S08]  /*86d20*/  HMMA.1688.F32.TF32 R36, R180.reuse, R218, R36 ;  /* 0x000000dab424723c */ /* 0x040ff00000081024 */
[C---:B------:R-:W-:Y:S08]  /*86d30*/  HMMA.1688.F32.TF32 R8, R180.reuse, R222, R8 ;  /* 0x000000deb408723c */ /* 0x040ff00000081008 */
[C---:B------:R-:W-:Y:S08]  /*86d40*/  HMMA.1688.F32.TF32 R184, R180.reuse, R226, R184 ;  /* 0x000000e2b4b8723c */ /* 0x040ff000000810b8 */
[C---:B------:R-:W-:Y:S01]  /*86d50*/  HMMA.1688.F32.TF32 R196, R180.reuse, R230, R196 ;  /* 0x000000e6b4c4723c */ /* 0x040fe200000810c4 */
[----:B------:R-:W-:Y:S04]  /*86d60*/  STL.64 [R1+0x1210], R100 ;  /* 0x0012106401007387 */ /* 0x000fe80000100a00 */
[----:B------:R1:W-:Y:S04]  /*86d70*/  STL.64 [R1+0x1218], R102 ;  /* 0x0012186601007387 */ /* 0x0003e80000100a00 */
[----:B-1----:R-:W3:Y:S04]  /*86d80*/  LDL.LU.64 R102, [R1+0x8240] ;  /* 0x0082400001667983 */ /* 0x002ee80000300a00 */
[----:B------:R-:W3:Y:S04]  /*86d90*/  LDL.LU.64 R100, [R1+0x8238] ;  /* 0x0082380001647983 */ /* 0x000ee80000300a00 */
        /* <DEDUP_REMOVED lines=9> */
[----:B------:R-:W-:Y:S04]  /*86e30*/  STL.64 [R1+0x11e8], R186 ;  /* 0x0011e8ba01007387 */ /* 0x000fe80000100a00 */
[----:B------:R-:W-:Y:S04]  /*86e40*/  STL.64 [R1+0x11d0], R196 ;  /* 0x0011d0c401007387 */ /* 0x000fe80000100a00 */
[----:B------:R1:W-:Y:S01]  /*86e50*/  STL.64 [R1+0x11d8], R198 ;  /* 0x0011d8c601007387 */ /* 0x0003e20000100a00 */
[----:B------:R-:W-:Y:S01]  /*86e60*/  IMAD.MOV.U32 R193, RZ, RZ, R251 ;  /* 0x000000ffffc17224 */ /* 0x000fe200078e00fb */
[----:B------:R-:W-:Y:S01]  /*86e70*/  MOV R194, R250 ;  /* 0x000000fa00c27202 */ /* 0x000fe20000000f00 */
[----:B------:R-:W-:Y:S01]  /*86e80*/  IMAD.MOV.U32 R195, RZ, RZ, R0 ;  /* 0x000000ffffc37224 */ /* 0x000fe200078e0000 */
[C---:B------:R-:W-:Y:S01]  /*86e90*/  HMMA.1688.F32.TF32 R28, R180.reuse, R238, R28 ;  /* 0x000000eeb41c723c */ /* 0x040fe2000008101c */
[----:B------:R-:W-:Y:S04]  /*86ea0*/  LDS R184, [R2+0xc680] ;  /* 0x00c6800002b87984 */ /* 0x000fe80000000800 */
[----:B------:R-:W-:Y:S04]  /*86eb0*/  LDS R186, [R2+0xe680] ;  /* 0x00e6800002ba7984 */ /* 0x000fe80000000800 */
[----:B-1----:R-:W3:Y:S04]  /*86ec0*/  LDL.LU.64 R198, [R1+0x8210] ;  /* 0x0082100001c67983 */ /* 0x002ee80000300a00 */
[----:B------:R-:W3:Y:S01]  /*86ed0*/  LDL.LU.64 R196, [R1+0x8208] ;  /* 0x0082080001c47983 */ /* 0x000ee20000300a00 */
[----:B------:R-:W-:Y:S03]  /*86ee0*/  HMMA.1688.F32.TF32 R24, R180, R242, R24 ;  /* 0x000000f2b418723c */ /* 0x000fe60000081018 */
[----:B------:R-:W-:Y:S04]  /*86ef0*/  LDS R185, [R3+0xc680] ;  /* 0x00c6800003b97984 */ /* 0x000fe80000000800 */
[----:B------:R-:W1:Y:S01]  /*86f00*/  LDS R187, [R3+0xe680] ;  /* 0x00e6800003bb7984 */ /* 0x000e620000000800 */
[C---:B------:R-:W-:Y:S08]  /*86f10*/  HMMA.1688.F32.TF32 R20, R188.reuse, R214, R20 ;  /* 0x000000d6bc14723c */ /* 0x040ff00000081014 */
[C---:B------:R-:W-:Y:S08]  /*86f20*/  HMMA.1688.F32.TF32 R16, R188.reuse, R218, R16 ;  /* 0x000000dabc10723c */ /* 0x040ff00000081010 */
[C---:B------:R-:W-:Y:S08]  /*86f30*/  HMMA.1688.F32.TF32 R12, R188.reuse, R222, R12 ;  /* 0x000000debc0c723c */ /* 0x040ff0000008100c */
[----:B------:R-:W-:Y:S08]  /*86f40*/  HMMA.1688.F32.TF32 R4, R188, R226, R4 ;  /* 0x000000e2bc04723c */ /* 0x000ff00000081004 */
[----:B--2---:R-:W-:Y:S01]  /*86f50*/  HMMA.1688.F32.TF32 R192, R180, R234, R192 ;  /* 0x000000eab4c0723c */ /* 0x004fe200000810c0 */
[----:B------:R-:W-:Y:S04]  /*86f60*/  LDS R180, [R248+0xc680] ;  /* 0x00c68000f8b47984 */ /* 0x000fe80000000800 */
[----:B------:R-:W-:Y:S04]  /*86f70*/  LDS R182, [R248+0xe680] ;  /* 0x00e68000f8b67984 */ /* 0x000fe80000000800 */
[----:B------:R-:W-:Y:S04]  /*86f80*/  LDS R181, [R249+0xc680] ;  /* 0x00c68000f9b57984 */ /* 0x000fe80000000800 */
[----:B------:R-:W2:Y:S10]  /*86f90*/  LDS R183, [R249+0xe680] ;  /* 0x00e68000f9b77984 */ /* 0x000eb40000000800 */
        /* <DEDUP_REMOVED lines=13> */
[----:B------:R-:W-:Y:S04]  /*87070*/  STL.64 [R1+0xe90], R4 ;  /* 0x000e900401007387 */ /* 0x000fe80000100a00 */
[----:B------:R1:W-:Y:S01]  /*87080*/  STL.64 [R1+0xe98], R6 ;  /* 0x000e980601007387 */ /* 0x0003e20000100a00 */
[C---:B--2---:R-:W-:Y:S03]  /*87090*/  HMMA.1688.F32.TF32 R12, R188.reuse, R234, R204 ;  /* 0x000000eabc0c723c */ /* 0x044fe600000810cc */
[----:B------:R-:W-:Y:S04]  /*870a0*/  LDS R192, [R2+0xc700] ;  /* 0x00c7000002c07984 */ /* 0x000fe80000000800 */
[----:B------:R-:W-:Y:S01]  /*870b0*/  LDS R194, [R2+0xe700] ;  /* 0x00e7000002c27984 */ /* 0x000fe20000000800 */
[----:B-1----:R-:W-:Y:S03]  /*870c0*/  HMMA.1688.F32.TF32 R4, R188, R238, R208 ;  /* 0x000000eebc04723c */ /* 0x002fe600000810d0 */
[----:B------:R-:W-:Y:S04]  /*870d0*/  LDS R193, [R3+0xc700] ;  /* 0x00c7000003c17984 */ /* 0x000fe80000000800 */
[----:B------:R-:W1:Y:S04]  /*870e0*/  LDS R195, [R3+0xe700] ;  /* 0x00e7000003c37984 */ /* 0x000e680000000800 */
[----:B------:R-:W-:Y:S04]  /*870f0*/  STL.64 [R1+0xe80], R16 ;  /* 0x000e801001007387 */ /* 0x000fe80000100a00 */
[----:B------:R-:W-:Y:S04]  /*87100*/  STL.64 [R1+0xe88], R18 ;  /* 0x000e881201007387 */ /* 0x000fe80000100a00 */
[----:B------:R-:W-:Y:S04]  /*87110*/  STL.64 [R1+0xe70], R12 ;  /* 0x000e700c01007387 */ /* 0x000fe80000100a00 */
[----:B------:R-:W-:Y:S01]  /*87120*/  STL.64 [R1+0xe78], R14 ;  /* 0x000e780e01007387 */ /* 0x000fe20000100a00 */
[----:B------:R-:W-:Y:S01]  /*87130*/  MOV R251, R5 ;  /* 0x0000000500fb7202 */ /* 0x000fe20000000f00 */
[----:B------:R-:W-:-:S02]  /*87140*/  IMAD.MOV.U32 R250, RZ, RZ, R6 ;  /* 0x000000fffffa7224 */ /* 0x000fc400078e0006 */
[----:B------:R3:W-:Y:S01]  /*87150*/  STL [R1+0xe60], R4 ;  /* 0x000e600401007387 */ /* 0x0007e20000100800 */
[----:B------:R-:W-:Y:S02]  /*87160*/  MOV R0, R7 ;  /* 0x0000000700007202 */ /* 0x000fe40000000f00 */
[----:B---3--:R-:W-:Y:S01]  /*87170*/  HMMA.1688.F32.TF32 R4, R188, R242, R196 ;  /* 0x000000f2bc04723c */ /* 0x008fe200000810c4 */
[----:B------:R-:W-:Y:S04]  /*87180*/  LDS R188, [R248+0xc700] ;  /* 0x00c70000f8bc7984 */ /* 0x000fe80000000800 */
[----:B------:R-:W-:Y:S03]  /*87190*/  LDS R190, [R248+0xe700] ;  /* 0x00e70000f8be7984 */ /* 0x000fe60000000800 */
[C---:B------:R-:W-:Y:S01]  /*871a0*/  HMMA.1688.F32.TF32 R12, R184.reuse, R218, R36 ;  /* 0x000000dab80c723c */ /* 0x040fe20000081024 */
[----:B------:R-:W-:Y:S04]  /*871b0*/  LDS R189, [R249+0xc700] ;  /* 0x00c70000f9bd7984 */ /* 0x000fe80000000800 */
[----:B------:R-:W2:Y:S10]  /*871c0*/  LDS R191, [R249+0xe700] ;  /* 0x00e70000f9bf7984 */ /* 0x000eb40000000800 */
[----:B------:R-:W-:Y:S04]  /*871d0*/  STL.64 [R1+0xcb0], R4 ;  /* 0x000cb00401007387 */ /* 0x000fe80000100a00 */
[----:B------:R3:W-:Y:S02]  /*871e0*/  STL.64 [R1+0xcb8], R6 ;  /* 0x000cb80601007387 */ /* 0x0007e40000100a00 */
[C---:B---3--:R-:W-:Y:S08]  /*871f0*/  HMMA.1688.F32.TF32 R4, R184.reuse, R214, R8 ;  /* 0x000000d6b804723c */ /* 0x048ff00000081008 */
[C---:B------:R-:W-:Y:S11]  /*87200*/  HMMA.1688.F32.TF32 R8, R184.reuse, R222, R100 ;  /* 0x000000deb808723c */ /* 0x040ff60000081064 */
[----:B------:R-:W-:Y:S04]  /*87210*/  @!UPT UIADD3 URZ, URZ, URZ, URZ ;  /* 0x0000003f3f3ff290 */ /* 0x000fe8000fffe03f */
[----:B------:R-:W-:Y:S04]  /*87220*/  STL.64 [R1+0x6d0], R4 ;  /* 0x0006d00401007387 */ /* 0x000fe80000100a00 */
[----:B------:R3:W-:Y:S02]  /*87230*/  STL.64 [R1+0x6d8], R6 ;  /* 0x0006d80601007387 */ /* 0x0007e40000100a00 */
[C---:B---3--:R-:W-:Y:S02]  /*87240*/  HMMA.1688.F32.TF32 R4, R184.reuse, R226, R84 ;  /* 0x000000e2b804723c */ /* 0x048fe40000081054 */
[----:B------:R-:W-:Y:S04]  /*87250*/  STL.64 [R1+0xe50], R12 ;  /* 0x000e500c01007387 */ /* 0x000fe80000100a00 */
[----:B------:R4:W-:Y:S04]  /*87260*/  STL.64 [R1+0xe58], R14 ;  /* 0x000e580e01007387 */ /* 0x0009e80000100a00 */
[----:B------:R-:W-:Y:S04]  /*87270*/  STL.64 [R1+0xe40], R8 ;  /* 0x000e400801007387 */ /* 0x000fe80000100a00 */
[----:B------:R3:W-:Y:S01]  /*87280*/  STL.64 [R1+0xe48], R10 ;  /* 0x000e480a01007387 */ /* 0x0007e20000100a00 */
[----:B----4-:R-:W-:Y:S01]  /*87290*/  HMMA.1688.F32.TF32 R12, R184, R230, R40 ;  /* 0x000000e6b80c723c */ /* 0x010fe20000081028 */
[----:B------:R-:W-:-:S02]  /*872a0*/  IMAD.MOV.U32 R211, RZ, RZ, R252 ;  /* 0x000000ffffd37224 */ /* 0x000fc400078e00fc */
[----:B------:R-:W-:Y:S05]  /*872b0*/  LDS R84, [R2+0xc780] ;  /* 0x00c7800002547984 */ /* 0x000fea0000000800 */
[----:B------:R-:W-:Y:S01]  /*872c0*/  STL.64 [R1+0xe30], R4 ;  /* 0x000e300401007387 */ /* 0x000fe20000100a00 */
[C---:B---3--:R-:W-:Y:S03]  /*872d0*/  HMMA.1688.F32.TF32 R8, R184.reuse, R234, R44 ;  /* 0x000000eab808723c */ /* 0x048fe6000008102c */
[----:B------:R3:W-:Y:S04]  /*872e0*/  STL.64 [R1+0xe38], R6 ;  /* 0x000e380601007387 */ /* 0x0007e80000100a00 */
[----:B------:R-:W-:Y:S04]  /*872f0*/  LDS R86, [R2+0xe780] ;  /* 0x00e7800002567984 */ /* 0x000fe80000000800 */
[----:B------:R-:W-:Y:S01]  /*87300*/  LDS R85, [R3+0xc780] ;  /* 0x00c7800003557984 */ /* 0x000fe20000000800 */
[----:B---3--:R-:W-:Y:S03]  /*87310*/  HMMA.1688.F32.TF32 R4, R184, R238, R48 ;  /* 0x000000eeb804723c */ /* 0x008fe60000081030 */
[----:B------:R-:W-:Y:S04]  /*87320*/  STL.64 [R1+0xe20], R12 ;  /* 0x000e200c01007387 */ /* 0x000fe80000100a00 */
[----:B------:R-:W-:Y:S04]  /*87330*/  STL.64 [R1+0xe28], R14 ;  /* 0x000e280e01007387 */ /* 0x000fe80000100a00 */
[----:B------:R-:W-:Y:S04]  /*87340*/  STL.64 [R1+0xe10], R8 ;  /* 0x000e100801007387 */ /* 0x000fe80000100a00 */
[----:B------:R-:W-:Y:S04]  /*87350*/  STL.64 [R1+0xe18], R10 ;  /* 0x000e180a01007387 */ /* 0x000fe80000100a00 */
[----:B------:R-:W3:Y:S04]  /*87360*/  LDS R87, [R3+0xe780] ;  /* 0x00e7800003577984 */ /* 0x000ee80000000800 */
        /* <DEDUP_REMOVED lines=16> */
[----:B------:R-:W-:Y:S04]  /*87470*/  STL.64 [R1+0x1190], R4 ;  /* 0x0011900401007387 */ /* 0x000fe80000100a00 */
[----:B------:R1:W-:Y:S02]  /*87480*/  STL.64 [R1+0x1198], R6 ;  /* 0x0011980601007387 */ /* 0x0003e40000100a00 */
[----:B-1----:R-:W-:Y:S06]  /*87490*/  HMMA.1688.F32.TF32 R4, R180, R242, R88 ;  /* 0x000000f2b404723c */ /* 0x002fec0000081058 */
        /* <DEDUP_REMOVED lines=18> */
[----:B------:R-:W-:Y:S03]  /*875c0*/  HMMA.1688.F32.TF32 R12, R192, R226, R104 ;  /* 0x000000e2c00c723c */ /* 0x000fe60000081068 */
[----:B------:R-:W-:Y:S04]  /*875d0*/  LDS R96, [R248+0x10000] ;  /* 0x01000000f8607984 */ /* 0x000fe80000000800 */
[----:B------:R-:W-:Y:S04]  /*875e0*/  LDS R98, [R248+0x12000] ;  /* 0x01200000f8627984 */ /* 0x000fe80000000800 */
[----:B------:R-:W-:Y:S04]  /*875f0*/  STL.64 [R1+0xdc0], R4 ;  /* 0x000dc00401007387 */ /* 0x000fe80000100a00 */
[----:B------:R1:W-:Y:S01]  /*87600*/  STL.64 [R1+0xdc8], R6 ;  /* 0x000dc80601007387 */ /* 0x0003e20000100a00 */
[----:B------:R-:W-:Y:S03]  /*87610*/  HMMA.1688.F32.TF32 R196, R184, R242, R52 ;  /* 0x000000f2b8c4723c */ /* 0x000fe60000081034 */
[----:B------:R-:W-:Y:S04]  /*87620*/  LDS R97, [R249+0x10000] ;  /* 0x01000000f9617984 */ /* 0x000fe80000000800 */
[----:B------:R-:W-:Y:S01]  /*87630*/  LDS R99, [R249+0x12000] ;  /* 0x01200000f9637984 */ /* 0x000fe20000000800 */
[C---:B-1----:R-:W-:Y:S03]  /*87640*/  HMMA.1688.F32.TF32 R4, R192.reuse, R222, R132 ;  /* 0x000000dec004723c */ /* 0x042fe60000081084 */
[----:B------:R-:W-:Y:S04]  /*87650*/  STL.64 [R1+0xdb0], R8 ;  /* 0x000db00801007387 */ /* 0x000fe80000100a00 */
[----:B------:R1:W-:Y:S02]  /*87660*/  STL.64 [R1+0xdb8], R10 ;  /* 0x000db80a01007387 */ /* 0x0003e40000100a00 */
[C---:B-1----:R-:W-:Y:S11]  /*87670*/  HMMA.1688.F32.TF32 R8, R192.reuse, R230, R108 ;  /* 0x000000e6c008723c */ /* 0x042ff6000008106c */
[----:B------:R-:W-:Y:S03]  /*87680*/  @!UPT UIADD3 URZ, URZ, URZ, URZ ;  /* 0x0000003f3f3ff290 */ /* 0x000fe6000fffe03f */
[----:B------:R1:W-:Y:S01]  /*87690*/  STL.64 [R1+0xda0], R4 ;  /* 0x000da00401007387 */ /* 0x0003e20000100a00 */
[----:B------:R-:W-:Y:S01]  /*876a0*/  IMAD.MOV.U32 R159, RZ, RZ, R6 ;  /* 0x000000ffff9f7224 */ /* 0x000fe200078e0006 */
[----:B------:R-:W-:Y:S02]  /*876b0*/  MOV R157, R7 ;  /* 0x00000007009d7202 */ /* 0x000fe40000000f00 */
[----:B-1----:R-:W-:Y:S01]  /*876c0*/  HMMA.1688.F32.TF32 R4, R192, R234, R164 ;  /* 0x000000eac004723c */ /* 0x002fe200000810a4 */
[----:B------:R-:W-:Y:S04]  /*876d0*/  STL.64 [R1+0xd90], R12 ;  /* 0x000d900c01007387 */ /* 0x000fe80000100a00 */
[----:B------:R-:W-:Y:S04]  /*876e0*/  STL.64 [R1+0xd98], R14 ;  /* 0x000d980e01007387 */ /* 0x000fe80000100a00 */
[----:B------:R-:W-:Y:S04]  /*876f0*/  STL.64 [R1+0xd80], R8 ;  /* 0x000d800801007387 */ /* 0x000fe80000100a00 */
[----:B------:R2:W-:Y:S04]  /*87700*/  STL.64 [R1+0xd88], R10 ;  /* 0x000d880a01007387 */ /* 0x0005e80000100a00 */
[----:B------:R-:W-:Y:S06]  /*87710*/  STL [R1+0x8120], R120 ;  /* 0x0081207801007387 */ /* 0x000fec0000100800 */
[----:B------:R-:W-:Y:S01]  /*87720*/  STL.64 [R1+0xd70], R4 ;  /* 0x000d700401007387 */ /* 0x000fe20000100a00 */
[C---:B--2---:R-:W-:Y:S03]  /*87730*/  HMMA.1688.F32.TF32 R8, R188.reuse, R214, R116 ;  /* 0x000000d6bc08723c */ /* 0x044fe60000081074 */
[----:B------:R1:W-:Y:S05]  /*87740*/  STL.64 [R1+0xd78], R6 ;  /* 0x000d780601007387 */ /* 0x0003ea0000100a00 */
[C---:B-1----:R-:W-:Y:S01]  /*87750*/  HMMA.1688.F32.TF32 R4, R188.reuse, R218, R172 ;  /* 0x000000dabc04723c */ /* 0x042fe200000810ac */
[----:B------:R-:W-:Y:S04]  /*87760*/  STL [R1+0x811c], R121 ;  /* 0x00811c7901007387 */ /* 0x000fe80000100800 */
[----:B------:R-:W-:Y:S04]  /*87770*/  STL [R1+0x8118], R122 ;  /* 0x0081187a01007387 */ /* 0x000fe80000100800 */
[----:B------:R-:W-:Y:S04]  /*87780*/  STL [R1+0x8114], R123 ;  /* 0x0081147b01007387 */ /* 0x000fe80000100800 */
[----:B------:R-:W-:Y:S04]  /*87790*/  STL [R1+0x812c], R140 ;  /* 0x00812c8c01007387 */ /* 0x000fe80000100800 */
[----:B------:R-:W-:Y:S04]  /*877a0*/  STL [R1+0x8128], R141 ;  /* 0x0081288d01007387 */ /* 0x000fe80000100800 */
[----:B------:R-:W-:Y:S04]  /*877b0*/  STL [R1+0x8124], R142 ;  /* 0x0081248e01007387 */ /* 0x000fe80000100800 */
[----:B------:R-:W-:Y:S04]  /*877c0*/  STL [R1+0x8110], R143 ;  /* 0x0081108f01007387 */ /* 0x000fe80000100800 */
[----:B------:R-:W3:Y:S04]  /*877d0*/  LDL.LU R208, [R1+0x810] ;  /* 0x0008100001d07983 */ /* 0x000ee80000300800 */
[----:B------:R-:W-:Y:S04]  /*877e0*/  STL.64 [R1+0xd60], R8 ;  /* 0x000d600801007387 */ /* 0x000fe80000100a00 */
[----:B------:R-:W-:Y:S04]  /*877f0*/  STL.64 [R1+0xd68], R10 ;  /* 0x000d680a01007387 */ /* 0x000fe80000100a00 */
[----:B------:R-:W-:Y:S04]  /*87800*/  STL.64 [R1+0xd50], R4 ;  /* 0x000d500401007387 */ /* 0x000fe80000100a00 */
[----:B------:R1:W-:Y:S04]  /*87810*/  STL.64 [R1+0xd58], R6 ;  /* 0x000d580601007387 */ /* 0x0003e80000100a00 */
[----:B------:R-:W3:Y:S04]  /*87820*/  LDL.LU R209, [R1+0x814] ;  /* 0x0008140001d17983 */ /* 0x000ee80000300800 */
[----:B------:R-:W3:Y:S04]  /*87830*/  LDL.LU R210, [R1+0x818] ;  /* 0x0008180001d27983 */ /* 0x000ee80000300800 */
[----:B------:R-:W2:Y:S01]  /*87840*/  LDL.LU R252, [R1+0x8200] ;  /* 0x0082000001fc7983 */ /* 0x000ea20000300800 */
[C---:B-1----:R-:W-:Y:S11]  /*87850*/  HMMA.1688.F32.TF32 R4, R188.reuse, R222, R128 ;  /* 0x000000debc04723c */ /* 0x042ff60000081080 */
[----:B------:R-:W-:Y:S11]  /*87860*/  @!UPT UIADD3 URZ, URZ, URZ, URZ ;  /* 0x0000003f3f3ff290 */ /* 0x000ff6000fffe03f */
[----:B------:R-:W-:Y:S02]  /*87870*/  @!UPT UIADD3 URZ, URZ, URZ, URZ ;  /* 0x0000003f3f3ff290 */ /* 0x000fe4000fffe03f */
[----:B------:R-:W-:Y:S01]  /*87880*/  MOV R119, R4 ;  /* 0x0000000400777202 */ /* 0x000fe20000000f00 */
[----:B------:R-:W-:Y:S01]  /*87890*/  IMAD.MOV.U32 R118, RZ, RZ, R5 ;  /* 0x000000ffff767224 */ /* 0x000fe200078e0005 */
[----:B------:R-:W-:Y:S01]  /*878a0*/  MOV R117, R6 ;  /* 0x0000000600757202 */ /* 0x000fe20000000f00 */
[----:B------:R-:W-:Y:S02]  /*878b0*/  IMAD.MOV.U32 R116, RZ, RZ, R7 ;  /* 0x000000ffff747224 */ /* 0x000fe400078e0007 */
[----:B------:R-:W-:Y:S08]  /*878c0*/  HMMA.1688.F32.TF32 R4, R188, R226, R176 ;  /* 0x000000e2bc04723c */ /* 0x000ff000000810b0 */
[----:B------:R-:W-:Y:S08]  /*878d0*/  HMMA.1688.F32.TF32 R184, R180, R214, R56 ;  /* 0x000000d6b4b8723c */ /* 0x000ff00000081038 */
[C---:B------:R-:W-:Y:S08]  /*878e0*/  HMMA.1688.F32.TF32 R180, R188.reuse, R230, R136 ;  /* 0x000000e6bcb4723c */ /* 0x040ff00000081088 */
[----:B------:R-:W-:Y:S01]  /*878f0*/  HMMA.1688.F32.TF32 R176, R188, R234, R144 ;  /* 0x000000eabcb0723c */ /* 0x000fe20000081090 */
[----:B------:R-:W-:Y:S01]  /*87900*/  MOV R131, R4 ;  /* 0x0000000400837202 */ /* 0x000fe20000000f00 */
[----:B------:R-:W-:Y:S01]  /*87910*/  IMAD.MOV.U32 R130, RZ, RZ, R5 ;  /* 0x000000ffff827224 */ /* 0x000fe200078e0005 */
[----:B------:R-:W-:Y:S01]  /*87920*/  MOV R129, R6 ;  /* 0x0000000600817202 */ /* 0x000fe20000000f00 */
[----:B------:R-:W-:-:S11]  /*87930*/  IMAD.MOV.U32 R128, RZ, RZ, R7 ;  /* 0x000000ffff807224 */ /* 0x000fd600078e0007 */
[----:B------:R-:W-:Y:S04]  /*87940*/  STL [R1+0x8138], R180 ;  /* 0x008138b401007387 */ /* 0x000fe80000100800 */
[----:B------:R-:W-:Y:S04]  /*87950*/  STL [R1+0x8134], R181 ;  /* 0x008134b501007387 */ /* 0x000fe80000100800 */
[----:B------:R-:W-:Y:S04]  /*87960*/  STL [R1+0x8130], R182 ;  /* 0x008130b601007387 */ /* 0x000fe80000100800 */
[----:B------:R-:W-:Y:S04]  /*87970*/  STL [R1+0x810c], R183 ;  /* 0x00810cb701007387 */ /* 0x000fe80000100800 */
[----:B------:R-:W-:Y:S04]  /*87980*/  STL [R1+0x813c], R179 ;  /* 0x00813cb301007387 */ /* 0x000fe80000100800 */
[----:B--2---:R-:W1:Y:S01]  /*87990*/  LDSM.16.M88.4 R8, [R252+0x80080] ;  /* 0x08008000fc08783b */ /* 0x004e620000000200 */
[C---:B---3--:R-:W-:Y:S03]  /*879a0*/  HMMA.1688.F32.TF32 R4, R84.reuse, R214, R208 ;  /* 0x000000d65404723c */ /* 0x048fe600000810d0 */
[----:B------:R-:W2:Y:S04]  /*879b0*/  LDSM.16.M88.4 R40, [R252+0x81080] ;  /* 0x08108000fc28783b */ /* 0x000ea80000000200 */
[----:B------:R-:W3:Y:S04]  /*879c0*/  LDSM.16.M88.4 R44, [R252+0x82080] ;  /* 0x08208000fc2c783b */ /* 0x000ee80000000200 */
[----:B------:R-:W2:Y:S04]  /*879d0*/  LDSM.16.M88.4 R36, [R252+0x83080] ;  /* 0x08308000fc24783b */ /* 0x000ea80000000200 */
[----:B------:R-:W2:Y:S04]  /*879e0*/  LDSM.16.M88.4 R60, [R252+0x84080] ;  /* 0x08408000fc3c783b */ /* 0x000ea80000000200 */
[----:B------:R-:W2:Y:S04]  /*879f0*/  LDSM.16.M88.4 R56, [R252+0x85080] ;  /* 0x08508000fc38783b */ /* 0x000ea80000000200 */
[----:B------:R-:W2:Y:S01]  /*87a00*/  LDSM.16.M88.4 R52, [R252+0x86080] ;  /* 0x08608000fc34783b */ /* 0x000ea20000000200 */
[----:B------:R-:W-:Y:S01]  /*87a10*/  MOV R216, R4 ;  /* 0x0000000400d87202 */ /* 0x000fe20000000f00 */
[----:B------:R-:W-:Y:S01]  /*87a20*/  IMAD.MOV.U32 R217, RZ, RZ, R5 ;  /* 0x000000ffffd97224 */ /* 0x000fe200078e0005 */
[----:B------:R-:W-:Y:S01]  /*87a30*/  MOV R140, R7 ;  /* 0x00000007008c7202 */ /* 0x000fe20000000f00 */
[----:B------:R-:W2:Y:S04]  /*87a40*/  LDSM.16.M88.4 R48, [R252+0x87080] ;  /* 0x08708000fc30783b */ /* 0x000ea80000000200 */
[----:B-1----:R-:W-:Y:S04]  /*87a50*/  STL [R1+0x80ec], R10 ;  /* 0x0080ec0a01007387 */ /* 0x002fe80000100800 */
[----:B------:R-:W-:Y:S04]  /*87a60*/  STL [R1+0x80e8], R11 ;  /* 0x0080e80b01007387 */ /* 0x000fe80000100800 */
[----:B------:R1:W-:Y:S04]  /*87a70*/  STL [R1+0x1168], R6 ;  /* 0x0011680601007387 */ /* 0x0003e80000100800 */
        /* <DEDUP_REMOVED lines=16> */
[----:B--2---:R-:W-:Y:S04]  /*87b80*/  STL [R1+0x80f4], R42 ;  /* 0x0080f42a01007387 */ /* 0x004fe80000100800 */
        /* <DEDUP_REMOVED lines=14> */
[C---:B----4-:R-:W-:Y:S11]  /*87c70*/  HMMA.1688.F32.TF32 R4, R84.reuse, R218, R4 ;  /* 0x000000da5404723c */ /* 0x050ff60000081004 */
[----:B------:R-:W-:Y:S11]  /*87c80*/  @!UPT UIADD3 URZ, URZ, URZ, URZ ;  /* 0x0000003f3f3ff290 */ /* 0x000ff6000fffe03f */
[----:B------:R-:W-:Y:S02]  /*87c90*/  @!UPT UIADD3 URZ, URZ, URZ, URZ ;  /* 0x0000003f3f3ff290 */ /* 0x000fe4000fffe03f */
[----:B------:R-:W-:Y:S01]  /*87ca0*/  IMAD.MOV.U32 R141, RZ, RZ, R4 ;  /* 0x000000ffff8d7224 */ /* 0x000fe200078e0004 */
[----:B------:R-:W-:Y:S01]  /*87cb0*/  MOV R142, R5 ;  /* 0x00000005008e7202 */ /* 0x000fe20000000f00 */
[----:B------:R-:W-:Y:S01]  /*87cc0*/  IMAD.MOV.U32 R120, RZ, RZ, R6 ;  /* 0x000000ffff787224 */ /* 0x000fe200078e0006 */
[----:B------:R-:W-:Y:S02]  /*87cd0*/  MOV R121, R7 ;  /* 0x0000000700797202 */ /* 0x000fe40000000f00 */
[----:B------:R-:W-:Y:S01]  /*87ce0*/  HMMA.1688.F32.TF32 R4, R84, R222, R200 ;  /* 0x000000de5404723c */ /* 0x000fe200000810c8 */
[----:B------:R-:W2:Y:S04]  /*87cf0*/  LDL.LU R200, [R1+0x2e0] ;  /* 0x0002e00001c87983 */ /* 0x000ea80000300800 */
[----:B------:R-:W2:Y:S04]  /*87d00*/  LDL.LU R201, [R1+0x2e4] ;  /* 0x0002e40001c97983 */ /* 0x000ea80000300800 */
[----:B------:R-:W2:Y:S04]  /*87d10*/  LDL.LU R202, [R1+0x2e8] ;  /* 0x0002e80001ca7983 */ /* 0x000ea80000300800 */
[----:B------:R-:W2:Y:S11]  /*87d20*/  LDL.LU R203, [R1+0x2ec] ;  /* 0x0002ec0001cb7983 */ /* 0x000eb60000300800 */
[----:B------:R-:W-:Y:S01]  /*87d30*/  IMAD.MOV.U32 R122, RZ, RZ, R4 ;  /* 0x000000ffff7a7224 */ /* 0x000fe200078e0004 */
[----:B------:R-:W-:Y:S01]  /*87d40*/  MOV R123, R5 ;  /* 0x00000005007b7202 */ /* 0x000fe20000000f00 */
[----:B------:R-:W-:Y:S01]  /*87d50*/  IMAD.MOV.U32 R143, RZ, RZ, R6 ;  /* 0x000000ffff8f7224 */ /* 0x000fe200078e0006 */
[----:B------:R-:W-:-:S02]  /*87d60*/  MOV R183, R7 ;  /* 0x0000000700b77202 */ /* 0x000fc40000000f00 */
[C---:B------:R-:W-:Y:S11]  /*87d70*/  HMMA.1688.F32.TF32 R4, R84.reuse, R226, R204 ;  /* 0x000000e25404723c */ /* 0x040ff600000810cc */
[----:B------:R-:W-:Y:S11]  /*87d80*/  @!UPT UIADD3 URZ, URZ, URZ, URZ ;  /* 0x0000003f3f3ff290 */ /* 0x000ff6000fffe03f */
[----:B------:R-:W-:Y:S02]  /*87d90*/  @!UPT UIADD3 URZ, URZ, URZ, URZ ;  /* 0x0000003f3f3ff290 */ /* 0x000fe4000fffe03f */
[----:B------:R-:W-:Y:S01]  /*87da0*/  IMAD.MOV.U32 R179, RZ, RZ, R4 ;  /* 0x000000ffffb37224 */ /* 0x000fe200078e0004 */
[----:B------:R-:W-:Y:S01]  /*87db0*/  MOV R180, R5 ;  /* 0x0000000500b47202 */ /* 0x000fe20000000f00 */
[----:B------:R-:W-:Y:S01]  /*87dc0*/  IMAD.MOV.U32 R181, RZ, RZ, R6 ;  /* 0x000000ffffb57224 */ /* 0x000fe200078e0006 */
[----:B------:R-:W-:Y:S02]  /*87dd0*/  MOV R182, R7 ;  /* 0x0000000700b67202 */ /* 0x000fe40000000f00 */
[----:B------:R-:W-:Y:S11]  /*87de0*/  HMMA.1688.F32.TF32 R4, R84, R230, R208 ;  /* 0x000000e65404723c */ /* 0x000ff600000810d0 */
[----:B------:R-:W-:Y:S11]  /*87df0*/  @!UPT UIADD3 URZ, URZ, URZ, URZ ;  /* 0x0000003f3f3ff290 */ /* 0x000ff6000fffe03f */
[----:B------:R-:W-:Y:S02]  /*87e00*/  @!UPT UIADD3 URZ, URZ, URZ, URZ ;  /* 0x0000003f3f3ff290 */ /* 0x000fe4000fffe03f */
[----:B------:R-:W-:Y:S01]  /*87e10*/  IMAD.MOV.U32 R147, RZ, RZ, R4 ;  /* 0x000000ffff937224 */ /* 0x000fe200078e0004 */
[----:B------:R-:W-:Y:S01]  /*87e20*/  MOV R146, R5 ;  /* 0x0000000500927202 */ /* 0x000fe20000000f00 */
[----:B------:R-:W3:Y:S01]  /*87e30*/  LDL.LU R4, [R1+0x2f0] ;  /* 0x0002f00001047983 */ /* 0x000ee20000300800 */
[----:B------:R-:W-:Y:S01]  /*87e40*/  IMAD.MOV.U32 R145, RZ, RZ, R6 ;  /* 0x000000ffff917224 */ /* 0x000fe200078e0006 */
[----:B------:R-:W-:Y:S02]  /*87e50*/  MOV R144, R7 ;  /* 0x0000000700907202 */ /* 0x000fe40000000f00 */
        /* <DEDUP_REMOVED lines=43> */
[----:B------:R-:W-:Y:S08]  /*88110*/  HMMA.1688.F32.TF32 R172, R188, R238, R148 ;  /* 0x000000eebcac723c */ /* 0x000ff00000081094 */
[----:B--2---:R-:W-:Y:S08]  /*88120*/  HMMA.1688.F32.TF32 R104, R84, R234, R132 ;  /* 0x000000ea5468723c */ /* 0x004ff00000081084 */
[----:B----4-:R-:W-:Y:S11]  /*88130*/  HMMA.1688.F32.TF32 R28, R88, R214, R28 ;  /* 0x000000d6581c723c */ /* 0x010ff6000008101c */
[----:B------:R-:W-:Y:S05]  /*88140*/  @!UPT UIADD3 URZ, URZ, URZ, URZ ;  /* 0x0000003f3f3ff290 */ /* 0x000fea000fffe03f */
[----:B------:R-:W-:Y:S01]  /*88150*/  IMAD.MOV.U32 R229, RZ, RZ, R104 ;  /* 0x000000ffffe57224 */ /* 0x000fe200078e0068 */
[----:B------:R-:W-:Y:S01]  /*88160*/  MOV R228, R105 ;  /* 0x0000006900e47202 */ /* 0x000fe20000000f00 */
[----:B------:R-:W-:Y:S01]  /*88170*/  IMAD.MOV.U32 R225, RZ, RZ, R106 ;  /* 0x000000ffffe17224 */ /* 0x000fe200078e006a */
[----:B------:R-:W-:Y:S02]  /*88180*/  MOV R224, R107 ;  /* 0x0000006b00e07202 */ /* 0x000fe40000000f00 */
[C---:B---3--:R-:W-:Y:S08]  /*88190*/  HMMA.1688.F32.TF32 R104, R84.reuse, R238, R124 ;  /* 0x000000ee5468723c */ /* 0x048ff0000008107c */
[----:B------:R-:W-:Y:S08]  /*881a0*/  HMMA.1688.F32.TF32 R84, R84, R242, R100 ;  /* 0x000000f25454723c */ /* 0x000ff00000081064 */
[----:B------:R-:W-:Y:S01]  /*881b0*/  HMMA.1688.F32.TF32 R24, R88, R218, R24 ;  /* 0x000000da5818723c */ /* 0x000fe20000081018 */
[----:B------:R-:W-:Y:S01]  /*881c0*/  MOV R237, R29 ;  /* 0x0000001d00ed7202 */ /* 0x000fe20000000f00 */
[----:B------:R-:W-:-:S05]  /*881d0*/  IMAD.MOV.U32 R236, RZ, RZ, R28 ;  /* 0x000000ffffec7224 */ /* 0x000fca00078e001c */
[----:B------:R-:W-:Y:S04]  /*881e0*/  STL.64 [R1+0x14b0], R104 ;  /* 0x0014b06801007387 */ /* 0x000fe80000100a00 */
[----:B------:R-:W-:Y:S04]  /*881f0*/  STL.64 [R1+0x14b8], R106 ;  /* 0x0014b86a01007387 */ /* 0x000fe80000100a00 */
[----:B------:R-:W-:Y:S04]  /*88200*/  STL.64 [R1+0x14a0], R84 ;  /* 0x0014a05401007387 */ /* 0x000fe80000100a00 */
[----:B------:R-:W-:Y:S04]  /*88210*/  STL.64 [R1+0x14a8], R86 ;  /* 0x0014a85601007387 */ /* 0x000fe80000100a00 */
[----:B------:R-:W-:Y:S04]  /*88220*/  STL.64 [R1+0x1498], R30 ;  /* 0x0014981e01007387 */ /* 0x000fe80000100a00 */
[----:B------:R-:W-:Y:S01]  /*88230*/  STL [R1+0x8104], R237 ;  /* 0x008104ed01007387 */ /* 0x000fe20000100800 */
[----:B------:R-:W-:Y:S01]  /*88240*/  IMAD.MOV.U32 R220, RZ, RZ, R24 ;  /* 0x000000ffffdc7224 */ /* 0x000fe200078e0018 */
[----:B------:R-:W-:-:S02]  /*88250*/  MOV R221, R25 ;  /* 0x0000001900dd7202 */ /* 0x000fc40000000f00 */
[----:B------:R-:W-:Y:S04]  /*88260*/  STL [R1+0x8100], R236 ;  /* 0x008100ec01007387 */ /* 0x000fe80000100800 */
[----:B------:R1:W-:Y:S04]  /*88270*/  STL.64 [R1+0x1488], R26 ;  /* 0x0014881a01007387 */ /* 0x0003e80000100a00 */
[----:B------:R-:W-:Y:S04]  /*88280*/  LDS R84, [R2+0x10080] ;  /* 0x0100800002547984 */ /* 0x000fe80000000800 */
[----:B------:R-:W-:Y:S01]  /*88290*/  LDS R86, [R2+0x12080] ;  /* 0x0120800002567984 */ /* 0x000fe20000000800 */
[C---:B-1----:R-:W-:Y:S03]  /*882a0*/  HMMA.1688.F32.TF32 R24, R88.reuse, R222, R20 ;  /* 0x000000de5818723c */ /* 0x042fe60000081014 */
[----:B------:R-:W-:Y:S04]  /*882b0*/  LDS R85, [R3+0x10080] ;  /* 0x0100800003557984 */ /* 0x000fe80000000800 */
[----:B------:R-:W1:Y:S01]  /*882c0*/  LDS R87, [R3+0x12080] ;  /* 0x0120800003577984 */ /* 0x000e620000000800 */
[----:B------:R-:W-:Y:S03]  /*882d0*/  HMMA.1688.F32.TF32 R20, R88, R226, R16 ;  /* 0x000000e25814723c */ /* 0x000fe60000081010 */
[----:B------:R-:W-:Y:S05]  /*882e0*/  STL [R1+0x8108], R220 ;  /* 0x008108dc01007387 */ /* 0x000fea0000100800 */
[----:B------:R-:W-:Y:S01]  /*882f0*/  HMMA.1688.F32.TF32 R160, R188, R242, R152 ;  /* 0x000000f2bca0723c */ /* 0x000fe20000081098 */
[----:B------:R-:W-:Y:S01]  /*88300*/  MOV R219, R140 ;  /* 0x0000008c00db7202 */ /* 0x000fe20000000f00 */
[----:B------:R-:W-:Y:S04]  /*88310*/  LDS R226, [R248+0x12780] ;  /* 0x01278000f8e27984 */ /* 0x000fe80000000800 */
[----:B------:R-:W-:Y:S02]  /*88320*/  LDS R227, [R249+0x12780] ;  /* 0x01278000f9e37984 */ /* 0x000fe40000000800 */
[C---:B------:R-:W-:Y:S02]  /*88330*/  HMMA.1688.F32.TF32 R16, R88.reuse, R230, R12 ;  /* 0x000000e65810723c */ /* 0x040fe4000008100c */
[----:B------:R-:W-:Y:S04]  /*88340*/  STL.64 [R1+0x1470], R24 ;  /* 0x0014701801007387 */ /* 0x000fe80000100a00 */
[----:B------:R-:W-:Y:S02]  /*88350*/  LDS R230, [R2+0x16000] ;  /* 0x0160000002e67984 */ /* 0x000fe40000000800 */
[C---:B------:R-:W-:Y:S02]  /*88360*/  HMMA.1688.F32.TF32 R12, R88.reuse, R234, R4 ;  /* 0x000000ea580c723c */ /* 0x040fe40000081004 */
[----:B------:R-:W-:Y:S06]  /*88370*/  LDS R231, [R3+0x16000] ;  /* 0x0160000003e77984 */ /* 0x000fec0000000800 */
[----:B------:R-:W-:Y:S01]  /*88380*/  HMMA.1688.F32.TF32 R4, R88, R238, R200 ;  /* 0x000000ee5804723c */ /* 0x000fe200000810c8 */
[----:B------:R-:W-:Y:S04]  /*88390*/  STL.64 [R1+0x1478], R26 ;  /* 0x0014781a01007387 */ /* 0x000fe80000100a00 */
[----:B------:R-:W-:Y:S04]  /*883a0*/  STL.64 [R1+0x1460], R20 ;  /* 0x0014601401007387 */ /* 0x000fe80000100a00 */
[----:B------:R-:W-:Y:S04]  /*883b0*/  STL.64 [R1+0x1468], R22 ;  /* 0x0014681601007387 */ /* 0x000fe80000100a00 */
[----:B------:R-:W-:Y:S04]  /*883c0*/  STL.64 [R1+0x1450], R16 ;  /* 0x0014501001007387 */ /* 0x000fe80000100a00 */
[----:B------:R-:W-:Y:S04]  /*883d0*/  STL.64 [R1+0x1458], R18 ;  /* 0x0014581201007387 */ /* 0x000fe80000100a00 */
[----:B------:R-:W-:Y:S04]  /*883e0*/  STL.64 [R1+0xd20], R12 ;  /* 0x000d200c01007387 */ /* 0x000fe80000100a00 */
[----:B------:R2:W-:Y:S01]  /*883f0*/  STL.64 [R1+0xd28], R14 ;  /* 0x000d280e01007387 */ /* 0x0005e20000100a00 */
[----:B------:R-:W-:Y:S01]  /*88400*/  IMAD.MOV.U32 R239, RZ, RZ, R4 ;  /* 0x000000ffffef7224 */ /* 0x000fe200078e0004 */
[----:B------:R-:W-:Y:S01]  /*88410*/  MOV R238, R5 ;  /* 0x0000000500ee7202 */ /* 0x000fe20000000f00 */
[----:B------:R-:W-:Y:S01]  /*88420*/  IMAD.MOV.U32 R223, RZ, RZ, R6 ;  /* 0x000000ffffdf7224 */ /* 0x000fe200078e0006 */
[----:B------:R-:W-:-:S02]  /*88430*/  MOV R222, R7 ;  /* 0x0000000700de7202 */ /* 0x000fc40000000f00 */
[----:B------:R-:W-:Y:S08]  /*88440*/  HMMA.1688.F32.TF32 R4, R92, R8, R208 ;  /* 0x000000085c04723c */ /* 0x000ff000000810d0 */
[----:B--2---:R-:W-:Y:S11]  /*88450*/  HMMA.1688.F32.TF32 R12, R88, R242, R204 ;  /* 0x000000f2580c723c */ /* 0x004ff600000810cc */
[----:B------:R-:W-:Y:S11]  /*88460*/  @!UPT UIADD3 URZ, URZ, URZ, URZ ;  /* 0x0000003f3f3ff290 */ /* 0x000ff6000fffe03f */
[----:B------:R-:W-:Y:S01]  /*88470*/  @!UPT UIADD3 URZ, URZ, URZ, URZ ;  /* 0x0000003f3f3ff290 */ /* 0x000fe2000fffe03f */
[----:B------:R-:W-:Y:S04]  /*88480*/  STL.64 [R1+0xc90], R12 ;  /* 0x000c900c01007387 */ /* 0x000fe80000100a00 */
[----:B------:R-:W-:Y:S04]  /*88490*/  STL.64 [R1+0xc98], R14 ;  /* 0x000c980e01007387 */ /* 0x000fe80000100a00 */
[----:B------:R2:W-:Y:S04]  /*884a0*/  STL.64 [R1+0xc80], R4 ;  /* 0x000c800401007387 */ /* 0x0005e80000100a00 */
[----:B------:R-:W3:Y:S04]  /*884b0*/  LDL.LU R204, [R1+0x2a0] ;  /* 0x0002a00001cc7983 */ /* 0x000ee80000300800 */
[----:B------:R-:W3:Y:S01]  /*884c0*/  LDL.LU R205, [R1+0x2a4] ;  /* 0x0002a40001cd7983 */ /* 0x000ee20000300800 */
[----:B------:R-:W-:-:S03]  /*884d0*/  IMAD.MOV.U32 R46, RZ, RZ, R6 ;  /* 0x000000ffff2e7224 */ /* 0x000fc600078e0006 */
[----:B------:R-:W3:Y:S01]  /*884e0*/  LDL.LU R206, [R1+0x2a8] ;  /* 0x0002a80001ce7983 */ /* 0x000ee20000300800 */
[----:B------:R-:W-:-:S03]  /*884f0*/  MOV R47, R7 ;  /* 0x00000007002f7202 */ /* 0x000fc60000000f00 */
[----:B------:R-:W3:Y:S04]  /*88500*/  LDL.LU R207, [R1+0x2ac] ;  /* 0x0002ac0001cf7983 */ /* 0x000ee80000300800 */
[----:B--2---:R-:W2:Y:S04]  /*88510*/  LDL.LU R4, [R1+0x2c0] ;  /* 0x0002c00001047983 */ /* 0x004ea80000300800 */
        /* <DEDUP_REMOVED lines=62> */
[----:B------:R-:W1:Y:S01]  /*88900*/  LDL.LU R203, [R1+0x2bc] ;  /* 0x0002bc0001cb7983 */ /* 0x000e620000300800 */
[----:B--2---:R-:W-:Y:S11]  /*88910*/  HMMA.1688.F32.TF32 R88, R92, R40, R208 ;  /* 0x000000285c58723c */ /* 0x004ff600000810d0 */
[----:B------:R-:W-:Y:S11]  /*88920*/  @!UPT UIADD3 URZ, URZ, URZ, URZ ;  /* 0x0000003f3f3ff290 */ /* 0x000ff6000fffe03f */
[----:B------:R-:W-:Y:S01]  /*88930*/  @!UPT UIADD3 URZ, URZ, URZ, URZ ;  /* 0x0000003f3f3ff290 */ /* 0x000fe2000fffe03f */
[----:B------:R3:W-:Y:S04]  /*88940*/  STL [R1+0xc74], R89 ;  /* 0x000c745901007387 */ /* 0x0007e80000100800 */
[----:B------:R-:W2:Y:S04]  /*88950*/  LDL.LU R208, [R1+0x360] ;  /* 0x0003600001d07983 */ /* 0x000ea80000300800 */
[----:B------:R-:W2:Y:S04]  /*88960*/  LDL.LU R209, [R1+0x364] ;  /* 0x0003640001d17983 */ /* 0x000ea80000300800 */
[----:B------:R-:W2:Y:S04]  /*88970*/  LDL.LU R210, [R1+0x368] ;  /* 0x0003680001d27983 */ /* 0x000ea80000300800 */
[----:B------:R-:W2:Y:S01]  /*88980*/  LDL.LU R211, [R1+0x36c] ;  /* 0x00036c0001d37983 */ /* 0x000ea20000300800 */
[----:B------:R-:W-:Y:S01]  /*88990*/  IMAD.MOV.U32 R220, RZ, RZ, R88 ;  /* 0x000000ffffdc7224 */ /* 0x000fe200078e0058 */
[----:B------:R-:W-:Y:S01]  /*889a0*/  MOV R237, R90 ;  /* 0x0000005a00ed7202 */ /* 0x000fe20000000f00 */
[----:B------:R-:W-:-:S02]  /*889b0*/  IMAD.MOV.U32 R236, RZ, RZ, R91 ;  /* 0x000000ffffec7224 */ /* 0x000fc400078e005b */
[C---:B---3--:R-:W-:Y:S08]  /*889c0*/  HMMA.1688.F32.TF32 R88, R92.reuse, R44, R112 ;  /* 0x0000002c5c58723c */ /* 0x048ff00000081070 */
[C---:B----4-:R-:W-:Y:S11]  /*889d0*/  HMMA.1688.F32.TF32 R136, R92.reuse, R36, R168 ;  /* 0x000000245c88723c */ /* 0x050ff600000810a8 */
[----:B------:R-:W-:Y:S05]  /*889e0*/  @!UPT UIADD3 URZ, URZ, URZ, URZ ;  /* 0x0000003f3f3ff290 */ /* 0x000fea000fffe03f */
[----:B------:R-:W-:Y:S01]  /*889f0*/  MOV R42, R88 ;  /* 0x00000058002a7202 */ /* 0x000fe20000000f00 */
[----:B------:R-:W-:Y:S01]  /*88a00*/  IMAD.MOV.U32 R43, RZ, RZ, R89 ;  /* 0x000000ffff2b7224 */ /* 0x000fe200078e0059 */
[----:B------:R-:W-:Y:S01]  /*88a10*/  MOV R10, R90 ;  /* 0x0000005a000a7202 */ /* 0x000fe20000000f00 */
[----:B------:R-:W-:Y:S02]  /*88a20*/  IMAD.MOV.U32 R11, RZ, RZ, R91 ;  /* 0x000000ffff0b7224 */ /* 0x000fe400078e005b */
[C---:B------:R-:W-:Y:S02]  /*88a30*/  HMMA.1688.F32.TF32 R88, R92.reuse, R60, R164 ;  /* 0x0000003c5c58723c */ /* 0x040fe400000810a4 */
[----:B------:R-:W-:Y:S04]  /*88a40*/  STL.64 [R1+0xc50], R136 ;  /* 0x000c508801007387 */ /* 0x000fe80000100a00 */
[----:B------:R-:W-:Y:S02]  /*88a50*/  STL.64 [R1+0xc58], R138 ;  /* 0x000c588a01007387 */ /* 0x000fe40000100a00 */
[C---:B------:R-:W-:Y:S08]  /*88a60*/  HMMA.1688.F32.TF32 R112, R92.reuse, R56, R108 ;  /* 0x000000385c70723c */ /* 0x040ff0000008106c */
[----:B------:R-:W-:Y:S07]  /*88a70*/  HMMA.1688.F32.TF32 R108, R92, R52, R104 ;  /* 0x000000345c6c723c */ /* 0x000fee0000081068 */
[----:B------:R-:W-:Y:S01]  /*88a80*/  STL.64 [R1+0xc40], R88 ;  /* 0x000c405801007387 */ /* 0x000fe20000100a00 */
[C---:B------:R-:W-:Y:S03]  /*88a90*/  HMMA.1688.F32.TF32 R104, R96.reuse, R8, R124 ;  /* 0x000000086068723c */ /* 0x040fe6000008107c */
[----:B------:R3:W-:Y:S05]  /*88aa0*/  STL.64 [R1+0xc48], R90 ;  /* 0x000c485a01007387 */ /* 0x0007ea0000100a00 */
[----:B------:R-:W-:Y:S08]  /*88ab0*/  HMMA.1688.F32.TF32 R28, R96, R44, R28 ;  /* 0x0000002c601c723c */ /* 0x000ff0000008101c */
[----:B---3--:R-:W-:Y:S08]  /*88ac0*/  HMMA.1688.F32.TF32 R88, R92, R48, R132 ;  /* 0x000000305c58723c */ /* 0x008ff00000081084 */
        /* <DEDUP_REMOVED lines=19> */
[C---:B------:R-:W-:Y:S08]  /*88c00*/  HMMA.1688.F32.TF32 R24, R96.reuse, R56, R16 ;  /* 0x000000386018723c */ /* 0x040ff00000081010 */
[C---:B------:R-:W-:Y:S08]  /*88c10*/  HMMA.1688.F32.TF32 R20, R96.reuse, R52, R12 ;  /* 0x000000346014723c */ /* 0x040ff0000008100c */
[----:B------:R-:W-:Y:S08]  /*88c20*/  HMMA.1688.F32.TF32 R16, R96, R48, R4 ;  /* 0x000000306010723c */ /* 0x000ff00000081004 */
        /* <DEDUP_REMOVED lines=11> */
[----:B------:R-:W-:-:S03]  /*88ce0*/  MOV R50, R5 ;  /* 0x0000000500327202 */ /* 0x000fc60000000f00 */
[----:B------:R-:W-:Y:S01]  /*88cf0*/  STL.64 [R1+0xb98], R18 ;  /* 0x000b981201007387 */ /* 0x000fe20000100a00 */
[----:B------:R-:W-:Y:S01]  /*88d00*/  IMAD.MOV.U32 R54, RZ, RZ, R6 ;  /* 0x000000ffff367224 */ /* 0x000fe200078e0006 */
[----:B------:R-:W-:Y:S02]  /*88d10*/  MOV R58, R7 ;  /* 0x00000007003a7202 */ /* 0x000fe40000000f00 */
[----:B------:R-:W-:Y:S04]  /*88d20*/  STL.64 [R1+0xb80], R12 ;  /* 0x000b800c01007387 */ /* 0x000fe80000100a00 */
[----:B------:R-:W-:Y:S04]  /*88d30*/  STL.64 [R1+0xb88], R14 ;  /* 0x000b880e01007387 */ /* 0x000fe80000100a00 */
[----:B------:R2:W-:Y:S04]  /*88d40*/  STL [R1+0xb70], R4 ;  /* 0x000b700401007387 */ /* 0x0005e80000100800 */
[----:B------:R-:W-:Y:S04]  /*88d50*/  LDS R92, [R2+0x10100] ;  /* 0x01010000025c7984 */ /* 0x000fe80000000800 */
[----:B------:R-:W-:Y:S04]  /*88d60*/  LDS R94, [R2+0x12100] ;  /* 0x01210000025e7984 */ /* 0x000fe80000000800 */
[----:B------:R-:W-:Y:S04]  /*88d70*/  LDS R93, [R3+0x10100] ;  /* 0x01010000035d7984 */ /* 0x000fe80000000800 */
[----:B------:R-:W1:Y:S01]  /*88d80*/  LDS R95, [R3+0x12100] ;  /* 0x01210000035f7984 */ /* 0x000e620000000800 */
[----:B--2---:R-:W-:Y:S03]  /*88d90*/  HMMA.1688.F32.TF32 R4, R84, R44, R208 ;  /* 0x0000002c5404723c */ /* 0x004fe600000810d0 */
        /* <DEDUP_REMOVED lines=8> */
[----:B------:R-:W-:-:S03]  /*88e20*/  IMAD.MOV.U32 R59, RZ, RZ, R4 ;  /* 0x000000ffff3b7224 */ /* 0x000fc600078e0004 */
[----:B------:R-:W4:Y:S01]  /*88e30*/  LDL.LU R200, [R1+0x410] ;  /* 0x0004100001c87983 */ /* 0x000f220000300800 */
[----:B------:R-:W-:-:S03]  /*88e40*/  MOV R38, R5 ;  /* 0x0000000500267202 */ /* 0x000fc60000000f00 */
[----:B------:R-:W4:Y:S01]  /*88e50*/  LDL.LU R201, [R1+0x414] ;  /* 0x0004140001c97983 */ /* 0x000f220000300800 */
[----:B------:R-:W-:-:S03]  /*88e60*/  IMAD.MOV.U32 R39, RZ, RZ, R6 ;  /* 0x000000ffff277224 */ /* 0x000fc600078e0006 */
[----:B------:R-:W4:Y:S01]  /*88e70*/  LDL.LU R202, [R1+0x418] ;  /* 0x0004180001ca7983 */ /* 0x000f220000300800 */
[----:B------:R-:W-:-:S03]  /*88e80*/  MOV R62, R7 ;  /* 0x00000007003e7202 */ /* 0x000fc60000000f00 */
[----:B------:R-:W4:Y:S04]  /*88e90*/  LDL.LU R203, [R1+0x41c] ;  /* 0x00041c0001cb7983 */ /* 0x000f280000300800 */
        /* <DEDUP_REMOVED lines=66> */
[C---:B---3--:R-:W-:Y:S11]  /*892c0*/  HMMA.1688.F32.TF32 R96, R84.reuse, R36, R136 ;  /* 0x000000245460723c */ /* 0x048ff60000081088 */
[----:B------:R-:W-:Y:S11]  /*892d0*/  @!UPT UIADD3 URZ, URZ, URZ, URZ ;  /* 0x0000003f3f3ff290 */ /* 0x000ff6000fffe03f */
[----:B------:R-:W-:Y:S01]  /*892e0*/  @!UPT UIADD3 URZ, URZ, URZ, URZ ;  /* 0x0000003f3f3ff290 */ /* 0x000fe2000fffe03f */
[----:B------:R4:W-:Y:S01]  /*892f0*/  STL [R1+0xb5c], R99 ;  /* 0x000b5c6301007387 */ /* 0x0009e20000100800 */
[----:B------:R-:W-:Y:S01]  /*89300*/  IMAD.MOV.U32 R63, RZ, RZ, R96 ;  /* 0x000000ffff3f7224 */ /* 0x000fe200078e0060 */
[----:B------:R-:W-:Y:S01]  /*89310*/  MOV R55, R97 ;  /* 0x0000006100377202 */ /* 0x000fe20000000f00 */
[----:B------:R-:W-:Y:S02]  /*89320*/  IMAD.MOV.U32 R51, RZ, RZ, R98 ;  /* 0x000000ffff337224 */ /* 0x000fe400078e0062 */
[C---:B----4-:R-:W-:Y:S08]  /*89330*/  HMMA.1688.F32.TF32 R96, R84.reuse, R60, R192 ;  /* 0x0000003c5460723c */ /* 0x050ff000000810c0 */
[C---:B------:R-:W-:Y:S08]  /*89340*/  HMMA.1688.F32.TF32 R136, R84.reuse, R56, R112 ;  /* 0x000000385488723c */ /* 0x040ff00000081070 */
[----:B------:R-:W-:Y:S07]  /*89350*/  HMMA.1688.F32.TF32 R112, R84, R52, R168 ;  /* 0x000000345470723c */ /* 0x000fee00000810a8 */
[----:B------:R-:W-:Y:S04]  /*89360*/  STL.64 [R1+0xb40], R96 ;  /* 0x000b406001007387 */ /* 0x000fe80000100a00 */
[----:B------:R1:W-:Y:S01]  /*89370*/  STL.64 [R1+0xb48], R98 ;  /* 0x000b486201007387 */ /* 0x0003e20000100a00 */
[----:B------:R-:W-:Y:S08]  /*89380*/  HMMA.1688.F32.TF32 R108, R88, R8, R108 ;  /* 0x00000008586c723c */ /* 0x000ff0000008106c */
[----:B-1----:R-:W-:Y:S01]  /*89390*/  HMMA.1688.F32.TF32 R96, R84, R48, R164 ;  /* 0x000000305460723c */ /* 0x002fe200000810a4 */
[----:B------:R-:W-:Y:S04]  /*893a0*/  STL.64 [R1+0xb30], R136 ;  /* 0x000b308801007387 */ /* 0x000fe80000100a00 */
[----:B------:R-:W-:Y:S04]  /*893b0*/  STL.64 [R1+0xb38], R138 ;  /* 0x000b388a01007387 */ /* 0x000fe80000100a00 */
[----:B------:R-:W-:Y:S04]  /*893c0*/  STL.64 [R1+0xb20], R112 ;  /* 0x000b207001007387 */ /* 0x000fe80000100a00 */
[----:B------:R1:W-:Y:S01]  /*893d0*/  STL.64 [R1+0xb28], R114 ;  /* 0x000b287201007387 */ /* 0x0003e20000100a00 */
[C---:B------:R-:W-:Y:S03]  /*893e0*/  HMMA.1688.F32.TF32 R100, R88.reuse, R60, R100 ;  /* 0x0000003c5864723c */ /* 0x040fe60000081064 */
[----:B------:R-:W-:Y:S04]  /*893f0*/  LDS R84, [R248+0x10100] ;  /* 0x01010000f8547984 */ /* 0x000fe80000000800 */
[----:B------:R-:W-:Y:S04]  /*89400*/  LDS R86, [R248+0x12100] ;  /* 0x01210000f8567984 */ /* 0x000fe80000000800 */
[----:B------:R-:W-:Y:S01]  /*89410*/  STL.64 [R1+0xb00], R96 ;  /* 0x000b006001007387 */ /* 0x000fe20000100a00 */
[C---:B-1----:R-:W-:Y:S03]  /*89420*/  HMMA.1688.F32.TF32 R112, R88.reuse, R40, R104 ;  /* 0x000000285870723c */ /* 0x042fe60000081068 */
[----:B------:R-:W-:Y:S04]  /*89430*/  STL.64 [R1+0xb08], R98 ;  /* 0x000b086201007387 */ /* 0x000fe80000100a00 */
[----:B------:R-:W-:Y:S01]  /*89440*/  STL.64 [R1+0xb10], R108 ;  /* 0x000b106c01007387 */ /* 0x000fe20000100a00 */
[C---:B------:R-:W-:Y:S03]  /*89450*/  HMMA.1688.F32.TF32 R104, R88.reuse, R36, R124 ;  /* 0x000000245868723c */ /* 0x040fe6000008107c */
[----:B------:R1:W-:Y:S04]  /*89460*/  STL.64 [R1+0xb18], R110 ;  /* 0x000b186e01007387 */ /* 0x0003e80000100a00 */
[----:B------:R-:W-:Y:S01]  /*89470*/  LDS R85, [R249+0x10100] ;  /* 0x01010000f9557984 */ /* 0x000fe20000000800 */
[C---:B------:R-:W-:Y:S03]  /*89480*/  HMMA.1688.F32.TF32 R28, R88.reuse, R56, R28 ;  /* 0x00000038581c723c */ /* 0x040fe6000008101c */
[----:B------:R-:W2:Y:S04]  /*89490*/  LDS R87, [R249+0x12100] ;  /* 0x01210000f9577984 */ /* 0x000ea80000000800 */
[----:B------:R-:W-:Y:S01]  /*894a0*/  LDS R96, [R2+0x10180] ;  /* 0x0101800002607984 */ /* 0x000fe20000000800 */
[C---:B-1----:R-:W-:Y:S08]  /*894b0*/  HMMA.1688.F32.TF32 R108, R88.reuse, R44, R132 ;  /* 0x0000002c586c723c */ /* 0x042ff00000081084 */
[----:B------:R-:W-:Y:S08]  /*894c0*/  HMMA.1688.F32.TF32 R24, R88, R52, R24 ;  /* 0x000000345818723c */ /* 0x000ff00000081018 */
        /* <DEDUP_REMOVED lines=27> */
[----:B------:R-:W1:Y:S04]  /*89680*/  LDS R99, [R3+0x12180] ;  /* 0x0121800003637984 */ /* 0x000e680000000800 */
[----:B------:R-:W-:Y:S04]  /*89690*/  LDS R88, [R248+0x10180] ;  /* 0x01018000f8587984 */ /* 0x000fe80000000800 */
        /* <DEDUP_REMOVED lines=96> */
[----:B------:R-:W4:Y:S01]  /*89ca0*/  LDS R91, [R249+0x12180] ;  /* 0x01218000f95b7984 */ /* 0x000f220000000800 */
[C---:B--2---:R-:W-:Y:S08]  /*89cb0*/  HMMA.1688.F32.TF32 R28, R92.reuse, R52, R28 ;  /* 0x000000345c1c723c */ /* 0x044ff0000008101c */
[----:B------:R-:W-:Y:S11]  /*89cc0*/  HMMA.1688.F32.TF32 R92, R92, R48, R24 ;  /* 0x000000305c5c723c */ /* 0x000ff60000081018 */
[----:B------:R-:W-:Y:S04]  /*89cd0*/  @!UPT UIADD3 URZ, URZ, URZ, URZ ;  /* 0x0000003f3f3ff290 */ /* 0x000fe8000fffe03f */
        /* <DEDUP_REMOVED lines=12> */
[C---:B---3--:R-:W-:Y:S08]  /*89da0*/  HMMA.1688.F32.TF32 R20, R84.reuse, R8, R20 ;  /* 0x000000085414723c */ /* 0x048ff00000081014 */
[C---:B------:R-:W-:Y:S08]  /*89db0*/  HMMA.1688.F32.TF32 R16, R84.reuse, R40, R16 ;  /* 0x000000285410723c */ /* 0x040ff00000081010 */
[C---:B------:R-:W-:Y:S07]  /*89dc0*/  HMMA.1688.F32.TF32 R12, R84.reuse, R44, R12 ;  /* 0x0000002c540c723c */ /* 0x040fee000008100c */
[----:B------:R-:W-:Y:S04]  /*89dd0*/  STL.64 [R1+0xa00], R20 ;  /* 0x000a001401007387 */ /* 0x000fe80000100a00 */
[----:B------:R1:W-:Y:S01]  /*89de0*/  STL.64 [R1+0xa08], R22 ;  /* 0x000a081601007387 */ /* 0x0003e20000100a00 */
[C---:B------:R-:W-:Y:S03]  /*89df0*/  HMMA.1688.F32.TF32 R188, R84.reuse, R60, R188 ;  /* 0x0000003c54bc723c */ /* 0x040fe600000810bc */
        /* <DEDUP_REMOVED lines=9> */
[----:B------:R-:W3:Y:S01]  /*89e90*/  LDL.LU.64 R12, [R1+0x81b0] ;  /* 0x0081b000010c7983 */ /* 0x000ee20000300a00 */
[C---:B------:R-:W-:Y:S08]  /*89ea0*/  HMMA.1688.F32.TF32 R148, R84.reuse, R52, R148 ;  /* 0x000000345494723c */ /* 0x040ff00000081094 */
[----:B------:R-:W-:Y:S08]  /*89eb0*/  HMMA.1688.F32.TF32 R136, R84, R48, R136 ;  /* 0x000000305488723c */ /* 0x000ff00000081088 */
[----:B------:R-:W-:Y:S08]  /*89ec0*/  HMMA.1688.F32.TF32 R104, R96, R52, R104 ;  /* 0x000000346068723c */ /* 0x000ff00000081068 */
[----:B----4-:R-:W-:Y:S08]  /*89ed0*/  HMMA.1688.F32.TF32 R4, R88, R40, R4 ;  /* 0x000000285804723c */ /* 0x010ff00000081004 */
[C---:B--2---:R-:W-:Y:S11]  /*89ee0*/  HMMA.1688.F32.TF32 R92, R84.reuse, R36, R92 ;  /* 0x00000024545c723c */ /* 0x044ff6000008105c */
[----:B------:R-:W-:Y:S11]  /*89ef0*/  @!UPT UIADD3 URZ, URZ, URZ, URZ ;  /* 0x0000003f3f3ff290 */ /* 0x000ff6000fffe03f */
[----:B------:R-:W-:Y:S01]  /*89f00*/  @!UPT UIADD3 URZ, URZ, URZ, URZ ;  /* 0x0000003f3f3ff290 */ /* 0x000fe2000fffe03f */
[----:B------:R-:W-:Y:S04]  /*89f10*/  STL.64 [R1+0x9d0], R92 ;  /* 0x0009d05c01007387 */ /* 0x000fe80000100a00 */
[----:B------:R1:W-:Y:S02]  /*89f20*/  STL.64 [R1+0x9d8], R94 ;  /* 0x0009d85e01007387 */ /* 0x0003e40000100a00 */
[----:B-1----:R-:W-:Y:S02]  /*89f30*/  HMMA.1688.F32.TF32 R92, R84, R56, R152 ;  /* 0x00000038545c723c */ /* 0x002fe40000081098 */
[----:B------:R-:W-:Y:S04]  /*89f40*/  STL.64 [R1+0x9c0], R188 ;  /* 0x0009c0bc01007387 */ /* 0x000fe80000100a00 */
[----:B------:R-:W-:Y:S02]  /*89f50*/  STL.64 [R1+0x9c8], R190 ;  /* 0x0009c8be01007387 */ /* 0x000fe40000100a00 */
[C---:B------:R-:W-:Y:S02]  /*89f60*/  HMMA.1688.F32.TF32 R84, R96.reuse, R40, R100 ;  /* 0x000000286054723c */ /* 0x040fe40000081064 */
        /* <DEDUP_REMOVED lines=8> */
[----:B------:R-:W-:Y:S04]  /*89ff0*/  STL.64 [R1+0x9a8], R150 ;  /* 0x0009a89601007387 */ /* 0x000fe80000100a00 */
[----:B------:R-:W-:Y:S04]  /*8a000*/  STL.64 [R1+0x990], R136 ;  /* 0x0009908801007387 */ /* 0x000fe80000100a00 */
[----:B------:R-:W-:Y:S09]  /*8a010*/  STL.64 [R1+0x998], R138 ;  /* 0x0009988a01007387 */ /* 0x000ff20000100a00 */
[----:B------:R-:W-:Y:S04]  /*8a020*/  STL.64 [R1+0x980], R92 ;  /* 0x0009805c01007387 */ /* 0x000fe80000100a00 */
[----:B------:R-:W-:Y:S04]  /*8a030*/  STL.64 [R1+0x988], R94 ;  /* 0x0009885e01007387 */ /* 0x000fe80000100a00 */
[----:B------:R-:W-:Y:S04]  /*8a040*/  STL.64 [R1+0x970], R84 ;  /* 0x0009705401007387 */ /* 0x000fe80000100a00 */
[----:B------:R2:W-:Y:S02]  /*8a050*/  STL.64 [R1+0x978], R86 ;  /* 0x0009785601007387 */ /* 0x0005e40000100a00 */
[C---:B--2---:R-:W-:Y:S08]  /*8a060*/  HMMA.1688.F32.TF32 R84, R96.reuse, R44, R112 ;  /* 0x0000002c6054723c */ /* 0x044ff00000081070 */
[C---:B------:R-:W-:Y:S08]  /*8a070*/  HMMA.1688.F32.TF32 R112, R96.reuse, R36, R168 ;  /* 0x000000246070723c */ /* 0x040ff000000810a8 */
[C---:B------:R-:W-:Y:S07]  /*8a080*/  HMMA.1688.F32.TF32 R92, R96.reuse, R60, R164 ;  /* 0x0000003c605c723c */ /* 0x040fee00000810a4 */
[----:B------:R-:W-:Y:S04]  /*8a090*/  STL.64 [R1+0x960], R84 ;  /* 0x0009605401007387 */ /* 0x000fe80000100a00 */
[----:B------:R2:W-:Y:S02]  /*8a0a0*/  STL.64 [R1+0x968], R86 ;  /* 0x0009685601007387 */ /* 0x0005e40000100a00 */
[C---:B--2---:R-:W-:Y:S02]  /*8a0b0*/  HMMA.1688.F32.TF32 R84, R96.reuse, R56, R108 ;  /* 0x000000386054723c */ /* 0x044fe4000008106c */
[----:B------:R-:W-:Y:S04]  /*8a0c0*/  STL.64 [R1+0x950], R112 ;  /* 0x0009507001007387 */ /* 0x000fe80000100a00 */
[----:B------:R-:W-:Y:S04]  /*8a0d0*/  STL.64 [R1+0x958], R114 ;  /* 0x0009587201007387 */ /* 0x000fe80000100a00 */
[----:B------:R-:W-:Y:S04]  /*8a0e0*/  STL.64 [R1+0x940], R92 ;  /* 0x0009405c01007387 */ /* 0x000fe80000100a00 */
[----:B------:R2:W-:Y:S09]  /*8a0f0*/  STL.64 [R1+0x948], R94 ;  /* 0x0009485e01007387 */ /* 0x0005f20000100a00 */
[----:B------:R-:W-:Y:S01]  /*8a100*/  STL.64 [R1+0x930], R84 ;  /* 0x0009305401007387 */ /* 0x000fe20000100a00 */
[----:B--2---:R-:W-:Y:S03]  /*8a110*/  HMMA.1688.F32.TF32 R92, R96, R48, R132 ;  /* 0x00000030605c723c */ /* 0x004fe60000081084 */
[----:B------:R2:W-:Y:S05]  /*8a120*/  STL.64 [R1+0x938], R86 ;  /* 0x0009385601007387 */ /* 0x0005ea0000100a00 */
[----:B--2---:R-:W-:Y:S01]  /*8a130*/  HMMA.1688.F32.TF32 R84, R88, R8, R124 ;  /* 0x000000085854723c */ /* 0x004fe2000008107c */
[----:B------:R-:W-:Y:S04]  /*8a140*/  STL.64 [R1+0x920], R104 ;  /* 0x0009206801007387 */ /* 0x000fe80000100a00 */
[----:B------:R-:W-:Y:S10]  /*8a150*/  STL.64 [R1+0x928], R106 ;  /* 0x0009286a01007387 */ /* 0x000ff40000100a00 */
[----:B------:R-:W-:Y:S04]  /*8a160*/  STL.64 [R1+0x910], R92 ;  /* 0x0009105c01007387 */ /* 0x000fe80000100a00 */
[----:B------:R-:W-:Y:S01]  /*8a170*/  STL.64 [R1+0x918], R94 ;  /* 0x0009185e01007387 */ /* 0x000fe20000100a00 */
[----:B------:R-:W-:Y:S01]  /*8a180*/  MOV R134, R212 ;  /* 0x000000d400867202 */ /* 0x000fe20000000f00 */
[----:B------:R-:W-:-:S02]  /*8a190*/  IMAD.MOV.U32 R135, RZ, RZ, R213 ;  /* 0x000000ffff877224 */ /* 0x000fc400078e00d5 */
[----:B------:R-:W-:Y:S04]  /*8a1a0*/  LDS R92, [R248+0x10200] ;  /* 0x01020000f85c7984 */ /* 0x000fe80000000800 */
[----:B------:R-:W-:Y:S04]  /*8a1b0*/  LDS R94, [R248+0x12200] ;  /* 0x01220000f85e7984 */ /* 0x000fe80000000800 */
[----:B------:R-:W-:Y:S04]  /*8a1c0*/  STL.64 [R1+0x900], R84 ;  /* 0x0009005401007387 */ /* 0x000fe80000100a00 */
[----:B------:R-:W-:Y:S04]  /*8a1d0*/  STL.64 [R1+0x908], R86 ;  /* 0x0009085601007387 */ /* 0x000fe80000100a00 */
[----:B------:R-:W-:Y:S04]  /*8a1e0*/  STL.64 [R1+0x8f0], R4 ;  /* 0x0008f00401007387 */ /* 0x000fe80000100a00 */
[----:B------:R2:W-:Y:S04]  /*8a1f0*/  STL.64 [R1+0x8f8], R6 ;  /* 0x0008f80601007387 */ /* 0x0005e80000100a00 */
[----:B------:R-:W-:Y:S04]  /*8a200*/  LDS R93, [R249+0x10200] ;  /* 0x01020000f95d7984 */ /* 0x000fe80000000800 */
[----:B------:R-:W4:Y:S01]  /*8a210*/  LDS R95, [R249+0x12200] ;  /* 0x01220000f95f7984 */ /* 0x000f220000000800 */
[C---:B--2---:R-:W-:Y:S08]  /*8a220*/  HMMA.1688.F32.TF32 R4, R88.reuse, R44, R200 ;  /* 0x0000002c5804723c */ /* 0x044ff000000810c8 */
[C---:B------:R-:W-:Y:S11]  /*8a230*/  HMMA.1688.F32.TF32 R84, R88.reuse, R36, R204 ;  /* 0x000000245854723c */ /* 0x040ff600000810cc */
[----:B------:R-:W-:Y:S04]  /*8a240*/  @!UPT UIADD3 URZ, URZ, URZ, URZ ;  /* 0x0000003f3f3ff290 */ /* 0x000fe8000fffe03f */
[----:B------:R-:W-:Y:S04]  /*8a250*/  STL.64 [R1+0x8e0], R4 ;  /* 0x0008e00401007387 */ /* 0x000fe80000100a00 */
[----:B------:R2:W-:Y:S04]  /*8a260*/  STL.64 [R1+0x8e8], R6 ;  /* 0x0008e80601007387 */ /* 0x0005e80000100a00 */
[----:B------:R-:W3:Y:S01]  /*8a270*/  LDL.LU R132, [R1+0x6f0] ;  /* 0x0006f00001847983 */ /* 0x000ee20000300800 */
[----:B--2---:R-:W-:Y:S03]  /*8a280*/  HMMA.1688.F32.TF32 R4, R88, R60, R208 ;  /* 0x0000003c5804723c */ /* 0x004fe600000810d0 */
[----:B------:R-:W-:Y:S04]  /*8a290*/  STL.64 [R1+0x8d0], R84 ;  /* 0x0008d05401007387 */ /* 0x000fe80000100a00 */
[----:B------:R-:W-:Y:S11]  /*8a2a0*/  STL.64 [R1+0x8d8], R86 ;  /* 0x0008d85601007387 */ /* 0x000ff60000100a00 */
[----:B------:R-:W-:Y:S05]  /*8a2b0*/  @!UPT UIADD3 URZ, URZ, URZ, URZ ;  /* 0x0000003f3f3ff290 */ /* 0x000fea000fffe03f */
[----:B------:R2:W-:Y:S04]  /*8a2c0*/  STL.64 [R1+0x8c0], R4 ;  /* 0x0008c00401007387 */ /* 0x0005e80000100a00 */
[----:B------:R1:W-:Y:S04]  /*8a2d0*/  STL.64 [R1+0x8c8], R6 ;  /* 0x0008c80601007387 */ /* 0x0003e80000100a00 */
[----:B------:R-:W3:Y:S04]  /*8a2e0*/  LDL.LU R133, [R1+0x6f4] ;  /* 0x0006f40001857983 */ /* 0x000ee80000300800 */
[----:B------:R-:W2:Y:S04]  /*8a2f0*/  LDL.LU R212, [R1+0x81ac] ;  /* 0x0081ac0001d47983 */ /* 0x000ea80000300800 */
[----:B------:R-:W3:Y:S04]  /*8a300*/  LDL.LU R213, [R1+0x81a8] ;  /* 0x0081a80001d57983 */ /* 0x000ee80000300800 */
[----:B------:R-:W4:Y:S04]  /*8a310*/  LDL.LU R104, [R1+0x710] ;  /* 0x0007100001687983 */ /* 0x000f280000300800 */
[----:B------:R-:W4:Y:S04]  /*8a320*/  LDL.LU R105, [R1+0x714] ;  /* 0x0007140001697983 */ /* 0x000f280000300800 */
[----:B------:R-:W4:Y:S04]  /*8a330*/  LDL.LU R106, [R1+0x718] ;  /* 0x00071800016a7983 */ /* 0x000f280000300800 */
[----:B------:R-:W4:Y:S04]  /*8a340*/  LDL.LU R107, [R1+0x71c] ;  /* 0x00071c00016b7983 */ /* 0x000f280000300800 */
[----:B------:R-:W4:Y:S04]  /*8a350*/  LDL.LU R108, [R1+0x720] ;  /* 0x00072000016c7983 */ /* 0x000f280000300800 */
[----:B------:R-:W4:Y:S01]  /*8a360*/  LDL.LU R109, [R1+0x724] ;  /* 0x00072400016d7983 */ /* 0x000f220000300800 */
[----:B--2---:R-:W-:Y:S01]  /*8a370*/  IMAD.MOV.U32 R111, RZ, RZ, R212 ;  /* 0x000000ffff6f7224 */ /* 0x004fe200078e00d4 */
[----:B---3--:R-:W-:-:S02]  /*8a380*/  MOV R110, R213 ;  /* 0x000000d5006e7202 */ /* 0x008fc40000000f00 */
        /* <DEDUP_REMOVED lines=30> */
[----:B------:R-:W2:Y:S04]  /*8a570*/  LDL R200, [R1+0x30] ;  /* 0x0000300001c87983 */ /* 0x000ea80000100800 */
[----:B------:R-:W2:Y:S04]  /*8a580*/  LDL R201, [R1+0x34] ;  /* 0x0000340001c97983 */ /* 0x000ea80000100800 */
[----:B------:R-:W2:Y:S04]  /*8a590*/  LDL R202, [R1+0x38] ;  /* 0x0000380001ca7983 */ /* 0x000ea80000100800 */
[----:B------:R-:W2:Y:S04]  /*8a5a0*/  LDL R203, [R1+0x3c] ;  /* 0x00003c0001cb7983 */ /* 0x000ea80000100800 */
[----:B------:R-:W3:Y:S04]  /*8a5b0*/  LDL.LU R4, [R1+0x40] ;  /* 0x0000400001047983 */ /* 0x000ee80000300800 */
[----:B------:R-:W3:Y:S04]  /*8a5c0*/  LDL.LU R5, [R1+0x44] ;  /* 0x0000440001057983 */ /* 0x000ee80000300800 */
[----:B-1----:R-:W3:Y:S04]  /*8a5d0*/  LDL.LU R6, [R1+0x48] ;  /* 0x0000480001067983 */ /* 0x002ee80000300800 */
        /* <DEDUP_REMOVED lines=27> */
[----:B------:R-:W4:Y:S04]  /*8a790*/  LDL.LU R124, [R1] ;  /* 0x00000000017c7983 */ /* 0x000f280000300800 */
[----:B------:R-:W4:Y:S04]  /*8a7a0*/  LDL.LU R125, [R1+0x4] ;  /* 0x00000400017d7983 */ /* 0x000f280000300800 */
[----:B------:R-:W4:Y:S04]  /*8a7b0*/  LDL.LU R126, [R1+0x8] ;  /* 0x00000800017e7983 */ /* 0x000f280000300800 */
[----:B------:R-:W4:Y:S01]  /*8a7c0*/  LDL.LU R127, [R1+0xc] ;  /* 0x00000c00017f7983 */ /* 0x000f220000300800 */
[C---:B--2---:R-:W-:Y:S08]  /*8a7d0*/  HMMA.1688.F32.TF32 R200, R88.reuse, R52, R200 ;  /* 0x0000003458c8723c */ /* 0x044ff000000810c8 */
[C---:B---3--:R-:W-:Y:S08]  /*8a7e0*/  HMMA.1688.F32.TF32 R4, R88.reuse, R56, R4 ;  /* 0x000000385804723c */ /* 0x048ff00000081004 */
[----:B----4-:R-:W-:Y:S01]  /*8a7f0*/  HMMA.1688.F32.TF32 R84, R88, R48, R84 ;  /* 0x000000305854723c */ /* 0x010fe20000081054 */
[----:B------:R-:W-:Y:S04]  /*8a800*/  LDS R88, [R2+0x10280] ;  /* 0x0102800002587984 */ /* 0x000fe80000000800 */
[----:B------:R-:W-:Y:S03]  /*8a810*/  LDS R90, [R2+0x12280] ;  /* 0x01228000025a7984 */ /* 0x000fe60000000800 */
[C---:B------:R-:W-:Y:S07]  /*8a820*/  HMMA.1688.F32.TF32 R208, R100.reuse, R40, R208 ;  /* 0x0000002864d0723c */ /* 0x040fee00000810d0 */
[----:B------:R-:W-:Y:S01]  /*8a830*/  STL.64 [R1+0x8b0], R4 ;  /* 0x0008b00401007387 */ /* 0x000fe20000100a00 */
[C---:B------:R-:W-:Y:S03]  /*8a840*/  HMMA.1688.F32.TF32 R204, R100.reuse, R8, R204 ;  /* 0x0000000864cc723c */ /* 0x040fe600000810cc */
[----:B------:R1:W-:Y:S04]  /*8a850*/  STL.64 [R1+0x8b8], R6 ;  /* 0x0008b80601007387 */ /* 0x0003e80000100a00 */
[----:B------:R-:W-:Y:S01]  /*8a860*/  LDS R89, [R3+0x10280] ;  /* 0x0102800003597984 */ /* 0x000fe20000000800 */
[C---:B------:R-:W-:Y:S03]  /*8a870*/  HMMA.1688.F32.TF32 R96, R100.reuse, R44, R96 ;  /* 0x0000002c6460723c */ /* 0x040fe60000081060 */
[----:B------:R-:W2:Y:S04]  /*8a880*/  LDS R91, [R3+0x12280] ;  /* 0x01228000035b7984 */ /* 0x000ea80000000800 */
[----:B-1----:R-:W2:Y:S04]  /*8a890*/  LDL.LU.64 R6, [R1+0x8188] ;  /* 0x0081880001067983 */ /* 0x002ea80000300a00 */
[----:B------:R-:W2:Y:S04]  /*8a8a0*/  LDL.LU.64 R4, [R1+0x8180] ;  /* 0x0081800001047983 */ /* 0x000ea80000300a00 */
        /* <DEDUP_REMOVED lines=8> */
[C---:B------:R-:W-:Y:S03]  /*8a930*/  HMMA.1688.F32.TF32 R212, R100.reuse, R36, R212 ;  /* 0x0000002464d4723c */ /* 0x040fe600000810d4 */
[----:B------:R-:W-:Y:S04]  /*8a940*/  LDS R84, [R248+0x10280] ;  /* 0x01028000f8547984 */ /* 0x000fe80000000800 */
[----:B------:R-:W-:Y:S04]  /*8a950*/  LDS R86, [R248+0x12280] ;  /* 0x01228000f8567984 */ /* 0x000fe80000000800 */
[----:B-1----:R-:W4:Y:S04]  /*8a960*/  LDL.LU.64 R206, [R1+0x8168] ;  /* 0x0081680001ce7983 */ /* 0x002f280000300a00 */
[----:B------:R-:W4:Y:S04]  /*8a970*/  LDL.LU.64 R204, [R1+0x8160] ;  /* 0x0081600001cc7983 */ /* 0x000f280000300a00 */
[----:B------:R-:W-:Y:S04]  /*8a980*/  STL.64 [R1+0x880], R208 ;  /* 0x000880d001007387 */ /* 0x000fe80000100a00 */
[----:B------:R1:W-:Y:S01]  /*8a990*/  STL.64 [R1+0x888], R210 ;  /* 0x000888d201007387 */ /* 0x0003e20000100a00 */
[C---:B------:R-:W-:Y:S03]  /*8a9a0*/  HMMA.1688.F32.TF32 R152, R100.reuse, R56, R152 ;  /* 0x000000386498723c */ /* 0x040fe60000081098 */
[----:B------:R-:W-:Y:S04]  /*8a9b0*/  LDS R85, [R249+0x10280] ;  /* 0x01028000f9557984 */ /* 0x000fe80000000800 */
[----:B------:R-:W2:Y:S04]  /*8a9c0*/  LDS R87, [R249+0x12280] ;  /* 0x01228000f9577984 */ /* 0x000ea80000000800 */
[----:B-1----:R-:W4:Y:S04]  /*8a9d0*/  LDL.LU.64 R210, [R1+0x8158] ;  /* 0x0081580001d27983 */ /* 0x002f280000300a00 */
[----:B------:R-:W4:Y:S04]  /*8a9e0*/  LDL.LU.64 R208, [R1+0x8150] ;  /* 0x0081500001d07983 */ /* 0x000f280000300a00 */
[----:B------:R-:W-:Y:S04]  /*8a9f0*/  STL.64 [R1+0x870], R96 ;  /* 0x0008706001007387 */ /* 0x000fe80000100a00 */
[----:B------:R1:W-:Y:S02]  /*8aa00*/  STL.64 [R1+0x878], R98 ;  /* 0x0008786201007387 */ /* 0x0003e40000100a00 */
[C---:B-1----:R-:W-:Y:S02]  /*8aa10*/  HMMA.1688.F32.TF32 R96, R100.reuse, R60, R188 ;  /* 0x0000003c6460723c */ /* 0x042fe400000810bc */
        /* <DEDUP_REMOVED lines=18> */
[----:B------:R1:W-:Y:S02]  /*8ab40*/  STL.64 [R1+0x828], R102 ;  /* 0x0008286601007387 */ /* 0x0003e40000100a00 */
[C---:B-1----:R-:W-:Y:S08]  /*8ab50*/  HMMA.1688.F32.TF32 R96, R92.reuse, R40, R112 ;  /* 0x000000285c60723c */ /* 0x042ff00000081070 */
[C---:B------:R-:W-:Y:S08]  /*8ab60*/  HMMA.1688.F32.TF32 R100, R92.reuse, R44, R168 ;  /* 0x0000002c5c64723c */ /* 0x040ff000000810a8 */
[C---:B------:R-:W-:Y:S07]  /*8ab70*/  HMMA.1688.F32.TF32 R112, R92.reuse, R36, R164 ;  /* 0x000000245c70723c */ /* 0x040fee00000810a4 */
[----:B------:R-:W-:Y:S04]  /*8ab80*/  STL.64 [R1+0x810], R96 ;  /* 0x0008106001007387 */ /* 0x000fe80000100a00 */
[----:B------:R1:W-:Y:S04]  /*8ab90*/  STL.64 [R1+0x818], R98 ;  /* 0x0008186201007387 */ /* 0x0003e80000100a00 */
[----:B------:R-:W-:Y:S04]  /*8aba0*/  STL.64 [R1+0x800], R100 ;  /* 0x0008006401007387 */ /* 0x000fe80000100a00 */
[----:B------:R1:W-:Y:S02]  /*8abb0*/  STL.64 [R1+0x808], R102 ;  /* 0x0008086601007387 */ /* 0x0003e40000100a00 */
[C---:B-1----:R-:W-:Y:S08]  /*8abc0*/  HMMA.1688.F32.TF32 R96, R92.reuse, R60, R108 ;  /* 0x0000003c5c60723c */ /* 0x042ff0000008106c */
[C---:B------:R-:W-:Y:S01]  /*8abd0*/  HMMA.1688.F32.TF32 R100, R92.reuse, R56, R104 ;  /* 0x000000385c64723c */ /* 0x040fe20000081068 */
[----:B------:R-:W-:Y:S04]  /*8abe0*/  STL.64 [R1+0x7f0], R112 ;  /* 0x0007f07001007387 */ /* 0x000fe80000100a00 */
[----:B------:R-:W-:Y:S03]  /*8abf0*/  STL.64 [R1+0x7f8], R114 ;  /* 0x0007f87201007387 */ /* 0x000fe60000100a00 */
[C---:B------:R-:W-:Y:S07]  /*8ac00*/  HMMA.1688.F32.TF32 R104, R92.reuse, R52, R132 ;  /* 0x000000345c68723c */ /* 0x040fee0000081084 */
[----:B------:R-:W-:Y:S04]  /*8ac10*/  STL.64 [R1+0x7e0], R96 ;  /* 0x0007e06001007387 */ /* 0x000fe80000100a00 */
[----:B------:R1:W-:Y:S04]  /*8ac20*/  STL.64 [R1+0x7e8], R98 ;  /* 0x0007e86201007387 */ /* 0x0003e80000100a00 */
[----:B------:R-:W-:Y:S04]  /*8ac30*/  STL.64 [R1+0x7d0], R100 ;  /* 0x0007d06401007387 */ /* 0x000fe80000100a00 */
[----:B------:R-:W-:Y:S01]  /*8ac40*/  STL.64 [R1+0x7d8], R102 ;  /* 0x0007d86601007387 */ /* 0x000fe20000100a00 */
[----:B-1----:R-:W-:Y:S03]  /*8ac50*/  HMMA.1688.F32.TF32 R96, R92, R48, R124 ;  /* 0x000000305c60723c */ /* 0x002fe6000008107c */
[----:B------:R-:W-:Y:S04]  /*8ac60*/  STL.64 [R1+0x7c0], R104 ;  /* 0x0007c06801007387 */ /* 0x000fe80000100a00 */
[----:B------:R-:W-:Y:S11]  /*8ac70*/  STL.64 [R1+0x7c8], R106 ;  /* 0x0007c86a01007387 */ /* 0x000ff60000100a00 */
[----:B------:R-:W-:Y:S05]  /*8ac80*/  @!UPT UIADD3 URZ, URZ, URZ, URZ ;  /* 0x0000003f3f3ff290 */ /* 0x000fea000fffe03f */
[----:B------:R-:W-:Y:S04]  /*8ac90*/  STL.64 [R1+0x7a0], R96 ;  /* 0x0007a06001007387 */ /* 0x000fe80000100a00 */
[----:B------:R3:W-:Y:S01]  /*8aca0*/  STL.64 [R1+0x7a8], R98 ;  /* 0x0007a86201007387 */ /* 0x0007e20000100a00 */
[C---:B--2---:R-:W-:Y:S08]  /*8acb0*/  HMMA.1688.F32.TF32 R4, R88.reuse, R36, R4 ;  /* 0x000000245804723c */ /* 0x044ff00000081004 */
[C---:B---3--:R-:W-:Y:S08]  /*8acc0*/  HMMA.1688.F32.TF32 R96, R88.reuse, R44, R200 ;  /* 0x0000002c5860723c */ /* 0x048ff000000810c8 */
[C---:B----4-:R-:W-:Y:S08]  /*8acd0*/  HMMA.1688.F32.TF32 R92, R88.reuse, R40, R204 ;  /* 0x00000028585c723c */ /* 0x050ff000000810cc */
[C---:B------:R-:W-:Y:S11]  /*8ace0*/  HMMA.1688.F32.TF32 R100, R88.reuse, R8, R208 ;  /* 0x000000085864723c */ /* 0x040ff600000810d0 */
[----:B------:R-:W-:Y:S11]  /*8acf0*/  @!UPT UIADD3 URZ, URZ, URZ, URZ ;  /* 0x0000003f3f3ff290 */ /* 0x000ff6000fffe03f */
[----:B------:R-:W-:Y:S01]  /*8ad00*/  @!UPT UIADD3 URZ, URZ, URZ, URZ ;  /* 0x0000003f3f3ff290 */ /* 0x000fe2000fffe03f */
[----:B------:R-:W-:Y:S04]  /*8ad10*/  STL.64 [R1+0x780], R100 ;  /* 0x0007806401007387 */ /* 0x000fe80000100a00 */
[----:B------:R-:W-:Y:S04]  /*8ad20*/  STL.64 [R1+0x788], R102 ;  /* 0x0007886601007387 */ /* 0x000fe80000100a00 */
[----:B------:R-:W-:Y:S04]  /*8ad30*/  STL.64 [R1+0x770], R92 ;  /* 0x0007705c01007387 */ /* 0x000fe80000100a00 */
[----:B------:R1:W-:Y:S02]  /*8ad40*/  STL.64 [R1+0x778], R94 ;  /* 0x0007785e01007387 */ /* 0x0003e40000100a00 */
[C---:B-1----:R-:W-:Y:S08]  /*8ad50*/  HMMA.1688.F32.TF32 R92, R88.reuse, R60, R12 ;  /* 0x0000003c585c723c */ /* 0x042ff0000008100c */
[C---:B------:R-:W-:Y:S01]  /*8ad60*/  HMMA.1688.F32.TF32 R12, R88.reuse, R56, R16 ;  /* 0x00000038580c723c */ /* 0x040fe20000081010 */
[----:B------:R-:W-:Y:S04]  /*8ad70*/  STL.64 [R1+0x760], R96 ;  /* 0x0007606001007387 */ /* 0x000fe80000100a00 */
[----:B------:R-:W-:Y:S04]  /*8ad80*/  STL.64 [R1+0x768], R98 ;  /* 0x0007686201007387 */ /* 0x000fe80000100a00 */
[----:B------:R-:W-:Y:S04]  /*8ad90*/  STL.64 [R1+0x750], R4 ;  /* 0x0007500401007387 */ /* 0x000fe80000100a00 */
[----:B------:R1:W-:Y:S01]  /*8ada0*/  STL.64 [R1+0x758], R6 ;  /* 0x0007580601007387 */ /* 0x0003e20000100a00 */
[C---:B------:R-:W-:Y:S03]  /*8adb0*/  HMMA.1688.F32.TF32 R16, R88.reuse, R48, R24 ;  /* 0x000000305810723c */ /* 0x040fe60000081018 */
[----:B------:R-:W-:Y:S04]  /*8adc0*/  STL.64 [R1+0x740], R92 ;  /* 0x0007405c01007387 */ /* 0x000fe80000100a00 */
[----:B------:R-:W-:Y:S01]  /*8add0*/  STL.64 [R1+0x748], R94 ;  /* 0x0007485e01007387 */ /* 0x000fe20000100a00 */
[----:B-1----:R-:W-:Y:S03]  /*8ade0*/  HMMA.1688.F32.TF32 R4, R88, R52, R20 ;  /* 0x000000345804723c */ /* 0x002fe60000081014 */
[----:B------:R-:W-:Y:S04]  /*8adf0*/  STL.64 [R1+0x730], R12 ;  /* 0x0007300c01007387 */ /* 0x000fe80000100a00 */
[----:B------:R1:W-:Y:S02]  /*8ae00*/  STL.64 [R1+0x738], R14 ;  /* 0x0007380e01007387 */ /* 0x0003e40000100a00 */
[C---:B-1----:R-:W-:Y:S11]  /*8ae10*/  HMMA.1688.F32.TF32 R12, R84.reuse, R8, R28 ;  /* 0x00000008540c723c */ /* 0x042ff6000008101c */
[----:B------:R-:W-:Y:S03]  /*8ae20*/  @!UPT UIADD3 URZ, URZ, URZ, URZ ;  /* 0x0000003f3f3ff290 */ /* 0x000fe6000fffe03f */
[----:B------:R-:W-:Y:S04]  /*8ae30*/  STL.64 [R1+0x720], R4 ;  /* 0x0007200401007387 */ /* 0x000fe80000100a00 */
[----:B------:R1:W-:Y:S04]  /*8ae40*/  STL.64 [R1+0x728], R6 ;  /* 0x0007280601007387 */ /* 0x0003e80000100a00 */
[----:B------:R-:W-:Y:S04]  /*8ae50*/  STL.64 [R1+0x710], R16 ;  /* 0x0007101001007387 */ /* 0x000fe80000100a00 */
[----:B------:R2:W-:Y:S01]  /*8ae60*/  STL.64 [R1+0x718], R18 ;  /* 0x0007181201007387 */ /* 0x0005e20000100a00 */
[C---:B-1----:R-:W-:Y:S03]  /*8ae70*/  HMMA.1688.F32.TF32 R4, R84.reuse, R40, R32 ;  /* 0x000000285404723c */ /* 0x042fe60000081020 */
[----:B------:R-:W3:Y:S04]  /*8ae80*/  LDL.LU R124, [R1+0x60] ;  /* 0x00006000017c7983 */ /* 0x000ee80000300800 */
[----:B------:R-:W-:Y:S01]  /*8ae90*/  STL.64 [R1+0x700], R12 ;  /* 0x0007000c01007387 */ /* 0x000fe20000100a00 */
[C---:B--2---:R-:W-:Y:S03]  /*8aea0*/  HMMA.1688.F32.TF32 R16, R84.reuse, R44, R64 ;  /* 0x0000002c5410723c */ /* 0x044fe60000081040 */
[----:B------:R1:W-:Y:S05]  /*8aeb0*/  STL.64 [R1+0x708], R14 ;  /* 0x0007080e01007387 */ /* 0x0003ea0000100a00 */
[C---:B-1----:R-:W-:Y:S07]  /*8aec0*/  HMMA.1688.F32.TF32 R12, R84.reuse, R36, R68 ;  /* 0x00000024540c723c */ /* 0x042fee0000081044 */
[----:B------:R-:W-:Y:S04]  /*8aed0*/  STL.64 [R1+0x6f0], R4 ;  /* 0x0006f00401007387 */ /* 0x000fe80000100a00 */
[----:B------:R-:W-:Y:S01]  /*8aee0*/  STL.64 [R1+0x6f8], R6 ;  /* 0x0006f80601007387 */ /* 0x000fe20000100a00 */
[C---:B------:R-:W-:Y:S03]  /*8aef0*/  HMMA.1688.F32.TF32 R20, R84.reuse, R60, R72 ;  /* 0x0000003c5414723c */ /* 0x040fe60000081048 */
[----:B------:R-:W3:Y:S04]  /*8af00*/  LDL.LU R125, [R1+0x64] ;  /* 0x00006400017d7983 */ /* 0x000ee80000300800 */
[----:B------:R-:W3:Y:S04]  /*8af10*/  LDL.LU R126, [R1+0x68] ;  /* 0x00006800017e7983 */ /* 0x000ee80000300800 */
[----:B------:R-:W3:Y:S04]  /*8af20*/  LDL.LU R127, [R1+0x6c] ;  /* 0x00006c00017f7983 */ /* 0x000ee80000300800 */
[----:B------:R-:W-:Y:S04]  /*8af30*/  STL.64 [R1+0x6e0], R16 ;  /* 0x0006e01001007387 */ /* 0x000fe80000100a00 */
[----:B------:R1:W-:Y:S04]  /*8af40*/  STL.64 [R1+0x6e8], R18 ;  /* 0x0006e81201007387 */ /* 0x0003e80000100a00 */
[----:B------:R-:W-:Y:S04]  /*8af50*/  STL.64 [R1+0x6c0], R12 ;  /* 0x0006c00c01007387 */ /* 0x000fe80000100a00 */
[----:B------:R2:W-:Y:S01]  /*8af60*/  STL.64 [R1+0x6c8], R14 ;  /* 0x0006c80e01007387 */ /* 0x0005e20000100a00 */
[C---:B-1----:R-:W-:Y:S01]  /*8af70*/  HMMA.1688.F32.TF32 R16, R84.reuse, R56, R76 ;  /* 0x000000385410723c */ /* 0x042fe2000008104c */
[----:B------:R-:W-:Y:S01]  /*8af80*/  MOV R110, R244 ;  /* 0x000000f4006e7202 */ /* 0x000fe20000000f00 */
[----:B------:R-:W-:Y:S01]  /*8af90*/  IMAD.MOV.U32 R111, RZ, RZ, R245 ;  /* 0x000000ffff6f7224 */ /* 0x000fe200078e00f5 */
[----:B------:R-:W-:Y:S01]  /*8afa0*/  MOV R164, R246 ;  /* 0x000000f600a47202 */ /* 0x000fe20000000f00 */
[----:B------:R-:W-:Y:S01]  /*8afb0*/  IMAD.MOV.U32 R165, RZ, RZ, R247 ;  /* 0x000000ffffa57224 */ /* 0x000fe200078e00f7 */
[----:B------:R-:W-:Y:S01]  /*8afc0*/  MOV R106, R241 ;  /* 0x000000f1006a7202 */ /* 0x000fe20000000f00 */
[----:B------:R-:W-:Y:S01]  /*8afd0*/  IMAD.MOV.U32 R107, RZ, RZ, R240 ;  /* 0x000000ffff6b7224 */ /* 0x000fe200078e00f0 */
[----:B------:R-:W-:Y:S01]  /*8afe0*/  LDS R4, [R248+0x10300] ;  /* 0x01030000f8047984 */ /* 0x000fe20000000800 */
[----:B--2---:R-:W-:Y:S03]  /*8aff0*/  HMMA.1688.F32.TF32 R12, R84, R52, R80 ;  /* 0x00000034540c723c */ /* 0x004fe60000081050 */
[----:B------:R-:W-:Y:S04]  /*8b000*/  STL.64 [R1+0x2a0], R20 ;  /* 0x0002a01401007387 */ /* 0x000fe80000100a00 */
[----:B------:R-:W-:Y:S04]  /*8b010*/  STL.64 [R1+0x2a8], R22 ;  /* 0x0002a81601007387 */ /* 0x000fe80000100a00 */
[----:B------:R-:W2:Y:S04]  /*8b020*/  LDL.LU R168, [R1+0xf0] ;  /* 0x0000f00001a87983 */ /* 0x000ea80000300800 */
[----:B------:R-:W-:Y:S04]  /*8b030*/  STL.64 [R1+0x210], R16 ;  /* 0x0002101001007387 */ /* 0x000fe80000100a00 */
[----:B------:R-:W-:Y:S04]  /*8b040*/  STL.64 [R1+0x218], R18 ;  /* 0x0002181201007387 */ /* 0x000fe80000100a00 */
[----:B------:R-:W-:Y:S04]  /*8b050*/  STL.64 [R1], R12 ;  /* 0x0000000c01007387 */ /* 0x000fe80000100a00 */
[----:B------:R1:W-:Y:S04]  /*8b060*/  STL.64 [R1+0x8], R14 ;  /* 0x0000080e01007387 */ /* 0x0003e80000100a00 */
[----:B------:R-:W2:Y:S04]  /*8b070*/  LDL.LU R169, [R1+0xf4] ;  /* 0x0000f40001a97983 */ /* 0x000ea80000300800 */
[----:B------:R-:W2:Y:S04]  /*8b080*/  LDL.LU R170, [R1+0xf8] ;  /* 0x0000f80001aa7983 */ /* 0x000ea80000300800 */
[----:B------:R-:W2:Y:S04]  /*8b090*/  LDL.LU R171, [R1+0xfc] ;  /* 0x0000fc0001ab7983 */ /* 0x000ea80000300800 */
        /* <DEDUP_REMOVED lines=20> */
[----:B------:R-:W-:Y:S01]  /*8b1e0*/  LDS R83, [R3+0x12680] ;  /* 0x0126800003537984 */ /* 0x000fe20000000800 */
[----:B---3--:R-:W-:Y:S08]  /*8b1f0*/  HMMA.1688.F32.TF32 R240, R212, R8, R124 ;  /* 0x00000008d4f0723c */ /* 0x008ff0000008107c */
[----:B----4-:R-:W-:Y:S11]  /*8b200*/  HMMA.1688.F32.TF32 R244, R84, R48, R244 ;  /* 0x0000003054f4723c */ /* 0x010ff600000810f4 */
[----:B------:R-:W-:Y:S11]  /*8b210*/  @!UPT UIADD3 URZ, URZ, URZ, URZ ;  /* 0x0000003f3f3ff290 */ /* 0x000ff6000fffe03f */
[----:B------:R-:W-:Y:S01]  /*8b220*/  @!UPT UIADD3 URZ, URZ, URZ, URZ ;  /* 0x0000003f3f3ff290 */ /* 0x000fe2000fffe03f */
[----:B------:R-:W-:Y:S04]  /*8b230*/  STL [R1+0x807c], R244 ;  /* 0x00807cf401007387 */ /* 0x000fe80000100800 */
[----:B------:R-:W-:Y:S04]  /*8b240*/  STL [R1+0x8078], R245 ;  /* 0x008078f501007387 */ /* 0x000fe80000100800 */
[----:B------:R-:W-:Y:S04]  /*8b250*/  STL [R1+0x8074], R246 ;  /* 0x008074f601007387 */ /* 0x000fe80000100800 */
[----:B------:R-:W-:Y:S04]  /*8b260*/  STL [R1+0x8070], R247 ;  /* 0x008070f701007387 */ /* 0x000fe80000100800 */
[----:B------:R-:W3:Y:S04]  /*8b270*/  LDL.LU R132, [R1+0x1120] ;  /* 0x0011200001847983 */ /* 0x000ee80000300800 */
[----:B------:R-:W3:Y:S04]  /*8b280*/  LDL.LU R133, [R1+0x1124] ;  /* 0x0011240001857983 */ /* 0x000ee80000300800 */
[----:B------:R-:W3:Y:S04]  /*8b290*/  LDL.LU R134, [R1+0x1128] ;  /* 0x0011280001867983 */ /* 0x000ee80000300800 */
[----:B------:R-:W3:Y:S04]  /*8b2a0*/  LDL.LU R135, [R1+0x112c] ;  /* 0x00112c0001877983 */ /* 0x000ee80000300800 */
[----:B------:R-:W4:Y:S04]  /*8b2b0*/  LDL.LU R124, [R1+0x1110] ;  /* 0x00111000017c7983 */ /* 0x000f280000300800 */
[----:B------:R-:W4:Y:S01]  /*8b2c0*/  LDL.LU R125, [R1+0x1114] ;  /* 0x00111400017d7983 */ /* 0x000f220000300800 */
[C---:B-1----:R-:W-:Y:S01]  /*8b2d0*/  HMMA.1688.F32.TF32 R12, R212.reuse, R36, R108 ;  /* 0x00000024d40c723c */ /* 0x042fe2000008106c */
[----:B------:R-:W-:Y:S01]  /*8b2e0*/  MOV R126, R233 ;  /* 0x000000e9007e7202 */ /* 0x000fe20000000f00 */
[----:B------:R-:W-:Y:S01]  /*8b2f0*/  IMAD.MOV.U32 R127, RZ, RZ, R232 ;  /* 0x000000ffff7f7224 */ /* 0x000fe200078e00e8 */
[----:B------:R1:W-:Y:S04]  /*8b300*/  STL [R1+0x808c], R240 ;  /* 0x00808cf001007387 */ /* 0x0003e80000100800 */
[----:B------:R1:W-:Y:S01]  /*8b310*/  STL [R1+0x8088], R241 ;  /* 0x008088f101007387 */ /* 0x0003e20000100800 */
[----:B--2---:R-:W-:Y:S03]  /*8b320*/  HMMA.1688.F32.TF32 R232, R212, R40, R168 ;  /* 0x00000028d4e8723c */ /* 0x004fe600000810a8 */
[----:B------:R2:W-:Y:S04]  /*8b330*/  STL [R1+0x8084], R242 ;  /* 0x008084f201007387 */ /* 0x0005e80000100800 */
[----:B------:R2:W-:Y:S09]  /*8b340*/  STL [R1+0x8080], R243 ;  /* 0x008080f301007387 */ /* 0x0005f20000100800 */
[----:B-1----:R-:W-:Y:S01]  /*8b350*/  MOV R240, R12 ;  /* 0x0000000c00f07202 */ /* 0x002fe20000000f00 */
[----:B------:R-:W-:Y:S01]  /*8b360*/  IMAD.MOV.U32 R241, RZ, RZ, R13 ;  /* 0x000000fffff17224 */ /* 0x000fe200078e000d */
[----:B--2---:R-:W-:Y:S01]  /*8b370*/  MOV R242, R14 ;  /* 0x0000000e00f27202 */ /* 0x004fe20000000f00 */
[----:B------:R-:W-:-:S02]  /*8b380*/  IMAD.MOV.U32 R243, RZ, RZ, R15 ;  /* 0x000000fffff37224 */ /* 0x000fc400078e000f */
[C---:B------:R-:W-:Y:S02]  /*8b390*/  HMMA.1688.F32.TF32 R12, R212.reuse, R60, R104 ;  /* 0x0000003cd40c723c */ /* 0x040fe40000081068 */
[----:B------:R1:W-:Y:S04]  /*8b3a0*/  STL [R1+0x809c], R232 ;  /* 0x00809ce801007387 */ /* 0x0003e80000100800 */
[----:B------:R2:W-:Y:S04]  /*8b3b0*/  STL [R1+0x8098], R233 ;  /* 0x008098e901007387 */ /* 0x0005e80000100800 */
[----:B------:R1:W-:Y:S04]  /*8b3c0*/  STL [R1+0x8094], R234 ;  /* 0x008094ea01007387 */ /* 0x0003e80000100800 */
[----:B------:R1:W-:Y:S10]  /*8b3d0*/  STL [R1+0x8090], R235 ;  /* 0x008090eb01007387 */ /* 0x0003f40000100800 */
[----:B-1----:R-:W-:Y:S01]  /*8b3e0*/  MOV R232, R12 ;  /* 0x0000000c00e87202 */ /* 0x002fe20000000f00 */
[----:B--2---:R-:W-:Y:S01]  /*8b3f0*/  IMAD.MOV.U32 R233, RZ, RZ, R13 ;  /* 0x000000ffffe97224 */ /* 0x004fe200078e000d */
[----:B------:R-:W-:Y:S01]  /*8b400*/  MOV R234, R14 ;  /* 0x0000000e00ea7202 */ /* 0x000fe20000000f00 */
[----:B------:R-:W-:Y:S01]  /*8b410*/  IMAD.MOV.U32 R235, RZ, RZ, R15 ;  /* 0x000000ffffeb7224 */ /* 0x000fe200078e000f */
[C---:B------:R-:W-:Y:S11]  /*8b420*/  HMMA.1688.F32.TF32 R16, R212.reuse, R44, R164 ;  /* 0x0000002cd410723c */ /* 0x040ff600000810a4 */
[----:B------:R-:W-:Y:S11]  /*8b430*/  @!UPT UIADD3 URZ, URZ, URZ, URZ ;  /* 0x0000003f3f3ff290 */ /* 0x000ff6000fffe03f */
[----:B------:R-:W-:Y:S01]  /*8b440*/  @!UPT UIADD3 URZ, URZ, URZ, URZ ;  /* 0x0000003f3f3ff290 */ /* 0x000fe2000fffe03f */
[----:B------:R-:W-:Y:S04]  /*8b450*/  STL.64 [R1+0x50], R16 ;  /* 0x0000501001007387 */ /* 0x000fe80000100a00 */
[----:B------:R-:W-:Y:S04]  /*8b460*/  STL.64 [R1+0x58], R18 ;  /* 0x0000581201007387 */ /* 0x000fe80000100a00 */
[----:B------:R-:W-:Y:S04]  /*8b470*/  STL.64 [R1+0x80a8], R242 ;  /* 0x0080a8f201007387 */ /* 0x000fe80000100a00 */
[----:B------:R-:W-:Y:S04]  /*8b480*/  STL.64 [R1+0x80a0], R240 ;  /* 0x0080a0f001007387 */ /* 0x000fe80000100a00 */
[----:B------:R-:W-:Y:S04]  /*8b490*/  STL.64 [R1+0x80b8], R234 ;  /* 0x0080b8ea01007387 */ /* 0x000fe80000100a00 */
[----:B------:R-:W-:Y:S04]  /*8b4a0*/  STL.64 [R1+0x80b0], R232 ;  /* 0x0080b0e801007387 */ /* 0x000fe80000100a00 */
[----:B------:R-:W-:Y:S04]  /*8b4b0*/  LDS R16, [R248+0x10380] ;  /* 0x01038000f8107984 */ /* 0x000fe80000000800 */
[----:B------:R-:W-:Y:S04]  /*8b4c0*/  LDS R18, [R248+0x12380] ;  /* 0x01238000f8127984 */ /* 0x000fe80000000800 */
[----:B------:R-:W-:Y:S04]  /*8b4d0*/  LDS R17, [R249+0x10380] ;  /* 0x01038000f9117984 */ /* 0x000fe80000000800 */
[----:B------:R-:W1:Y:S01]  /*8b4e0*/  LDS R19, [R249+0x12380] ;  /* 0x01238000f9137984 */ /* 0x000e620000000800 */
[C---:B---3--:R-:W-:Y:S03]  /*8b4f0*/  HMMA.1688.F32.TF32 R12, R212.reuse, R56, R132 ;  /* 0x00000038d40c723c */ /* 0x048fe60000081084 */
[----:B------:R-:W2:Y:S11]  /*8b500*/  LDL.LU R132, [R1+0x13b0] ;  /* 0x0013b00001847983 */ /* 0x000eb60000300800 */
[----:B------:R-:W-:Y:S10]  /*8b510*/  @!UPT UIADD3 URZ, URZ, URZ, URZ ;  /* 0x0000003f3f3ff290 */ /* 0x000ff4000fffe03f */
[----:B------:R-:W-:Y:S01]  /*8b520*/  MOV R244, R12 ;  /* 0x0000000c00f47202 */ /* 0x000fe20000000f00 */
[----:B------:R-:W-:Y:S01]  /*8b530*/  IMAD.MOV.U32 R245, RZ, RZ, R13 ;  /* 0x000000fffff57224 */ /* 0x000fe200078e000d */
[----:B------:R-:W-:Y:S01]  /*8b540*/  MOV R246, R14 ;  /* 0x0000000e00f67202 */ /* 0x000fe20000000f00 */
[----:B------:R-:W-:Y:S02]  /*8b550*/  IMAD.MOV.U32 R247, RZ, RZ, R15 ;  /* 0x000000fffff77224 */ /* 0x000fe400078e000f */
[C---:B----4-:R-:W-:Y:S11]  /*8b560*/  HMMA.1688.F32.TF32 R12, R212.reuse, R52, R124 ;  /* 0x00000034d40c723c */ /* 0x050ff6000008107c */
[----:B------:R-:W-:Y:S11]  /*8b570*/  @!UPT UIADD3 URZ, URZ, URZ, URZ ;  /* 0x0000003f3f3ff290 */ /* 0x000ff6000fffe03f */
[----:B------:R-:W-:Y:S01]  /*8b580*/  @!UPT UIADD3 URZ, URZ, URZ, URZ ;  /* 0x0000003f3f3ff290 */ /* 0x000fe2000fffe03f */
[----:B------:R-:W-:Y:S04]  /*8b590*/  STL.64 [R1+0x10], R12 ;  /* 0x0000100c01007387 */ /* 0x000fe80000100a00 */
[----:B------:R-:W-:Y:S04]  /*8b5a0*/  STL.64 [R1+0x18], R14 ;  /* 0x0000180e01007387 */ /* 0x000fe80000100a00 */
        /* <DEDUP_REMOVED lines=54> */
[----:B------:R-:W1:Y:S01]  /*8b910*/  LDS R15, [R3+0x12400] ;  /* 0x01240000030f7984 */ /* 0x000e620000000800 */
[----:B--2---:R-:W-:Y:S11]  /*8b920*/  HMMA.1688.F32.TF32 R212, R212, R48, R96 ;  /* 0x00000030d4d4723c */ /* 0x004ff60000081060 */
[----:B------:R-:W-:Y:S11]  /*8b930*/  @!UPT UIADD3 URZ, URZ, URZ, URZ ;  /* 0x0000003f3f3ff290 */ /* 0x000ff6000fffe03f */
[----:B------:R-:W-:Y:S01]  /*8b940*/  @!UPT UIADD3 URZ, URZ, URZ, URZ ;  /* 0x0000003f3f3ff290 */ /* 0x000fe2000fffe03f */
[----:B------:R-:W-:Y:S04]  /*8b950*/  STL [R1+0x8054], R212 ;  /* 0x008054d401007387 */ /* 0x000fe80000100800 */
[----:B------:R-:W-:Y:S01]  /*8b960*/  STL [R1+0x8050], R213 ;  /* 0x008050d501007387 */ /* 0x000fe20000100800 */
[C---:B---3--:R-:W-:Y:S08]  /*8b970*/  HMMA.1688.F32.TF32 R28, R4.reuse, R8, R188 ;  /* 0x00000008041c723c */ /* 0x048ff000000810bc */
[C---:B----4-:R-:W-:Y:S01]  /*8b980*/  HMMA.1688.F32.TF32 R24, R4.reuse, R40, R152 ;  /* 0x000000280418723c */ /* 0x050fe20000081098 */
[----:B------:R-:W-:Y:S04]  /*8b990*/  STL [R1+0x804c], R214 ;  /* 0x00804cd601007387 */ /* 0x000fe80000100800 */
[----:B------:R-:W-:Y:S03]  /*8b9a0*/  STL [R1+0x8048], R215 ;  /* 0x008048d701007387 */ /* 0x000fe60000100800 */
[C---:B------:R-:W-:Y:S07]  /*8b9b0*/  HMMA.1688.F32.TF32 R32, R4.reuse, R44, R148 ;  /* 0x0000002c0420723c */ /* 0x040fee0000081094 */
[----:B------:R-:W-:Y:S04]  /*8b9c0*/  STL.64 [R1+0xd0], R28 ;  /* 0x0000d01c01007387 */ /* 0x000fe80000100a00 */
[----:B------:R2:W-:Y:S04]  /*8b9d0*/  STL.64 [R1+0xd8], R30 ;  /* 0x0000d81e01007387 */ /* 0x0005e80000100a00 */
        /* <DEDUP_REMOVED lines=12> */
[----:B--2---:R-:W-:Y:S07]  /*8baa0*/  HMMA.1688.F32.TF32 R24, R4, R48, R164 ;  /* 0x000000300418723c */ /* 0x004fee00000810a4 */
[----:B------:R-:W-:Y:S04]  /*8bab0*/  STL.64 [R1+0x80], R32 ;  /* 0x0000802001007387 */ /* 0x000fe80000100a00 */
[----:B------:R-:W-:Y:S04]  /*8bac0*/  STL.64 [R1+0x88], R34 ;  /* 0x0000882201007387 */ /* 0x000fe80000100a00 */
[----:B------:R-:W-:Y:S04]  /*8bad0*/  STL.64 [R1+0x70], R28 ;  /* 0x0000701c01007387 */ /* 0x000fe80000100a00 */
[----:B------:R2:W-:Y:S04]  /*8bae0*/  STL.64 [R1+0x78], R30 ;  /* 0x0000781e01007387 */ /* 0x0005e80000100a00 */
[----:B------:R-:W-:Y:S04]  /*8baf0*/  LDS R4, [R248+0x10400] ;  /* 0x01040000f8047984 */ /* 0x000fe80000000800 */
[----:B------:R-:W-:Y:S04]  /*8bb00*/  LDS R6, [R248+0x12400] ;  /* 0x01240000f8067984 */ /* 0x000fe80000000800 */
[----:B------:R-:W-:Y:S01]  /*8bb10*/  STL.64 [R1+0x60], R24 ;  /* 0x0000601801007387 */ /* 0x000fe20000100a00 */
[C---:B--2---:R-:W-:Y:S03]  /*8bb20*/  HMMA.1688.F32.TF32 R28, R20.reuse, R8, R108 ;  /* 0x00000008141c723c */ /* 0x044fe6000008106c */
[----:B------:R2:W-:Y:S04]  /*8bb30*/  STL.64 [R1+0x68], R26 ;  /* 0x0000681a01007387 */ /* 0x0005e80000100a00 */
[----:B------:R-:W-:Y:S04]  /*8bb40*/  LDS R5, [R249+0x10400] ;  /* 0x01040000f9057984 */ /* 0x000fe80000000800 */
[----:B------:R-:W3:Y:S01]  /*8bb50*/  LDS R7, [R249+0x12400] ;  /* 0x01240000f9077984 */ /* 0x000ee20000000800 */
[C---:B--2---:R-:W-:Y:S11]  /*8bb60*/  HMMA.1688.F32.TF32 R24, R20.reuse, R40, R104 ;  /* 0x000000281418723c */ /* 0x044ff60000081068 */
[----:B------:R-:W-:Y:S04]  /*8bb70*/  STL.64 [R1+0x200], R28 ;  /* 0x0002001c01007387 */ /* 0x000fe80000100a00 */
[----:B------:R2:W-:Y:S08]  /*8bb80*/  STL.64 [R1+0x208], R30 ;  /* 0x0002081e01007387 */ /* 0x0005f00000100a00 */
[----:B------:R-:W-:Y:S01]  /*8bb90*/  STL.64 [R1+0x1f0], R24 ;  /* 0x0001f01801007387 */ /* 0x000fe20000100a00 */
[----:B------:R-:W-:Y:S01]  /*8bba0*/  MOV R212, R27 ;  /* 0x0000001b00d47202 */ /* 0x000fe20000000f00 */
[C---:B--2---:R-:W-:Y:S02]  /*8bbb0*/  HMMA.1688.F32.TF32 R28, R20.reuse, R44, R132 ;  /* 0x0000002c141c723c */ /* 0x044fe40000081084 */
[----:B------:R2:W-:Y:S06]  /*8bbc0*/  STL [R1+0x1f8], R26 ;  /* 0x0001f81a01007387 */ /* 0x0005ec0000100800 */
[----:B--2---:R-:W-:Y:S01]  /*8bbd0*/  HMMA.1688.F32.TF32 R24, R20, R36, R124 ;  /* 0x000000241418723c */ /* 0x004fe2000008107c */
[----:B------:R2:W-:Y:S11]  /*8bbe0*/  STL [R1+0x8058], R212 ;  /* 0x008058d401007387 */ /* 0x0005f60000100800 */
[----:B------:R-:W-:Y:S11]  /*8bbf0*/  @!UPT UIADD3 URZ, URZ, URZ, URZ ;  /* 0x0000003f3f3ff290 */ /* 0x000ff6000fffe03f */
[----:B------:R-:W-:Y:S04]  /*8bc00*/  STL.64 [R1+0x1d0], R24 ;  /* 0x0001d01801007387 */ /* 0x000fe80000100a00 */
[----:B------:R-:W-:Y:S04]  /*8bc10*/  STL.64 [R1+0x1e0], R28 ;  /* 0x0001e01c01007387 */ /* 0x000fe80000100a00 */
[----:B------:R-:W-:Y:S04]  /*8bc20*/  STL.64 [R1+0x1e8], R30 ;  /* 0x0001e81e01007387 */ /* 0x000fe80000100a00 */
[----:B------:R4:W-:Y:S04]  /*8bc30*/  STL [R1+0x1d8], R26 ;  /* 0x0001d81a01007387 */ /* 0x0009e80000100800 */
        /* <DEDUP_REMOVED lines=60> */
[----:B--2---:R-:W-:-:S05]  /*8c000*/  IMAD.MOV.U32 R212, RZ, RZ, R27 ;  /* 0x000000ffffd47224 */ /* 0x004fca00078e001b */
[----:B------:R-:W-:Y:S01]  /*8c010*/  STL [R1+0x805c], R212 ;  /* 0x00805cd401007387 */ /* 0x000fe20000100800 */
[C---:B----4-:R-:W-:Y:S11]  /*8c020*/  HMMA.1688.F32.TF32 R24, R20.reuse, R60, R92 ;  /* 0x0000003c1418723c */ /* 0x050ff6000008105c */
[----:B------:R-:W-:Y:S11]  /*8c030*/  @!UPT UIADD3 URZ, URZ, URZ, URZ ;  /* 0x0000003f3f3ff290 */ /* 0x000ff6000fffe03f */
[----:B------:R-:W-:Y:S01]  /*8c040*/  @!UPT UIADD3 URZ, URZ, URZ, URZ ;  /* 0x0000003f3f3ff290 */ /* 0x000fe2000fffe03f */
[----:B------:R3:W-:Y:S01]  /*8c050*/  STL [R1+0x1cc], R27 ;  /* 0x0001cc1b01007387 */ /* 0x0007e20000100800 */
[----:B------:R-:W-:Y:S01]  /*8c060*/  MOV R213, R24 ;  /* 0x0000001800d57202 */ /* 0x000fe20000000f00 */
[----:B------:R-:W-:Y:S01]  /*8c070*/  IMAD.MOV.U32 R214, RZ, RZ, R25 ;  /* 0x000000ffffd67224 */ /* 0x000fe200078e0019 */
[----:B------:R-:W-:Y:S02]  /*8c080*/  MOV R215, R26 ;  /* 0x0000001a00d77202 */ /* 0x000fe40000000f00 */
[----:B---3--:R-:W-:Y:S03]  /*8c090*/  HMMA.1688.F32.TF32 R24, R20, R56, R100 ;  /* 0x000000381418723c */ /* 0x008fe60000081064 */
[----:B------:R-:W-:Y:S04]  /*8c0a0*/  STL [R1+0x8068], R215 ;  /* 0x008068d701007387 */ /* 0x000fe80000100800 */
[----:B------:R-:W-:Y:S04]  /*8c0b0*/  STL [R1+0x8064], R214 ;  /* 0x008064d601007387 */ /* 0x000fe80000100800 */
[----:B------:R-:W-:Y:S11]  /*8c0c0*/  STL [R1+0x8060], R213 ;  /* 0x008060d501007387 */ /* 0x000ff60000100800 */
[----:B------:R-:W-:Y:S01]  /*8c0d0*/  @!UPT UIADD3 URZ, URZ, URZ, URZ ;  /* 0x0000003f3f3ff290 */ /* 0x000fe2000fffe03f */
[----:B------:R-:W-:Y:S01]  /*8c0e0*/  STL [R1+0x1b0], R24 ;  /* 0x0001b01801007387 */ /* 0x000fe20000100800 */
[----:B------:R-:W-:-:S03]  /*8c0f0*/  IMAD.MOV.U32 R212, RZ, RZ, R25 ;  /* 0x000000ffffd47224 */ /* 0x000fc600078e0019 */
[----:B------:R2:W-:Y:S02]  /*8c100*/  STL.64 [R1+0x1b8], R26 ;  /* 0x0001b81a01007387 */ /* 0x0005e40000100a00 */
[C---:B--2---:R-:W-:Y:S08]  /*8c110*/  HMMA.1688.F32.TF32 R24, R20.reuse, R52, R96 ;  /* 0x000000341418723c */ /* 0x044ff00000081060 */
[----:B------:R-:W-:Y:S01]  /*8c120*/  HMMA.1688.F32.TF32 R20, R20, R48, R188 ;  /* 0x000000301414723c */ /* 0x000fe200000810bc */
[----:B------:R2:W-:Y:S11]  /*8c130*/  STL [R1+0x806c], R212 ;  /* 0x00806cd401007387 */ /* 0x0005f60000100800 */
[----:B------:R-:W-:Y:S03]  /*8c140*/  @!UPT UIADD3 URZ, URZ, URZ, URZ ;  /* 0x0000003f3f3ff290 */ /* 0x000fe6000fffe03f */
[----:B------:R-:W-:Y:S08]  /*8c150*/  STL [R1+0x1a0], R24 ;  /* 0x0001a01801007387 */ /* 0x000ff00000100800 */
[----:B------:R-:W-:Y:S01]  /*8c160*/  STL.64 [R1+0x190], R20 ;  /* 0x0001901401007387 */ /* 0x000fe20000100a00 */
[----:B--2---:R-:W-:-:S03]  /*8c170*/  IMAD.MOV.U32 R212, RZ, RZ, R23 ;  /* 0x000000ffffd47224 */ /* 0x004fc600078e0017 */
[----:B------:R1:W-:Y:S02]  /*8c180*/  STL [R1+0x198], R22 ;  /* 0x0001981601007387 */ /* 0x0003e40000100800 */
[----:B-1----:R-:W-:Y:S01]  /*8c190*/  HMMA.1688.F32.TF32 R20, R16, R8, R152 ;  /* 0x000000081014723c */ /* 0x002fe20000081098 */
[----:B------:R-:W-:Y:S01]  /*8c1a0*/  MOV R215, R25 ;  /* 0x0000001900d77202 */ /* 0x000fe20000000f00 */
[----:B------:R-:W-:Y:S01]  /*8c1b0*/  IMAD.MOV.U32 R214, RZ, RZ, R26 ;  /* 0x000000ffffd67224 */ /* 0x000fe200078e001a */
[----:B------:R-:W-:-:S05]  /*8c1c0*/  MOV R213, R27 ;  /* 0x0000001b00d57202 */ /* 0x000fca0000000f00 */
        /* <DEDUP_REMOVED lines=11> */
[C---:B--2---:R-:W-:Y:S03]  /*8c280*/  HMMA.1688.F32.TF32 R24, R16.reuse, R56, R168 ;  /* 0x000000381018723c */ /* 0x044fe600000810a8 */
[----:B------:R1:W-:Y:S05]  /*8c290*/  STL.64 [R1+0x158], R22 ;  /* 0x0001581601007387 */ /* 0x0003ea0000100a00 */
[C---:B-1----:R-:W-:Y:S06]  /*8c2a0*/  HMMA.1688.F32.TF32 R20, R16.reuse, R52, R164 ;  /* 0x000000341014723c */ /* 0x042fec00000810a4 */
[----:B------:R-:W-:Y:S04]  /*8c2b0*/  STL.64 [R1+0x140], R28 ;  /* 0x0001401c01007387 */ /* 0x000fe80000100a00 */
[----:B------:R-:W-:Y:S01]  /*8c2c0*/  STL.64 [R1+0x148], R30 ;  /* 0x0001481e01007387 */ /* 0x000fe20000100a00 */
[----:B------:R-:W-:Y:S04]  /*8c2d0*/  HMMA.1688.F32.TF32 R16, R16, R48, R108 ;  /* 0x000000301010723c */ /* 0x000fe8000008106c */
[----:B------:R-:W-:Y:S04]  /*8c2e0*/  STL.64 [R1+0x130], R24 ;  /* 0x0001301801007387 */ /* 0x000fe80000100a00 */
[----:B------:R1:W-:Y:S04]  /*8c2f0*/  STL.64 [R1+0x138], R26 ;  /* 0x0001381a01007387 */ /* 0x0003e80000100a00 */
[----:B------:R-:W-:Y:S01]  /*8c300*/  STL.64 [R1+0x120], R20 ;  /* 0x0001201401007387 */ /* 0x000fe20000100a00 */
[C---:B-1----:R-:W-:Y:S03]  /*8c310*/  HMMA.1688.F32.TF32 R24, R12.reuse, R8, R104 ;  /* 0x000000080c18723c */ /* 0x042fe60000081068 */
[----:B------:R1:W-:Y:S05]  /*8c320*/  STL.64 [R1+0x128], R22 ;  /* 0x0001281601007387 */ /* 0x0003ea0000100a00 */
[C---:B-1----:R-:W-:Y:S02]  /*8c330*/  HMMA.1688.F32.TF32 R20, R12.reuse, R40, R132 ;  /* 0x000000280c14723c */ /* 0x042fe40000081084 */
[----:B------:R-:W-:Y:S04]  /*8c340*/  STL.64 [R1+0x110], R16 ;  /* 0x0001101001007387 */ /* 0x000fe80000100a00 */
[----:B------:R-:W-:Y:S09]  /*8c350*/  STL.64 [R1+0x118], R18 ;  /* 0x0001181201007387 */ /* 0x000ff20000100a00 */
        /* <DEDUP_REMOVED lines=8> */
[C---:B-1----:R-:W-:Y:S03]  /*8c3e0*/  HMMA.1688.F32.TF32 R20, R12.reuse, R44, R124 ;  /* 0x0000002c0c14723c */ /* 0x042fe6000008107c */
[----:B------:R-:W1:Y:S11]  /*8c3f0*/  LDS R19, [R3+0x12480] ;  /* 0x0124800003137984 */ /* 0x000e760000000800 */
[----:B------:R-:W-:Y:S09]  /*8c400*/  @!UPT UIADD3 URZ, URZ, URZ, URZ ;  /* 0x0000003f3f3ff290 */ /* 0x000ff2000fffe03f */
[----:B------:R-:W-:Y:S04]  /*8c410*/  STL.64 [R1+0x280], R20 ;  /* 0x0002801401007387 */ /* 0x000fe80000100a00 */
        /* <DEDUP_REMOVED lines=72> */
[C---:B---3--:R-:W-:Y:S08]  /*8c8a0*/  HMMA.1688.F32.TF32 R20, R12.reuse, R36, R200 ;  /* 0x000000240c14723c */ /* 0x048ff000000810c8 */
[C---:B--2---:R-:W-:Y:S08]  /*8c8b0*/  HMMA.1688.F32.TF32 R24, R12.reuse, R56, R208 ;  /* 0x000000380c18723c */ /* 0x044ff000000810d0 */
[C---:B----4-:R-:W-:Y:S07]  /*8c8c0*/  HMMA.1688.F32.TF32 R28, R12.reuse, R60, R204 ;  /* 0x0000003c0c1c723c */ /* 0x050fee00000810cc */
[----:B------:R-:W-:Y:S04]  /*8c8d0*/  STL.64 [R1+0x270], R20 ;  /* 0x0002701401007387 */ /* 0x000fe80000100a00 */
[----:B------:R2:W-:Y:S02]  /*8c8e0*/  STL.64 [R1+0x278], R22 ;  /* 0x0002781601007387 */ /* 0x0005e40000100a00 */
[C---:B--2---:R-:W-:Y:S10]  /*8c8f0*/  HMMA.1688.F32.TF32 R20, R12.reuse, R52, R92 ;  /* 0x000000340c14723c */ /* 0x044ff4000008105c */
        /* <DEDUP_REMOVED lines=9> */
[----:B------:R-:W-:Y:S04]  /*8c990*/  STL.64 [R1+0x230], R12 ;  /* 0x0002300c01007387 */ /* 0x000fe80000100a00 */
[----:B------:R-:W-:Y:S08]  /*8c9a0*/  STL.64 [R1+0x238], R14 ;  /* 0x0002380e01007387 */ /* 0x000ff00000100a00 */
[----:B------:R-:W-:Y:S04]  /*8c9b0*/  STL.64 [R1+0x220], R24 ;  /* 0x0002201801007387 */ /* 0x000fe80000100a00 */
[----:B------:R2:W-:Y:S01]  /*8c9c0*/  STL.64 [R1+0x228], R26 ;  /* 0x0002281a01007387 */ /* 0x0005e20000100a00 */
[C---:B------:R-:W-:Y:S03]  /*8c9d0*/  HMMA.1688.F32.TF32 R28, R4.reuse, R60, R136 ;  /* 0x0000003c041c723c */ /* 0x040fe60000081088 */
[----:B------:R-:W-:Y:S04]  /*8c9e0*/  LDS R12, [R248+0x10480] ;  /* 0x01048000f80c7984 */ /* 0x000fe80000000800 */
[----:B------:R-:W-:Y:S04]  /*8c9f0*/  LDS R14, [R248+0x12480] ;  /* 0x01248000f80e7984 */ /* 0x000fe80000000800 */
[----:B------:R-:W-:Y:S01]  /*8ca00*/  STL.64 [R1+0xe0], R20 ;  /* 0x0000e01401007387 */ /* 0x000fe20000100a00 */
[----:B--2---:R-:W-:Y:S03]  /*8ca10*/  HMMA.1688.F32.TF32 R24, R4, R36, R148 ;  /* 0x000000240418723c */ /* 0x004fe60000081094 */
[----:B------:R2:W-:Y:S04]  /*8ca20*/  STL.64 [R1+0xe8], R22 ;  /* 0x0000e81601007387 */ /* 0x0005e80000100a00 */
[----:B------:R-:W-:Y:S01]  /*8ca30*/  LDS R13, [R249+0x10480] ;  /* 0x01048000f90d7984 */ /* 0x000fe20000000800 */
[-C--:B-1----:R-:W-:Y:S03]  /*8ca40*/  HMMA.1688.F32.TF32 R32, R16, R44.reuse, R104 ;  /* 0x0000002c1020723c */ /* 0x082fe60000081068 */
[----:B------:R-:W1:Y:S05]  /*8ca50*/  LDS R15, [R249+0x12480] ;  /* 0x01248000f90f7984 */ /* 0x000e6a0000000800 */
[C---:B--2---:R-:W-:Y:S11]  /*8ca60*/  HMMA.1688.F32.TF32 R20, R4.reuse, R44, R152 ;  /* 0x0000002c0414723c */ /* 0x044ff60000081098 */
[----:B------:R-:W-:Y:S11]  /*8ca70*/  @!UPT UIADD3 URZ, URZ, URZ, URZ ;  /* 0x0000003f3f3ff290 */ /* 0x000ff6000fffe03f */
[----:B------:R-:W-:Y:S01]  /*8ca80*/  @!UPT UIADD3 URZ, URZ, URZ, URZ ;  /* 0x0000003f3f3ff290 */ /* 0x000fe2000fffe03f */
[----:B------:R-:W-:Y:S04]  /*8ca90*/  STL.64 [R1+0x4f0], R20 ;  /* 0x0004f01401007387 */ /* 0x000fe80000100a00 */
[----:B------:R2:W-:Y:S04]  /*8caa0*/  STL.64 [R1+0x4f8], R22 ;  /* 0x0004f81601007387 */ /* 0x0005e80000100a00 */
[----:B------:R-:W-:Y:S04]  /*8cab0*/  STL.64 [R1+0x4e0], R24 ;  /* 0x0004e01801007387 */ /* 0x000fe80000100a00 */
[----:B------:R3:W-:Y:S01]  /*8cac0*/  STL.64 [R1+0x4e8], R26 ;  /* 0x0004e81a01007387 */ /* 0x0007e20000100a00 */
[C---:B--2---:R-:W-:Y:S08]  /*8cad0*/  HMMA.1688.F32.TF32 R20, R4.reuse, R56, R192 ;  /* 0x000000380414723c */ /* 0x044ff000000810c0 */
[C---:B---3--:R-:W-:Y:S01]  /*8cae0*/  HMMA.1688.F32.TF32 R24, R4.reuse, R52, R112 ;  /* 0x000000340418723c */ /* 0x048fe20000081070 */
[----:B------:R-:W-:Y:S04]  /*8caf0*/  STL.64 [R1+0x4d0], R28 ;  /* 0x0004d01c01007387 */ /* 0x000fe80000100a00 */
[----:B------:R2:W-:Y:S03]  /*8cb00*/  STL.64 [R1+0x4d8], R30 ;  /* 0x0004d81e01007387 */ /* 0x0005e60000100a00 */
[----:B------:R-:W-:Y:S07]  /*8cb10*/  HMMA.1688.F32.TF32 R4, R4, R48, R168 ;  /* 0x000000300404723c */ /* 0x000fee00000810a8 */
[----:B------:R-:W-:Y:S01]  /*8cb20*/  STL.64 [R1+0x4c0], R20 ;  /* 0x0004c01401007387 */ /* 0x000fe20000100a00 */
[C---:B--2---:R-:W-:Y:S03]  /*8cb30*/  HMMA.1688.F32.TF32 R28, R16.reuse, R8, R164 ;  /* 0x00000008101c723c */ /* 0x044fe600000810a4 */
[----:B------:R-:W-:Y:S04]  /*8cb40*/  STL.64 [R1+0x4c8], R22 ;  /* 0x0004c81601007387 */ /* 0x000fe80000100a00 */
[----:B------:R-:W-:Y:S04]  /*8cb50*/  STL.64 [R1+0x4b0], R24 ;  /* 0x0004b01801007387 */ /* 0x000fe80000100a00 */
[----:B------:R2:W-:Y:S04]  /*8cb60*/  STL.64 [R1+0x4b8], R26 ;  /* 0x0004b81a01007387 */ /* 0x0005e80000100a00 */
[----:B------:R-:W-:Y:S04]  /*8cb70*/  LDS R20, [R2+0x10500] ;  /* 0x0105000002147984 */ /* 0x000fe80000000800 */
[----:B------:R-:W-:Y:S01]  /*8cb80*/  LDS R22, [R2+0x12500] ;  /* 0x0125000002167984 */ /* 0x000fe20000000800 */
[C---:B--2---:R-:W-:Y:S03]  /*8cb90*/  HMMA.1688.F32.TF32 R24, R16.reuse, R40, R108 ;  /* 0x000000281018723c */ /* 0x044fe6000008106c */
[----:B------:R-:W-:Y:S04]  /*8cba0*/  STL.64 [R1+0x310], R4 ;  /* 0x0003100401007387 */ /* 0x000fe80000100a00 */
[----:B------:R-:W-:Y:S04]  /*8cbb0*/  STL.64 [R1+0x318], R6 ;  /* 0x0003180601007387 */ /* 0x000fe80000100a00 */
[----:B------:R-:W-:Y:S04]  /*8cbc0*/  STL.64 [R1+0x6b0], R28 ;  /* 0x0006b01c01007387 */ /* 0x000fe80000100a00 */
[----:B------:R2:W-:Y:S04]  /*8cbd0*/  STL.64 [R1+0x6b8], R30 ;  /* 0x0006b81e01007387 */ /* 0x0005e80000100a00 */
[----:B------:R-:W-:Y:S04]  /*8cbe0*/  LDS R21, [R3+0x10500] ;  /* 0x0105000003157984 */ /* 0x000fe80000000800 */
[----:B------:R-:W3:Y:S01]  /*8cbf0*/  LDS R23, [R3+0x12500] ;  /* 0x0125000003177984 */ /* 0x000ee20000000800 */
[C---:B--2---:R-:W-:Y:S03]  /*8cc00*/  HMMA.1688.F32.TF32 R28, R16.reuse, R36, R132 ;  /* 0x00000024101c723c */ /* 0x044fe60000081084 */
[----:B------:R-:W-:Y:S04]  /*8cc10*/  STL.64 [R1+0x6a0], R24 ;  /* 0x0006a01801007387 */ /* 0x000fe80000100a00 */
[----:B------:R2:W-:Y:S04]  /*8cc20*/  STL.64 [R1+0x6a8], R26 ;  /* 0x0006a81a01007387 */ /* 0x0005e80000100a00 */
[----:B------:R-:W-:Y:S04]  /*8cc30*/  LDS R4, [R248+0x10500] ;  /* 0x01050000f8047984 */ /* 0x000fe80000000800 */
[----:B------:R-:W-:Y:S01]  /*8cc40*/  LDS R6, [R248+0x12500] ;  /* 0x01250000f8067984 */ /* 0x000fe20000000800 */
[C---:B--2---:R-:W-:Y:S03]  /*8cc50*/  HMMA.1688.F32.TF32 R24, R16.reuse, R60, R124 ;  /* 0x0000003c1018723c */ /* 0x044fe6000008107c */
[----:B------:R-:W-:Y:S04]  /*8cc60*/  STL.64 [R1+0x690], R32 ;  /* 0x0006902001007387 */ /* 0x000fe80000100a00 */
[----:B------:R-:W-:Y:S04]  /*8cc70*/  STL.64 [R1+0x698], R34 ;  /* 0x0006982201007387 */ /* 0x000fe80000100a00 */
        /* <DEDUP_REMOVED lines=97> */
[----:B------:R-:W1:Y:S01]  /*8d290*/  LDS R7, [R249+0x12500] ;  /* 0x01250000f9077984 */ /* 0x000e620000000800 */
[C---:B--2---:R-:W-:Y:S08]  /*8d2a0*/  HMMA.1688.F32.TF32 R32, R16.reuse, R52, R32 ;  /* 0x000000341020723c */ /* 0x044ff00000081020 */
[C---:B---3--:R-:W-:Y:S08]  /*8d2b0*/  HMMA.1688.F32.TF32 R64, R16.reuse, R56, R64 ;  /* 0x000000381040723c */ /* 0x048ff00000081040 */
[----:B----4-:R-:W-:Y:S01]  /*8d2c0*/  HMMA.1688.F32.TF32 R28, R16, R48, R28 ;  /* 0x00000030101c723c */ /* 0x010fe2000008101c */
[----:B------:R-:W-:Y:S04]  /*8d2d0*/  LDS R16, [R2+0x10580] ;  /* 0x0105800002107984 */ /* 0x000fe80000000800 */
[----:B------:R-:W-:Y:S10]  /*8d2e0*/  LDS R18, [R2+0x12580] ;  /* 0x0125800002127984 */ /* 0x000ff40000000800 */
[----:B------:R-:W-:Y:S04]  /*8d2f0*/  STL.64 [R1+0x660], R64 ;  /* 0x0006604001007387 */ /* 0x000fe80000100a00 */
[----:B------:R-:W-:Y:S04]  /*8d300*/  STL.64 [R1+0x668], R66 ;  /* 0x0006684201007387 */ /* 0x000fe80000100a00 */
[----:B------:R-:W-:Y:S04]  /*8d310*/  STL.64 [R1+0x650], R32 ;  /* 0x0006502001007387 */ /* 0x000fe80000100a00 */
[----:B------:R-:W-:Y:S04]  /*8d320*/  STL.64 [R1+0x658], R34 ;  /* 0x0006582201007387 */ /* 0x000fe80000100a00 */
[----:B------:R-:W-:Y:S04]  /*8d330*/  STL.64 [R1+0x4a0], R28 ;  /* 0x0004a01c01007387 */ /* 0x000fe80000100a00 */
[----:B------:R2:W-:Y:S01]  /*8d340*/  STL.64 [R1+0x4a8], R30 ;  /* 0x0004a81e01007387 */ /* 0x0005e20000100a00 */
[C---:B------:R-:W-:Y:S03]  /*8d350*/  HMMA.1688.F32.TF32 R24, R12.reuse, R40, R24 ;  /* 0x000000280c18723c */ /* 0x040fe60000081018 */
[----:B------:R-:W-:Y:S04]  /*8d360*/  LDS R17, [R3+0x10580] ;  /* 0x0105800003117984 */ /* 0x000fe80000000800 */
[----:B------:R-:W3:Y:S01]  /*8d370*/  LDS R19, [R3+0x12580] ;  /* 0x0125800003137984 */ /* 0x000ee20000000800 */
[C---:B--2---:R-:W-:Y:S08]  /*8d380*/  HMMA.1688.F32.TF32 R28, R12.reuse, R8, R88 ;  /* 0x000000080c1c723c */ /* 0x044ff00000081058 */
[C---:B------:R-:W-:Y:S11]  /*8d390*/  HMMA.1688.F32.TF32 R32, R12.reuse, R36, R204 ;  /* 0x000000240c20723c */ /* 0x040ff600000810cc */
[----:B------:R-:W-:Y:S04]  /*8d3a0*/  @!UPT UIADD3 URZ, URZ, URZ, URZ ;  /* 0x0000003f3f3ff290 */ /* 0x000fe8000fffe03f */
        /* <DEDUP_REMOVED lines=10> */
[----:B------:R4:W-:Y:S01]  /*8d450*/  STL.64 [R1+0x618], R34 ;  /* 0x0006182201007387 */ /* 0x0009e20000100a00 */
[C---:B--2---:R-:W-:Y:S03]  /*8d460*/  HMMA.1688.F32.TF32 R28, R12.reuse, R56, R92 ;  /* 0x000000380c1c723c */ /* 0x044fe6000008105c */
[----:B------:R-:W-:Y:S04]  /*8d470*/  STL.64 [R1+0x600], R24 ;  /* 0x0006001801007387 */ /* 0x000fe80000100a00 */
[----:B------:R2:W-:Y:S01]  /*8d480*/  STL.64 [R1+0x608], R26 ;  /* 0x0006081a01007387 */ /* 0x0005e20000100a00 */
[C---:B----4-:R-:W-:Y:S08]  /*8d490*/  HMMA.1688.F32.TF32 R32, R12.reuse, R52, R100 ;  /* 0x000000340c20723c */ /* 0x050ff00000081064 */
[----:B--2---:R-:W-:Y:S07]  /*8d4a0*/  HMMA.1688.F32.TF32 R24, R12, R48, R96 ;  /* 0x000000300c18723c */ /* 0x004fee0000081060 */
[----:B------:R-:W-:Y:S04]  /*8d4b0*/  STL.64 [R1+0x5f0], R28 ;  /* 0x0005f01c01007387 */ /* 0x000fe80000100a00 */
[----:B------:R2:W-:Y:S01]  /*8d4c0*/  STL.64 [R1+0x5f8], R30 ;  /* 0x0005f81e01007387 */ /* 0x0005e20000100a00 */
[C---:B------:R-:W-:Y:S03]  /*8d4d0*/  HMMA.1688.F32.TF32 R12, R20.reuse, R40, R152 ;  /* 0x00000028140c723c */ /* 0x040fe60000081098 */
[----:B------:R-:W-:Y:S04]  /*8d4e0*/  STL.64 [R1+0x5e0], R32 ;  /* 0x0005e02001007387 */ /* 0x000fe80000100a00 */
[----:B------:R-:W-:Y:S01]  /*8d4f0*/  STL.64 [R1+0x5e8], R34 ;  /* 0x0005e82201007387 */ /* 0x000fe20000100a00 */
[C---:B--2---:R-:W-:Y:S03]  /*8d500*/  HMMA.1688.F32.TF32 R28, R20.reuse, R8, R188 ;  /* 0x00000008141c723c */ /* 0x044fe600000810bc */
[----:B------:R-:W-:Y:S04]  /*8d510*/  STL.64 [R1+0x490], R24 ;  /* 0x0004901801007387 */ /* 0x000fe80000100a00 */
[----:B------:R2:W-:Y:S02]  /*8d520*/  STL.64 [R1+0x498], R26 ;  /* 0x0004981a01007387 */ /* 0x0005e40000100a00 */
[C---:B--2---:R-:W-:Y:S11]  /*8d530*/  HMMA.1688.F32.TF32 R24, R20.reuse, R44, R148 ;  /* 0x0000002c1418723c */ /* 0x044ff60000081094 */
[----:B------:R-:W-:Y:S03]  /*8d540*/  @!UPT UIADD3 URZ, URZ, URZ, URZ ;  /* 0x0000003f3f3ff290 */ /* 0x000fe6000fffe03f */
        /* <DEDUP_REMOVED lines=8> */
[C---:B--2---:R-:W-:Y:S07]  /*8d5d0*/  HMMA.1688.F32.TF32 R24, R20.reuse, R56, R112 ;  /* 0x000000381418723c */ /* 0x044fee0000081070 */
[----:B------:R-:W-:Y:S04]  /*8d5e0*/  STL.64 [R1+0x450], R28 ;  /* 0x0004501c01007387 */ /* 0x000fe80000100a00 */
[----:B------:R2:W-:Y:S04]  /*8d5f0*/  STL.64 [R1+0x458], R30 ;  /* 0x0004581e01007387 */ /* 0x0005e80000100a00 */
[----:B------:R-:W-:Y:S04]  /*8d600*/  STL.64 [R1+0x440], R12 ;  /* 0x0004400c01007387 */ /* 0x000fe80000100a00 */
[----:B------:R4:W-:Y:S01]  /*8d610*/  STL.64 [R1+0x448], R14 ;  /* 0x0004480e01007387 */ /* 0x0009e20000100a00 */
[C---:B--2---:R-:W-:Y:S03]  /*8d620*/  HMMA.1688.F32.TF32 R28, R20.reuse, R52, R168 ;  /* 0x00000034141c723c */ /* 0x044fe600000810a8 */
[----:B------:R-:W-:Y:S04]  /*8d630*/  STL.64 [R1+0x430], R24 ;  /* 0x0004301801007387 */ /* 0x000fe80000100a00 */
[----:B------:R1:W-:Y:S01]  /*8d640*/  STL.64 [R1+0x438], R26 ;  /* 0x0004381a01007387 */ /* 0x0003e20000100a00 */
[----:B----4-:R-:W-:Y:S08]  /*8d650*/  HMMA.1688.F32.TF32 R12, R20, R48, R164 ;  /* 0x00000030140c723c */ /* 0x010ff000000810a4 */
[C---:B-1----:R-:W-:Y:S08]  /*8d660*/  HMMA.1688.F32.TF32 R24, R4.reuse, R8, R108 ;  /* 0x000000080418723c */ /* 0x042ff0000008106c */
        /* <DEDUP_REMOVED lines=12> */
[C---:B--2---:R-:W-:Y:S03]  /*8d730*/  HMMA.1688.F32.TF32 R20, R4.reuse, R36, R124 ;  /* 0x000000240414723c */ /* 0x044fe6000008107c */
[----:B------:R-:W-:Y:S04]  /*8d740*/  LDS R13, [R249+0x10580] ;  /* 0x01058000f90d7984 */ /* 0x000fe80000000800 */
[----:B------:R-:W1:Y:S08]  /*8d750*/  LDS R15, [R249+0x12580] ;  /* 0x01258000f90f7984 */ /* 0x000e700000000800 */
[----:B------:R2:W-:Y:S04]  /*8d760*/  STL.64 [R1+0x410], R24 ;  /* 0x0004101801007387 */ /* 0x0005e80000100a00 */
[----:B------:R4:W-:Y:S04]  /*8d770*/  STL.64 [R1+0x418], R26 ;  /* 0x0004181a01007387 */ /* 0x0009e80000100a00 */
[----:B------:R-:W3:Y:S04]  /*8d780*/  LDL.LU R132, [R1+0x1230] ;  /* 0x0012300001847983 */ /* 0x000ee80000300800 */
[----:B------:R-:W-:Y:S04]  /*8d790*/  STL.64 [R1+0x400], R20 ;  /* 0x0004001401007387 */ /* 0x000fe80000100a00 */
        /* <DEDUP_REMOVED lines=40> */
[----:B--2---:R-:W2:Y:S04]  /*8da20*/  LDL.LU R24, [R1+0xf60] ;  /* 0x000f600001187983 */ /* 0x004ea80000300800 */
[----:B------:R-:W2:Y:S04]  /*8da30*/  LDL.LU R25, [R1+0xf64] ;  /* 0x000f640001197983 */ /* 0x000ea80000300800 */
[----:B----4-:R-:W2:Y:S04]  /*8da40*/  LDL.LU R26, [R1+0xf68] ;  /* 0x000f6800011a7983 */ /* 0x010ea80000300800 */
        /* <DEDUP_REMOVED lines=35> */
[C---:B-1----:R-:W-:Y:S07]  /*8dc80*/  HMMA.1688.F32.TF32 R20, R4.reuse, R52, R204 ;  /* 0x000000340414723c */ /* 0x042fee00000810cc */
[----:B------:R-:W-:Y:S01]  /*8dc90*/  STL.64 [R1+0x3f0], R28 ;  /* 0x0003f01c01007387 */ /* 0x000fe20000100a00 */
[----:B------:R-:W-:Y:S03]  /*8dca0*/  HMMA.1688.F32.TF32 R4, R4, R48, R208 ;  /* 0x000000300404723c */ /* 0x000fe600000810d0 */
[----:B------:R-:W-:Y:S04]  /*8dcb0*/  STL.64 [R1+0x3f8], R30 ;  /* 0x0003f81e01007387 */ /* 0x000fe80000100a00 */
[----:B------:R-:W-:Y:S04]  /*8dcc0*/  STL.64 [R1+0x3e0], R24 ;  /* 0x0003e01801007387 */ /* 0x000fe80000100a00 */
[----:B------:R1:W-:Y:S04]  /*8dcd0*/  STL.64 [R1+0x3e8], R26 ;  /* 0x0003e81a01007387 */ /* 0x0003e80000100a00 */
[----:B------:R-:W-:Y:S04]  /*8dce0*/  STL.64 [R1+0x3d0], R20 ;  /* 0x0003d01401007387 */ /* 0x000fe80000100a00 */
[----:B------:R2:W-:Y:S01]  /*8dcf0*/  STL.64 [R1+0x3d8], R22 ;  /* 0x0003d81601007387 */ /* 0x0005e20000100a00 */
[C---:B-1----:R-:W-:Y:S08]  /*8dd00*/  HMMA.1688.F32.TF32 R24, R16.reuse, R8, R92 ;  /* 0x000000081018723c */ /* 0x042ff0000008105c */
[C---:B--2---:R-:W-:Y:S01]  /*8dd10*/  HMMA.1688.F32.TF32 R20, R16.reuse, R40, R100 ;  /* 0x000000281014723c */ /* 0x044fe20000081064 */
[----:B------:R-:W-:Y:S04]  /*8dd20*/  STL.64 [R1+0x2d0], R4 ;  /* 0x0002d00401007387 */ /* 0x000fe80000100a00 */
[----:B------:R-:W-:Y:S03]  /*8dd30*/  STL.64 [R1+0x2d8], R6 ;  /* 0x0002d80601007387 */ /* 0x000fe60000100a00 */
[C---:B------:R-:W-:Y:S01]  /*8dd40*/  HMMA.1688.F32.TF32 R28, R16.reuse, R60, R152 ;  /* 0x0000003c101c723c */ /* 0x040fe20000081098 */
        /* <DEDUP_REMOVED lines=9> */
[C---:B-1----:R-:W-:Y:S11]  /*8dde0*/  HMMA.1688.F32.TF32 R20, R16.reuse, R44, R96 ;  /* 0x0000002c1014723c */ /* 0x042ff60000081060 */
[----:B------:R-:W-:Y:S11]  /*8ddf0*/  @!UPT UIADD3 URZ, URZ, URZ, URZ ;  /* 0x0000003f3f3ff290 */ /* 0x000ff6000fffe03f */
[----:B------:R-:W-:Y:S01]  /*8de00*/  @!UPT UIADD3 URZ, URZ, URZ, URZ ;  /* 0x0000003f3f3ff290 */ /* 0x000fe2000fffe03f */
        /* <DEDUP_REMOVED lines=18> */
[C---:B---3--:R-:W-:Y:S03]  /*8df30*/  HMMA.1688.F32.TF32 R16, R12.reuse, R8, R112 ;  /* 0x000000080c10723c */ /* 0x048fe60000081070 */
[----:B------:R-:W-:Y:S04]  /*8df40*/  LDS R21, [R249+0x10600] ;  /* 0x01060000f9157984 */ /* 0x000fe80000000800 */
[----:B------:R-:W1:Y:S01]  /*8df50*/  LDS R23, [R249+0x12600] ;  /* 0x01260000f9177984 */ /* 0x000e620000000800 */
        /* <DEDUP_REMOVED lines=9> */
[C---:B---3--:R-:W-:Y:S08]  /*8dff0*/  HMMA.1688.F32.TF32 R28, R12.reuse, R60, R104 ;  /* 0x0000003c0c1c723c */ /* 0x048ff00000081068 */
[----:B------:R-:W-:Y:S01]  /*8e000*/  STL.64 [R1+0x5a0], R16 ;  /* 0x0005a01001007387 */ /* 0x000fe20000100a00 */
[C---:B----4-:R-:W-:Y:S03]  /*8e010*/  HMMA.1688.F32.TF32 R24, R12.reuse, R56, R132 ;  /* 0x000000380c18723c */ /* 0x050fe60000081084 */
[----:B------:R3:W-:Y:S05]  /*8e020*/  STL.64 [R1+0x5a8], R18 ;  /* 0x0005a81201007387 */ /* 0x0007ea0000100a00 */
[C---:B---3--:R-:W-:Y:S06]  /*8e030*/  HMMA.1688.F32.TF32 R16, R12.reuse, R52, R124 ;  /* 0x000000340c10723c */ /* 0x048fec000008107c */
[----:B------:R-:W-:Y:S04]  /*8e040*/  STL.64 [R1+0x590], R28 ;  /* 0x0005901c01007387 */ /* 0x000fe80000100a00 */
[----:B------:R-:W-:Y:S04]  /*8e050*/  STL.64 [R1+0x598], R30 ;  /* 0x0005981e01007387 */ /* 0x000fe80000100a00 */
[----:B------:R-:W3:Y:S04]  /*8e060*/  LDL.LU R164, [R1+0xea0] ;  /* 0x000ea00001a47983 */ /* 0x000ee80000300800 */
[----:B------:R-:W-:Y:S04]  /*8e070*/  STL.64 [R1+0x580], R24 ;  /* 0x0005801801007387 */ /* 0x000fe80000100a00 */
[----:B------:R2:W-:Y:S04]  /*8e080*/  STL.64 [R1+0x588], R26 ;  /* 0x0005881a01007387 */ /* 0x0005e80000100a00 */
[----:B------:R-:W-:Y:S04]  /*8e090*/  STL.64 [R1+0x570], R16 ;  /* 0x0005701001007387 */ /* 0x000fe80000100a00 */
[----:B------:R4:W-:Y:S04]  /*8e0a0*/  STL.64 [R1+0x578], R18 ;  /* 0x0005781201007387 */ /* 0x0009e80000100a00 */
[----:B------:R-:W3:Y:S04]  /*8e0b0*/  LDL.LU R165, [R1+0xea4] ;  /* 0x000ea40001a57983 */ /* 0x000ee80000300800 */
[----:B------:R-:W3:Y:S04]  /*8e0c0*/  LDL.LU R166, [R1+0xea8] ;  /* 0x000ea80001a67983 */ /* 0x000ee80000300800 */
[----:B------:R-:W3:Y:S04]  /*8e0d0*/  LDL.LU R167, [R1+0xeac] ;  /* 0x000eac0001a77983 */ /* 0x000ee80000300800 */
        /* <DEDUP_REMOVED lines=56> */
[----:B--2---:R-:W-:Y:S03]  /*8e460*/  HMMA.1688.F32.TF32 R12, R12, R48, R100 ;  /* 0x000000300c0c723c */ /* 0x004fe60000081064 */
[----:B------:R-:W-:Y:S04]  /*8e470*/  LDS R100, [R248+0x10680] ;  /* 0x01068000f8647984 */ /* 0x000fe80000000800 */
[----:B------:R-:W-:Y:S01]  /*8e480*/  LDS R102, [R248+0x12680] ;  /* 0x01268000f8667984 */ /* 0x000fe20000000800 */
[C---:B------:R-:W-:Y:S03]  /*8e490*/  HMMA.1688.F32.TF32 R24, R4.reuse, R60, R152 ;  /* 0x0000003c0418723c */ /* 0x040fe60000081098 */
[----:B------:R-:W-:Y:S04]  /*8e4a0*/  LDS R101, [R249+0x10680] ;  /* 0x01068000f9657984 */ /* 0x000fe80000000800 */
[----:B------:R-:W2:Y:S01]  /*8e4b0*/  LDS R103, [R249+0x12680] ;  /* 0x01268000f9677984 */ /* 0x000ea20000000800 */
[C---:B----4-:R-:W-:Y:S07]  /*8e4c0*/  HMMA.1688.F32.TF32 R16, R4.reuse, R8, R92 ;  /* 0x000000080410723c */ /* 0x050fee000008105c */
[----:B------:R-:W-:Y:S04]  /*8e4d0*/  STL.64 [R1+0x370], R12 ;  /* 0x0003700c01007387 */ /* 0x000fe80000100a00 */
[----:B------:R3:W-:Y:S02]  /*8e4e0*/  STL.64 [R1+0x378], R14 ;  /* 0x0003780e01007387 */ /* 0x0007e40000100a00 */
[C---:B---3--:R-:W-:Y:S10]  /*8e4f0*/  HMMA.1688.F32.TF32 R12, R4.reuse, R40, R104 ;  /* 0x00000028040c723c */ /* 0x048ff40000081068 */
[----:B------:R-:W-:Y:S04]  /*8e500*/  STL.64 [R1+0x560], R16 ;  /* 0x0005601001007387 */ /* 0x000fe80000100a00 */
[----:B------:R-:W-:Y:S04]  /*8e510*/  STL.64 [R1+0x568], R18 ;  /* 0x0005681201007387 */ /* 0x000fe80000100a00 */
[----:B------:R-:W3:Y:S05]  /*8e520*/  LDL.LU R104, [R1+0xe60] ;  /* 0x000e600001687983 */ /* 0x000eea0000300800 */
[----:B------:R-:W-:Y:S04]  /*8e530*/  STL.64 [R1+0x550], R12 ;  /* 0x0005500c01007387 */ /* 0x000fe80000100a00 */
[----:B------:R4:W-:Y:S02]  /*8e540*/  STL.64 [R1+0x558], R14 ;  /* 0x0005580e01007387 */ /* 0x0009e40000100a00 */
[C---:B----4-:R-:W-:Y:S08]  /*8e550*/  HMMA.1688.F32.TF32 R12, R4.reuse, R44, R96 ;  /* 0x0000002c040c723c */ /* 0x050ff00000081060 */
[----:B------:R-:W-:Y:S01]  /*8e560*/  HMMA.1688.F32.TF32 R16, R4, R36, R188 ;  /* 0x000000240410723c */ /* 0x000fe200000810bc */
[----:B------:R-:W-:Y:S01]  /*8e570*/  MOV R105, R251 ;  /* 0x000000fb00697202 */ /* 0x000fe20000000f00 */
[----:B------:R-:W-:Y:S01]  /*8e580*/  IMAD.MOV.U32 R106, RZ, RZ, R250 ;  /* 0x000000ffff6a7224 */ /* 0x000fe200078e00fa */
[----:B------:R-:W-:Y:S01]  /*8e590*/  MOV R107, R0 ;  /* 0x00000000006b7202 */ /* 0x000fe20000000f00 */
[----:B------:R-:W-:-:S11]  /*8e5a0*/  IMAD.MOV.U32 R233, RZ, RZ, R146 ;  /* 0x000000ffffe97224 */ /* 0x000fd600078e0092 */
[----:B------:R-:W-:Y:S04]  /*8e5b0*/  STL.64 [R1+0x540], R12 ;  /* 0x0005400c01007387 */ /* 0x000fe80000100a00 */
[----:B------:R4:W-:Y:S01]  /*8e5c0*/  STL.64 [R1+0x548], R14 ;  /* 0x0005480e01007387 */ /* 0x0009e20000100a00 */
        /* <DEDUP_REMOVED lines=11> */
[C---:B----4-:R-:W-:Y:S01]  /*8e680*/  HMMA.1688.F32.TF32 R12, R4.reuse, R56, R148 ;  /* 0x00000038040c723c */ /* 0x050fe20000081094 */
[----:B------:R-:W-:Y:S04]  /*8e690*/  STL.64 [R1+0x530], R16 ;  /* 0x0005301001007387 */ /* 0x000fe80000100a00 */
[----:B------:R4:W-:Y:S04]  /*8e6a0*/  STL.64 [R1+0x538], R18 ;  /* 0x0005381201007387 */ /* 0x0009e80000100a00 */
[----:B------:R-:W-:Y:S04]  /*8e6b0*/  STL.64 [R1+0x520], R24 ;  /* 0x0005201801007387 */ /* 0x000fe80000100a00 */
[----:B------:R-:W-:Y:S01]  /*8e6c0*/  STL.64 [R1+0x528], R26 ;  /* 0x0005281a01007387 */ /* 0x000fe20000100a00 */
[C---:B----4-:R-:W-:Y:S03]  /*8e6d0*/  HMMA.1688.F32.TF32 R16, R4.reuse, R52, R136 ;  /* 0x000000340410723c */ /* 0x050fe60000081088 */
[----:B------:R-:W-:Y:S04]  /*8e6e0*/  LDS R188, [R2+0x10780] ;  /* 0x0107800002bc7984 */ /* 0x000fe80000000800 */
[----:B------:R-:W-:Y:S04]  /*8e6f0*/  LDS R190, [R2+0x12780] ;  /* 0x0127800002be7984 */ /* 0x000fe80000000800 */
[----:B------:R-:W-:Y:S01]  /*8e700*/  STL.64 [R1+0x510], R12 ;  /* 0x0005100c01007387 */ /* 0x000fe20000100a00 */
[----:B------:R-:W-:Y:S03]  /*8e710*/  HMMA.1688.F32.TF32 R4, R4, R48, R192 ;  /* 0x000000300404723c */ /* 0x000fe600000810c0 */
[----:B------:R1:W-:Y:S04]  /*8e720*/  STL.64 [R1+0x518], R14 ;  /* 0x0005180e01007387 */ /* 0x0003e80000100a00 */
[----:B------:R-:W-:Y:S04]  /*8e730*/  LDS R189, [R3+0x10780] ;  /* 0x0107800003bd7984 */ /* 0x000fe80000000800 */
[----:B------:R-:W-:Y:S01]  /*8e740*/  LDS R191, [R3+0x12780] ;  /* 0x0127800003bf7984 */ /* 0x000fe20000000800 */
[C---:B-1----:R-:W-:Y:S03]  /*8e750*/  HMMA.1688.F32.TF32 R12, R20.reuse, R8, R112 ;  /* 0x00000008140c723c */ /* 0x042fe60000081070 */
[----:B------:R-:W-:Y:S04]  /*8e760*/  STL.64 [R1+0x500], R16 ;  /* 0x0005001001007387 */ /* 0x000fe80000100a00 */
[----:B------:R-:W-:Y:S11]  /*8e770*/  STL.64 [R1+0x508], R18 ;  /* 0x0005081201007387 */ /* 0x000ff60000100a00 */
[----:B------:R-:W-:Y:S05]  /*8e780*/  @!UPT UIADD3 URZ, URZ, URZ, URZ ;  /* 0x0000003f3f3ff290 */ /* 0x000fea000fffe03f */
[----:B------:R-:W-:Y:S04]  /*8e790*/  STL.64 [R1+0x350], R12 ;  /* 0x0003500c01007387 */ /* 0x000fe80000100a00 */
[----:B------:R-:W-:Y:S04]  /*8e7a0*/  STL.64 [R1+0x360], R4 ;  /* 0x0003600401007387 */ /* 0x000fe80000100a00 */
[----:B------:R1:W-:Y:S02]  /*8e7b0*/  STL.64 [R1+0x368], R6 ;  /* 0x0003680601007387 */ /* 0x0003e40000100a00 */
[C---:B-1----:R-:W-:Y:S01]  /*8e7c0*/  HMMA.1688.F32.TF32 R4, R20.reuse, R36, R108 ;  /* 0x000000241404723c */ /* 0x042fe2000008106c */
[----:B------:R-:W-:Y:S01]  /*8e7d0*/  IMAD.MOV.U32 R251, RZ, RZ, R15 ;  /* 0x000000fffffb7224 */ /* 0x000fe200078e000f */
[----:B------:R1:W-:Y:S04]  /*8e7e0*/  STL [R1+0x358], R14 ;  /* 0x0003580e01007387 */ /* 0x0003e80000100800 */
[----:B------:R4:W-:Y:S02]  /*8e7f0*/  STL [R1+0x7fc0], R251 ;  /* 0x007fc0fb01007387 */ /* 0x0009e40000100800 */
[C---:B------:R-:W-:Y:S08]  /*8e800*/  HMMA.1688.F32.TF32 R16, R20.reuse, R40, R168 ;  /* 0x000000281410723c */ /* 0x040ff000000810a8 */
[----:B-1----:R-:W-:Y:S08]  /*8e810*/  HMMA.1688.F32.TF32 R12, R20, R44, R164 ;  /* 0x0000002c140c723c */ /* 0x002ff000000810a4 */
[----:B----4-:R-:W-:Y:S01]  /*8e820*/  MOV R251, R4 ;  /* 0x0000000400fb7202 */ /* 0x010fe20000000f00 */
[----:B------:R-:W-:Y:S01]  /*8e830*/  IMAD.MOV.U32 R252, RZ, RZ, R5 ;  /* 0x000000fffffc7224 */ /* 0x000fe200078e0005 */
[----:B------:R-:W-:Y:S01]  /*8e840*/  MOV R250, R6 ;  /* 0x0000000600fa7202 */ /* 0x000fe20000000f00 */
[----:B------:R-:W-:-:S02]  /*8e850*/  IMAD.MOV.U32 R0, RZ, RZ, R7 ;  /* 0x000000ffff007224 */ /* 0x000fc400078e0007 */
[C---:B------:R-:W-:Y:S02]  /*8e860*/  HMMA.1688.F32.TF32 R4, R20.reuse, R60, R132 ;  /* 0x0000003c1404723c */ /* 0x040fe40000081084 */
[----:B------:R-:W-:Y:S04]  /*8e870*/  STL.64 [R1+0x340], R16 ;  /* 0x0003401001007387 */ /* 0x000fe80000100a00 */
[----:B------:R-:W-:Y:S04]  /*8e880*/  STL.64 [R1+0x348], R18 ;  /* 0x0003481201007387 */ /* 0x000fe80000100a00 */
[----:B------:R-:W-:Y:S04]  /*8e890*/  STL.64 [R1+0x330], R12 ;  /* 0x0003300c01007387 */ /* 0x000fe80000100a00 */
[----:B------:R1:W-:Y:S09]  /*8e8a0*/  STL.64 [R1+0x338], R14 ;  /* 0x0003380e01007387 */ /* 0x0003f20000100a00 */
[----:B------:R-:W-:Y:S04]  /*8e8b0*/  STL.64 [R1+0x7ef0], R6 ;  /* 0x007ef00601007387 */ /* 0x000fe80000100a00 */
[----:B------:R4:W-:Y:S04]  /*8e8c0*/  STL.64 [R1+0x7ee8], R4 ;  /* 0x007ee80401007387 */ /* 0x0009e80000100a00 */
[----:B------:R-:W2:Y:S04]  /*8e8d0*/  LDL.LU R132, [R1+0xcb0] ;  /* 0x000cb00001847983 */ /* 0x000ea80000300800 */
[----:B------:R-:W2:Y:S04]  /*8e8e0*/  LDL.LU R133, [R1+0xcb4] ;  /* 0x000cb40001857983 */ /* 0x000ea80000300800 */
[----:B------:R-:W2:Y:S04]  /*8e8f0*/  LDL.LU R134, [R1+0xcb8] ;  /* 0x000cb80001867983 */ /* 0x000ea80000300800 */
[----:B------:R-:W2:Y:S01]  /*8e900*/  LDL.LU R135, [R1+0xcbc] ;  /* 0x000cbc0001877983 */ /* 0x000ea20000300800 */
[C---:B-1----:R-:W-:Y:S03]  /*8e910*/  HMMA.1688.F32.TF32 R12, R20.reuse, R56, R124 ;  /* 0x00000038140c723c */ /* 0x042fe6000008107c */
[----:B------:R-:W4:Y:S04]  /*8e920*/  LDL.LU R124, [R1+0x6d0] ;  /* 0x0006d000017c7983 */ /* 0x000f280000300800 */
[----:B------:R-:W4:Y:S04]  /*8e930*/  LDL.LU R125, [R1+0x6d4] ;  /* 0x0006d400017d7983 */ /* 0x000f280000300800 */
[----:B------:R-:W4:Y:S04]  /*8e940*/  LDL.LU R126, [R1+0x6d8] ;  /* 0x0006d800017e7983 */ /* 0x000f280000300800 */
[----:B------:R-:W4:Y:S08]  /*8e950*/  LDL.LU R127, [R1+0x6dc] ;  /* 0x0006dc00017f7983 */ /* 0x000f300000300800 */
        /* <DEDUP_REMOVED lines=29> */
[----:B--2---:R-:W-:Y:S11]  /*8eb30*/  HMMA.1688.F32.TF32 R20, R20, R48, R132 ;  /* 0x000000301414723c */ /* 0x004ff60000081084 */
[----:B------:R-:W-:Y:S11]  /*8eb40*/  @!UPT UIADD3 URZ, URZ, URZ, URZ ;  /* 0x0000003f3f3ff290 */ /* 0x000ff6000fffe03f */
[----:B------:R-:W-:Y:S01]  /*8eb50*/  @!UPT UIADD3 URZ, URZ, URZ, URZ ;  /* 0x0000003f3f3ff290 */ /* 0x000fe2000fffe03f */
[----:B------:R-:W-:Y:S04]  /*8eb60*/  STL.64 [R1+0x7f20], R22 ;  /* 0x007f201601007387 */ /* 0x000fe80000100a00 */
[----:B------:R-:W-:Y:S04]  /*8eb70*/  STL.64 [R1+0x7f18], R20 ;  /* 0x007f181401007387 */ /* 0x000fe80000100a00 */
[----:B------:R-:W2:Y:S04]  /*8eb80*/  LDL.LU R132, [R1+0xdf0] ;  /* 0x000df00001847983 */ /* 0x000ea80000300800 */
[----:B------:R-:W2:Y:S04]  /*8eb90*/  LDL.LU R133, [R1+0xdf4] ;  /* 0x000df40001857983 */ /* 0x000ea80000300800 */
[----:B------:R-:W2:Y:S04]  /*8eba0*/  LDL.LU R134, [R1+0xdf8] ;  /* 0x000df80001867983 */ /* 0x000ea80000300800 */
[----:B------:R-:W2:Y:S01]  /*8ebb0*/  LDL.LU R135, [R1+0xdfc] ;  /* 0x000dfc0001877983 */ /* 0x000ea20000300800 */
[C---:B----4-:R-:W-:Y:S03]  /*8ebc0*/  HMMA.1688.F32.TF32 R24, R80.reuse, R8, R124 ;  /* 0x000000085018723c */ /* 0x050fe6000008107c */
[----:B------:R-:W-:Y:S04]  /*8ebd0*/  LDS R124, [R2+0x10700] ;  /* 0x01070000027c7984 */ /* 0x000fe80000000800 */
[----:B------:R-:W-:Y:S01]  /*8ebe0*/  LDS R126, [R2+0x12700] ;  /* 0x01270000027e7984 */ /* 0x000fe20000000800 */
[C---:B------:R-:W-:Y:S03]  /*8ebf0*/  HMMA.1688.F32.TF32 R68, R80.reuse, R60, R164 ;  /* 0x0000003c5044723c */ /* 0x040fe600000810a4 */
[----:B------:R-:W-:Y:S04]  /*8ec00*/  LDS R125, [R3+0x10700] ;  /* 0x01070000037d7984 */ /* 0x000fe80000000800 */
[----:B------:R-:W1:Y:S01]  /*8ec10*/  LDS R127, [R3+0x12700] ;  /* 0x01270000037f7984 */ /* 0x000e620000000800 */
[C---:B------:R-:W-:Y:S08]  /*8ec20*/  HMMA.1688.F32.TF32 R28, R80.reuse, R40, R192 ;  /* 0x00000028501c723c */ /* 0x040ff000000810c0 */
[C---:B------:R-:W-:Y:S08]  /*8ec30*/  HMMA.1688.F32.TF32 R32, R80.reuse, R44, R112 ;  /* 0x0000002c5020723c */ /* 0x040ff00000081070 */
[C---:B------:R-:W-:Y:S01]  /*8ec40*/  HMMA.1688.F32.TF32 R64, R80.reuse, R36, R168 ;  /* 0x000000245040723c */ /* 0x040fe200000810a8 */
[----:B------:R-:W-:Y:S07]  /*8ec50*/  STL.64 [R1+0x7f30], R26 ;  /* 0x007f301a01007387 */ /* 0x000fee0000100a00 */
[C---:B---3--:R-:W-:Y:S01]  /*8ec60*/  HMMA.1688.F32.TF32 R72, R80.reuse, R56, R108 ;  /* 0x000000385048723c */ /* 0x048fe2000008106c */
[----:B------:R-:W-:Y:S07]  /*8ec70*/  STL.64 [R1+0x7f28], R24 ;  /* 0x007f281801007387 */ /* 0x000fee0000100a00 */
        /* <DEDUP_REMOVED lines=47> */
[C---:B--2---:R-:W-:Y:S03]  /*8ef70*/  HMMA.1688.F32.TF32 R84, R100.reuse, R40, R132 ;  /* 0x000000286454723c */ /* 0x044fe60000081084 */
[----:B------:R-:W1:Y:S04]  /*8ef80*/  LDL.LU R132, [R1+0xdc0] ;  /* 0x000dc00001847983 */ /* 0x000e680000300800 */
[----:B------:R-:W1:Y:S04]  /*8ef90*/  LDL.LU R133, [R1+0xdc4] ;  /* 0x000dc40001857983 */ /* 0x000e680000300800 */
[----:B------:R-:W1:Y:S04]  /*8efa0*/  LDL.LU R134, [R1+0xdc8] ;  /* 0x000dc80001867983 */ /* 0x000e680000300800 */
[----:B------:R-:W1:Y:S04]  /*8efb0*/  LDL.LU R135, [R1+0xdcc] ;  /* 0x000dcc0001877983 */ /* 0x000e680000300800 */
[----:B------:R-:W2:Y:S04]  /*8efc0*/  LDL.LU R164, [R1+0xda0] ;  /* 0x000da00001a47983 */ /* 0x000ea80000300800 */
[----:B------:R-:W2:Y:S04]  /*8efd0*/  LDL.LU R165, [R1+0xda4] ;  /* 0x000da40001a57983 */ /* 0x000ea80000300800 */
[----:B------:R-:W-:Y:S04]  /*8efe0*/  STL.64 [R1+0x7fd0], R86 ;  /* 0x007fd05601007387 */ /* 0x000fe80000100a00 */
[----:B------:R-:W-:Y:S01]  /*8eff0*/  STL.64 [R1+0x7fc8], R84 ;  /* 0x007fc85401007387 */ /* 0x000fe20000100a00 */
        /* <DEDUP_REMOVED lines=11> */
[----:B------:R-:W1:Y:S01]  /*8f0b0*/  LDS R159, [R249+0x12700] ;  /* 0x01270000f99f7984 */ /* 0x000e620000000800 */
[C---:B----4-:R-:W-:Y:S08]  /*8f0c0*/  HMMA.1688.F32.TF32 R88, R100.reuse, R44, R152 ;  /* 0x0000002c6458723c */ /* 0x050ff00000081098 */
[C---:B---3--:R-:W-:Y:S08]  /*8f0d0*/  HMMA.1688.F32.TF32 R92, R100.reuse, R56, R148 ;  /* 0x00000038645c723c */ /* 0x048ff00000081094 */
        /* <DEDUP_REMOVED lines=11> */
[----:B------:R-:W-:Y:S01]  /*8f190*/  STL.64 [R1+0x8008], R92 ;  /* 0x0080085c01007387 */ /* 0x000fe20000100a00 */
[C---:B-1----:R-:W-:Y:S03]  /*8f1a0*/  HMMA.1688.F32.TF32 R132, R124.reuse, R8, R132 ;  /* 0x000000087c84723c */ /* 0x042fe60000081084 */
[----:B------:R-:W-:Y:S04]  /*8f1b0*/  STL.64 [R1+0x8020], R98 ;  /* 0x0080206201007387 */ /* 0x000fe80000100a00 */
[----:B------:R-:W-:Y:S04]  /*8f1c0*/  STL.64 [R1+0x8018], R96 ;  /* 0x0080186001007387 */ /* 0x000fe80000100a00 */
[----:B------:R-:W-:Y:S04]  /*8f1d0*/  STL.64 [R1+0x8030], R102 ;  /* 0x0080306601007387 */ /* 0x000fe80000100a00 */
[----:B------:R-:W-:Y:S01]  /*8f1e0*/  STL.64 [R1+0x8028], R100 ;  /* 0x0080286401007387 */ /* 0x000fe20000100a00 */
[----:B--2---:R-:W-:Y:S07]  /*8f1f0*/  HMMA.1688.F32.TF32 R112, R124, R44, R164 ;  /* 0x0000002c7c70723c */ /* 0x004fee00000810a4 */
[----:B------:R-:W-:Y:S04]  /*8f200*/  STL.64 [R1+0x8040], R134 ;  /* 0x0080408601007387 */ /* 0x000fe80000100a00 */
[----:B------:R-:W-:Y:S04]  /*8f210*/  STL.64 [R1+0x8038], R132 ;  /* 0x0080388401007387 */ /* 0x000fe80000100a00 */
[----:B------:R-:W2:Y:S04]  /*8f220*/  LDL.LU R168, [R1+0xd80] ;  /* 0x000d800001a87983 */ /* 0x000ea80000300800 */
[----:B------:R-:W2:Y:S04]  /*8f230*/  LDL.LU R169, [R1+0xd84] ;  /* 0x000d840001a97983 */ /* 0x000ea80000300800 */
[----:B------:R-:W2:Y:S04]  /*8f240*/  LDL.LU R170, [R1+0xd88] ;  /* 0x000d880001aa7983 */ /* 0x000ea80000300800 */
[----:B------:R-:W2:Y:S01]  /*8f250*/  LDL.LU R171, [R1+0xd8c] ;  /* 0x000d8c0001ab7983 */ /* 0x000ea20000300800 */
[----:B------:R-:W-:-:S03]  /*8f260*/  IMAD.MOV.U32 R151, RZ, RZ, R116 ;  /* 0x000000ffff977224 */ /* 0x000fc600078e0074 */
[----:B------:R-:W3:Y:S01]  /*8f270*/  LDL.LU R164, [R1+0xd90] ;  /* 0x000d900001a47983 */ /* 0x000ee20000300800 */
[----:B------:R-:W-:-:S03]  /*8f280*/  MOV R150, R117 ;  /* 0x0000007500967202 */ /* 0x000fc60000000f00 */
[----:B------:R-:W3:Y:S01]  /*8f290*/  LDL.LU R165, [R1+0xd94] ;  /* 0x000d940001a57983 */ /* 0x000ee20000300800 */
[----:B------:R-:W-:-:S03]  /*8f2a0*/  IMAD.MOV.U32 R149, RZ, RZ, R118 ;  /* 0x000000ffff957224 */ /* 0x000fc600078e0076 */
[----:B------:R-:W3:Y:S01]  /*8f2b0*/  LDL.LU R166, [R1+0xd98] ;  /* 0x000d980001a67983 */ /* 0x000ee20000300800 */
[----:B------:R-:W-:-:S03]  /*8f2c0*/  MOV R148, R119 ;  /* 0x0000007700947202 */ /* 0x000fc60000000f00 */
        /* <DEDUP_REMOVED lines=27> */
[----:B------:R-:W-:Y:S01]  /*8f480*/  HMMA.1688.F32.TF32 R200, R156, R44, R148 ;  /* 0x0000002c9cc8723c */ /* 0x000fe20000081094 */
        /* <DEDUP_REMOVED lines=8> */
[C---:B------:R-:W-:Y:S01]  /*8f510*/  HMMA.1688.F32.TF32 R108, R124.reuse, R40, R108 ;  /* 0x000000287c6c723c */ /* 0x040fe2000008106c */
[----:B------:R-:W-:Y:S04]  /*8f520*/  LDS R224, [R248+0x10780] ;  /* 0x01078000f8e07984 */ /* 0x000fe80000000800 */
[----:B------:R-:W1:Y:S04]  /*8f530*/  LDS R225, [R249+0x10780] ;  /* 0x01078000f9e17984 */ /* 0x000e680000000800 */
[----:B------:R-:W-:Y:S04]  /*8f540*/  LDS R228, [R2+0x14000] ;  /* 0x0140000002e47984 */ /* 0x000fe80000000800 */
[----:B------:R-:W1:Y:S01]  /*8f550*/  LDS R229, [R3+0x14000] ;  /* 0x0140000003e57984 */ /* 0x000e620000000800 */
[C---:B--2---:R-:W-:Y:S08]  /*8f560*/  HMMA.1688.F32.TF32 R168, R124.reuse, R60, R168 ;  /* 0x0000003c7ca8723c */ /* 0x044ff000000810a8 */
[----:B---3--:R-:W-:Y:S08]  /*8f570*/  HMMA.1688.F32.TF32 R164, R124, R36, R164 ;  /* 0x000000247ca4723c */ /* 0x008ff000000810a4 */
[----:B----4-:R-:W-:Y:S08]  /*8f580*/  HMMA.1688.F32.TF32 R148, R156, R56, R176 ;  /* 0x000000389c94723c */ /* 0x010ff000000810b0 */
[----:B------:R-:W-:Y:S07]  /*8f590*/  HMMA.1688.F32.TF32 R176, R188, R60, R232 ;  /* 0x0000003cbcb0723c */ /* 0x000fee00000810e8 */
[----:B------:R-:W-:Y:S01]  /*8f5a0*/  IMAD.MOV.U32 R232, RZ, RZ, R220 ;  /* 0x000000ffffe87224 */ /* 0x000fe200078e00dc */
[----:B------:R-:W-:Y:S01]  /*8f5b0*/  MOV R234, R237 ;  /* 0x000000ed00ea7202 */ /* 0x000fe20000000f00 */
[----:B------:R-:W2:Y:S01]  /*8f5c0*/  LDL.LU R220, [R1+0x8108] ;  /* 0x0081080001dc7983 */ /* 0x000ea20000300800 */
[----:B------:R-:W-:-:S03]  /*8f5d0*/  IMAD.MOV.U32 R235, RZ, RZ, R236 ;  /* 0x000000ffffeb7224 */ /* 0x000fc600078e00ec */
[----:B------:R-:W3:Y:S04]  /*8f5e0*/  LDL.LU R233, [R1+0xc74] ;  /* 0x000c740001e97983 */ /* 0x000ee80000300800 */
        /* <DEDUP_REMOVED lines=30> */
[----:B------:R-:W4:Y:S01]  /*8f7d0*/  LDL.LU R23, [R1+0xd2c] ;  /* 0x000d2c0001177983 */ /* 0x000f220000300800 */
[C---:B------:R-:W-:Y:S03]  /*8f7e0*/  HMMA.1688.F32.TF32 R116, R124.reuse, R56, R116 ;  /* 0x000000387c74723c */ /* 0x040fe60000081074 */
[----:B------:R-:W4:Y:S04]  /*8f7f0*/  LDL.LU R12, [R1+0xc90] ;  /* 0x000c9000010c7983 */ /* 0x000f280000300800 */
[----:B------:R-:W4:Y:S01]  /*8f800*/  LDL.LU R13, [R1+0xc94] ;  /* 0x000c9400010d7983 */ /* 0x000f220000300800 */
[-C--:B------:R-:W-:Y:S03]  /*8f810*/  HMMA.1688.F32.TF32 R120, R124, R52.reuse, R120 ;  /* 0x000000347c78723c */ /* 0x080fe60000081078 */
[----:B------:R-:W4:Y:S04]  /*8f820*/  LDL.LU R14, [R1+0xc98] ;  /* 0x000c9800010e7983 */ /* 0x000f280000300800 */
[----:B------:R-:W4:Y:S01]  /*8f830*/  LDL.LU R15, [R1+0xc9c] ;  /* 0x000c9c00010f7983 */ /* 0x000f220000300800 */
[----:B------:R-:W-:Y:S08]  /*8f840*/  HMMA.1688.F32.TF32 R152, R156, R52, R172 ;  /* 0x000000349c98723c */ /* 0x000ff000000810ac */
[----:B------:R-:W-:Y:S08]  /*8f850*/  HMMA.1688.F32.TF32 R124, R124, R48, R140 ;  /* 0x000000307c7c723c */ /* 0x000ff0000008108c */
[-C--:B------:R-:W-:Y:S01]  /*8f860*/  HMMA.1688.F32.TF32 R172, R188, R36.reuse, R4 ;  /* 0x00000024bcac723c */ /* 0x080fe20000081004 */
[----:B------:R-:W4:Y:S04]  /*8f870*/  LDL.LU R4, [R1+0xc80] ;  /* 0x000c800001047983 */ /* 0x000f280000300800 */
[----:B------:R-:W4:Y:S02]  /*8f880*/  LDL.LU R5, [R1+0xc84] ;  /* 0x000c840001057983 */ /* 0x000f240000300800 */
[----:B------:R-:W-:Y:S01]  /*8f890*/  MOV R6, R46 ;  /* 0x0000002e00067202 */ /* 0x000fe20000000f00 */
[----:B------:R-:W-:Y:S01]  /*8f8a0*/  HMMA.1688.F32.TF32 R140, R156, R36, R144 ;  /* 0x000000249c8c723c */ /* 0x000fe20000081090 */
[----:B------:R-:W4:Y:S01]  /*8f8b0*/  LDL.LU R46, [R1+0x80fc] ;  /* 0x0080fc00012e7983 */ /* 0x000f220000300800 */
[----:B------:R-:W-:-:S03]  /*8f8c0*/  IMAD.MOV.U32 R7, RZ, RZ, R47 ;  /* 0x000000ffff077224 */ /* 0x000fc600078e002f */
[----:B------:R-:W4:Y:S03]  /*8f8d0*/  LDL.LU R47, [R1+0x80f8] ;  /* 0x0080f800012f7983 */ /* 0x000f260000300800 */
[----:B------:R-:W-:Y:S08]  /*8f8e0*/  HMMA.1688.F32.TF32 R144, R156, R60, R180 ;  /* 0x0000003c9c90723c */ /* 0x000ff000000810b4 */
[----:B------:R-:W-:Y:S07]  /*8f8f0*/  HMMA.1688.F32.TF32 R180, R188, R56, R240 ;  /* 0x00000038bcb4723c */ /* 0x000fee00000810f0 */
        /* <DEDUP_REMOVED lines=8> */
[C---:B------:R-:W-:Y:S08]  /*8f980*/  HMMA.1688.F32.TF32 R128, R156.reuse, R8, R128 ;  /* 0x000000089c80723c */ /* 0x040ff00000081080 */
[----:B------:R-:W-:Y:S08]  /*8f990*/  HMMA.1688.F32.TF32 R156, R156, R48, R160 ;  /* 0x000000309c9c723c */ /* 0x000ff000000810a0 */
[C---:B------:R-:W-:Y:S01]  /*8f9a0*/  HMMA.1688.F32.TF32 R160, R188.reuse, R8, R216 ;  /* 0x00000008bca0723c */ /* 0x040fe200000810d8 */
[----:B------:R-:W-:Y:S04]  /*8f9b0*/  LDS R216, [R248+0x14000] ;  /* 0x01400000f8d87984 */ /* 0x000fe80000000800 */
[----:B------:R-:W-:Y:S03]  /*8f9c0*/  LDS R218, [R248+0x16000] ;  /* 0x01600000f8da7984 */ /* 0x000fe60000000800 */
[C---:B------:R-:W-:Y:S01]  /*8f9d0*/  HMMA.1688.F32.TF32 R204, R188.reuse, R40, R204 ;  /* 0x00000028bccc723c */ /* 0x040fe200000810cc */
[----:B------:R-:W-:Y:S04]  /*8f9e0*/  LDS R217, [R249+0x14000] ;  /* 0x01400000f9d97984 */ /* 0x000fe80000000800 */
[----:B------:R-:W-:Y:S03]  /*8f9f0*/  LDS R219, [R249+0x16000] ;  /* 0x01600000f9db7984 */ /* 0x000fe60000000800 */
[----:B------:R-:W-:Y:S08]  /*8fa00*/  HMMA.1688.F32.TF32 R208, R188, R44, R208 ;  /* 0x0000002cbcd0723c */ /* 0x000ff000000810d0 */
[-C--:B-1----:R-:W-:Y:S08]  /*8fa10*/  HMMA.1688.F32.TF32 R16, R224, R52.reuse, R16 ;  /* 0x00000034e010723c */ /* 0x082ff00000081010 */
[C---:B--2---:R-:W-:Y:S08]  /*8fa20*/  HMMA.1688.F32.TF32 R184, R188.reuse, R52, R68 ;  /* 0x00000034bcb8723c */ /* 0x044ff00000081044 */
[----:B------:R-:W-:Y:S08]  /*8fa30*/  HMMA.1688.F32.TF32 R188, R188, R48, R64 ;  /* 0x00000030bcbc723c */ /* 0x000ff00000081040 */
[C---:B------:R-:W-:Y:S01]  /*8fa40*/  HMMA.1688.F32.TF32 R64, R224.reuse, R40, R220 ;  /* 0x00000028e040723c */ /* 0x040fe200000810dc */
[----:B------:R-:W-:Y:S04]  /*8fa50*/  LDS R220, [R2+0x14080] ;  /* 0x0140800002dc7984 */ /* 0x000fe80000000800 */
[----:B------:R-:W-:Y:S03]  /*8fa60*/  LDS R222, [R2+0x16080] ;  /* 0x0160800002de7984 */ /* 0x000fe60000000800 */
[C---:B---3--:R-:W-:Y:S01]  /*8fa70*/  HMMA.1688.F32.TF32 R32, R224.reuse, R44, R32 ;  /* 0x0000002ce020723c */ /* 0x048fe20000081020 */
[----:B------:R-:W-:Y:S04]  /*8fa80*/  LDS R221, [R3+0x14080] ;  /* 0x0140800003dd7984 */ /* 0x000fe80000000800 */
[----:B------:R-:W1:Y:S03]  /*8fa90*/  LDS R223, [R3+0x16080] ;  /* 0x0160800003df7984 */ /* 0x000e660000000800 */
[C---:B----4-:R-:W-:Y:S08]  /*8faa0*/  HMMA.1688.F32.TF32 R28, R224.reuse, R36, R28 ;  /* 0x00000024e01c723c */ /* 0x050ff0000008101c */
[C---:B------:R-:W-:Y:S01]  /*8fab0*/  HMMA.1688.F32.TF32 R24, R224.reuse, R60, R24 ;  /* 0x0000003ce018723c */ /* 0x040fe20000081018 */
[----:B------:R-:W-:Y:S07]  /*8fac0*/  STL.64 [R1+0x6d0], R64 ;  /* 0x0006d04001007387 */ /* 0x000fee0000100a00 */
[C---:B------:R-:W-:Y:S08]  /*8fad0*/  HMMA.1688.F32.TF32 R236, R224.reuse, R8, R236 ;  /* 0x00000008e0ec723c */ /* 0x040ff000000810ec */
[C---:B------:R-:W-:Y:S01]  /*8fae0*/  HMMA.1688.F32.TF32 R20, R224.reuse, R56, R20 ;  /* 0x00000038e014723c */ /* 0x040fe20000081014 */
[----:B------:R-:W-:Y:S01]  /*8faf0*/  IMAD.MOV.U32 R8, RZ, RZ, R35 ;  /* 0x000000ffff087224 */ /* 0x000fe200078e0023 */
[----:B------:R-:W-:Y:S01]  /*8fb00*/  MOV R9, R34 ;  /* 0x0000002200097202 */ /* 0x000fe20000000f00 */
[----:B------:R-:W-:Y:S04]  /*8fb10*/  STL.64 [R1+0x6d8], R66 ;  /* 0x0006d84201007387 */ /* 0x000fe80000100a00 */
[----:B------:R-:W-:Y:S01]  /*8fb20*/  STL.64 [R1+0x16a0], R32 ;  /* 0x0016a02001007387 */ /* 0x000fe20000100a00 */
[----:B------:R-:W-:Y:S03]  /*8fb30*/  HMMA.1688.F32.TF32 R12, R224, R48, R12 ;  /* 0x00000030e00c723c */ /* 0x000fe6000008100c */
[----:B------:R2:W-:Y:S04]  /*8fb40*/  STL [R1+0x7ed4], R8 ;  /* 0x007ed40801007387 */ /* 0x0005e80000100800 */
[----:B------:R3:W-:Y:S04]  /*8fb50*/  STL [R1+0x7ed0], R9 ;  /* 0x007ed00901007387 */ /* 0x0007e80000100800 */
[----:B------:R-:W-:Y:S01]  /*8fb60*/  STL.64 [R1+0x1690], R28 ;  /* 0x0016901c01007387 */ /* 0x000fe20000100a00 */
[----:B--2---:R-:W-:-:S03]  /*8fb70*/  MOV R8, R26 ;  /* 0x0000001a00087202 */ /* 0x004fc60000000f00 */
[----:B------:R-:W-:Y:S01]  /*8fb80*/  LDS R224, [R2+0x14180] ;  /* 0x0141800002e07984 */ /* 0x000fe20000000800 */
[----:B---3--:R-:W-:-:S03]  /*8fb90*/  IMAD.MOV.U32 R9, RZ, RZ, R27 ;  /* 0x000000ffff097224 */ /* 0x008fc600078e001b */
[----:B------:R-:W-:Y:S04]  /*8fba0*/  STL.64 [R1+0x1698], R30 ;  /* 0x0016981e01007387 */ /* 0x000fe80000100a00 */
[----:B------:R-:W-:Y:S04]  /*8fbb0*/  STL.64 [R1+0x1680], R24 ;  /* 0x0016801801007387 */ /* 0x000fe80000100a00 */
[----:B------:R2:W-:Y:S04]  /*8fbc0*/  STL [R1+0x7edc], R9 ;  /* 0x007edc0901007387 */ /* 0x0005e80000100800 */
[----:B------:R3:W-:Y:S04]  /*8fbd0*/  STL [R1+0x7ed8], R8 ;  /* 0x007ed80801007387 */ /* 0x0007e80000100800 */
[----:B------:R-:W-:Y:S01]  /*8fbe0*/  STL.64 [R1+0x1670], R20 ;  /* 0x0016701401007387 */ /* 0x000fe20000100a00 */
[----:B--2---:R-:W-:-:S03]  /*8fbf0*/  MOV R9, R18 ;  /* 0x0000001200097202 */ /* 0x004fc60000000f00 */
[----:B------:R-:W-:Y:S01]  /*8fc00*/  LDS R226, [R2+0x16180] ;  /* 0x0161800002e27984 */ /* 0x000fe20000000800 */
[----:B---3--:R-:W-:-:S03]  /*8fc10*/  IMAD.MOV.U32 R8, RZ, RZ, R19 ;  /* 0x000000ffff087224 */ /* 0x008fc600078e0013 */
[----:B------:R-:W-:Y:S01]  /*8fc20*/  STL.64 [R1+0x1678], R22 ;  /* 0x0016781601007387 */ /* 0x000fe20000100a00 */
[C---:B------:R-:W-:Y:S03]  /*8fc30*/  HMMA.1688.F32.TF32 R4, R228.reuse, R10, R4 ;  /* 0x0000000ae404723c */ /* 0x040fe60000081004 */
[----:B------:R2:W-:Y:S04]  /*8fc40*/  STL.64 [R1+0x1660], R16 ;  /* 0x0016601001007387 */ /* 0x0005e80000100a00 */
[----:B------:R3:W-:Y:S04]  /*8fc50*/  STL [R1+0x7ee4], R8 ;  /* 0x007ee40801007387 */ /* 0x0007e80000100800 */
[----:B------:R4:W-:Y:S04]  /*8fc60*/  STL [R1+0x7ee0], R9 ;  /* 0x007ee00901007387 */ /* 0x0009e80000100800 */
[----:B------:R1:W-:Y:S01]  /*8fc70*/  STL.64 [R1+0x1260], R12 ;  /* 0x0012600c01007387 */ /* 0x0003e20000100a00 */
[----:B--2---:R-:W-:Y:S03]  /*8fc80*/  HMMA.1688.F32.TF32 R16, R228, R42, R232 ;  /* 0x0000002ae410723c */ /* 0x004fe600000810e8 */
[----:B------:R-:W-:Y:S04]  /*8fc90*/  STL.64 [R1+0x1268], R14 ;  /* 0x0012680e01007387 */ /* 0x000fe80000100a00 */
[----:B------:R-:W-:Y:S01]  /*8fca0*/  LDS R225, [R3+0x14180] ;  /* 0x0141800003e17984 */ /* 0x000fe20000000800 */
[----:B---3--:R-:W-:-:S03]  /*8fcb0*/  MOV R8, R6 ;  /* 0x0000000600087202 */ /* 0x008fc60000000f00 */
[----:B------:R2:W-:Y:S01]  /*8fcc0*/  STL.64 [R1+0x1650], R4 ;  /* 0x0016500401007387 */ /* 0x0005e20000100a00 */
[----:B----4-:R-:W-:-:S03]  /*8fcd0*/  IMAD.MOV.U32 R9, RZ, RZ, R7 ;  /* 0x000000ffff097224 */ /* 0x010fc600078e0007 */
[----:B-1----:R-:W3:Y:S04]  /*8fce0*/  LDL.LU R12, [R1+0xb80] ;  /* 0x000b8000010c7983 */ /* 0x002ee80000300800 */
[----:B------:R-:W-:Y:S01]  /*8fcf0*/  LDS R227, [R3+0x16180] ;  /* 0x0161800003e37984 */ /* 0x000fe20000000800 */
[----:B--2---:R-:W-:Y:S03]  /*8fd00*/  HMMA.1688.F32.TF32 R4, R228, R46, R240 ;  /* 0x0000002ee404723c */ /* 0x004fe600000810f0 */
[----:B------:R1:W-:Y:S04]  /*8fd10*/  STL.64 [R1+0x1640], R16 ;  /* 0x0016401001007387 */ /* 0x0003e80000100a00 */
[----:B------:R-:W-:Y:S11]  /*8fd20*/  STL.64 [R1+0x1648], R18 ;  /* 0x0016481201007387 */ /* 0x000ff60000100a00 */
[----:B------:R-:W-:Y:S05]  /*8fd30*/  @!UPT UIADD3 URZ, URZ, URZ, URZ ;  /* 0x0000003f3f3ff290 */ /* 0x000fea000fffe03f */
        /* <DEDUP_REMOVED lines=53> */
[----:B-1----:R-:W3:Y:S01]  /*90090*/  LDL.LU R16, [R1+0xb90] ;  /* 0x000b900001107983 */ /* 0x002ee20000300800 */
[----:B--2---:R-:W-:-:S03]  /*900a0*/  MOV R5, R50 ;  /* 0x0000003200057202 */ /* 0x004fc60000000f00 */
[----:B------:R-:W2:Y:S01]  /*900b0*/  LDL.LU R17, [R1+0xb94] ;  /* 0x000b940001117983 */ /* 0x000ea20000300800 */
[----:B----4-:R-:W-:-:S03]  /*900c0*/  IMAD.MOV.U32 R6, RZ, RZ, R54 ;  /* 0x000000ffff067224 */ /* 0x010fc600078e0036 */
[----:B------:R-:W2:Y:S01]  /*900d0*/  LDL.LU R18, [R1+0xb98] ;  /* 0x000b980001127983 */ /* 0x000ea20000300800 */
[----:B------:R-:W-:-:S03]  /*900e0*/  MOV R7, R58 ;  /* 0x0000003a00077202 */ /* 0x000fc60000000f00 */
[----:B------:R-:W2:Y:S01]  /*900f0*/  LDL.LU R19, [R1+0xb9c] ;  /* 0x000b9c0001137983 */ /* 0x000ea20000300800 */
[----:B------:R-:W-:-:S03]  /*90100*/  IMAD.MOV.U32 R232, RZ, RZ, R59 ;  /* 0x000000ffffe87224 */ /* 0x000fc600078e003b */
[----:B------:R-:W4:Y:S01]  /*90110*/  LDL.LU R4, [R1+0xb70] ;  /* 0x000b700001047983 */ /* 0x000f220000300800 */
[----:B------:R-:W-:-:S03]  /*90120*/  MOV R233, R38 ;  /* 0x0000002600e97202 */ /* 0x000fc60000000f00 */
[----:B------:R-:W2:Y:S01]  /*90130*/  LDL.LU R50, [R1+0x80e4] ;  /* 0x0080e40001327983 */ /* 0x000ea20000300800 */
[----:B------:R-:W-:-:S03]  /*90140*/  IMAD.MOV.U32 R234, RZ, RZ, R39 ;  /* 0x000000ffffea7224 */ /* 0x000fc600078e0027 */
[----:B------:R-:W2:Y:S04]  /*90150*/  LDL.LU R54, [R1+0x80e0] ;  /* 0x0080e00001367983 */ /* 0x000ea80000300800 */
[----:B------:R-:W2:Y:S04]  /*90160*/  LDL.LU R58, [R1+0x80dc] ;  /* 0x0080dc00013a7983 */ /* 0x000ea80000300800 */
[----:B------:R-:W2:Y:S04]  /*90170*/  LDL.LU R59, [R1+0x80d8] ;  /* 0x0080d800013b7983 */ /* 0x000ea80000300800 */
[----:B------:R-:W2:Y:S04]  /*90180*/  LDL.LU R38, [R1+0x80d4] ;  /* 0x0080d40001267983 */ /* 0x000ea80000300800 */
[----:B------:R-:W2:Y:S01]  /*90190*/  LDL.LU R39, [R1+0x80d0] ;  /* 0x0080d00001277983 */ /* 0x000ea20000300800 */
        /* <DEDUP_REMOVED lines=9> */
[----:B---3--:R-:W-:Y:S08]  /*90230*/  HMMA.1688.F32.TF32 R12, R220, R10, R12 ;  /* 0x0000000adc0c723c */ /* 0x008ff0000008100c */
[C---:B------:R-:W-:Y:S08]  /*90240*/  HMMA.1688.F32.TF32 R68, R216.reuse, R42, R68 ;  /* 0x0000002ad844723c */ /* 0x040ff00000081044 */
[C---:B------:R-:W-:Y:S08]  /*90250*/  HMMA.1688.F32.TF32 R72, R216.reuse, R10, R72 ;  /* 0x0000000ad848723c */ /* 0x040ff00000081048 */
[----:B------:R-:W-:Y:S08]  /*90260*/  HMMA.1688.F32.TF32 R64, R216, R46, R64 ;  /* 0x0000002ed840723c */ /* 0x000ff00000081040 */
[C---:B--2---:R-:W-:Y:S08]  /*90270*/  HMMA.1688.F32.TF32 R88, R228.reuse, R38, R88 ;  /* 0x00000026e458723c */ /* 0x044ff00000081058 */
[C---:B----4-:R-:W-:Y:S11]  /*90280*/  HMMA.1688.F32.TF32 R80, R228.reuse, R54, R80 ;  /* 0x00000036e450723c */ /* 0x050ff60000081050 */
[----:B------:R-:W-:Y:S04]  /*90290*/  @!UPT UIADD3 URZ, URZ, URZ, URZ ;  /* 0x0000003f3f3ff290 */ /* 0x000fe8000fffe03f */
[----:B------:R1:W-:Y:S01]  /*902a0*/  STL.64 [R1+0x1620], R88 ;  /* 0x0016205801007387 */ /* 0x0003e20000100a00 */
[----:B------:R-:W-:Y:S01]  /*902b0*/  MOV R37, R90 ;  /* 0x0000005a00257202 */ /* 0x000fe20000000f00 */
[----:B------:R-:W-:Y:S01]  /*902c0*/  IMAD.MOV.U32 R36, RZ, RZ, R91 ;  /* 0x000000ffff247224 */ /* 0x000fe200078e005b */
[C---:B------:R-:W-:Y:S08]  /*902d0*/  HMMA.1688.F32.TF32 R76, R228.reuse, R50, R76 ;  /* 0x00000032e44c723c */ /* 0x040ff0000008104c */
[C---:B-1----:R-:W-:Y:S08]  /*902e0*/  HMMA.1688.F32.TF32 R88, R228.reuse, R62, R84 ;  /* 0x0000003ee458723c */ /* 0x042ff00000081054 */
[----:B------:R-:W-:Y:S08]  /*902f0*/  HMMA.1688.F32.TF32 R84, R228, R58, R104 ;  /* 0x0000003ae454723c */ /* 0x000ff00000081068 */
[C---:B------:R-:W-:Y:S08]  /*90300*/  HMMA.1688.F32.TF32 R32, R216.reuse, R38, R32 ;  /* 0x00000026d820723c */ /* 0x040ff00000081020 */
[C---:B------:R-:W-:Y:S01]  /*90310*/  HMMA.1688.F32.TF32 R28, R216.reuse, R62, R28 ;  /* 0x0000003ed81c723c */ /* 0x040fe2000008101c */
[----:B------:R-:W-:Y:S07]  /*90320*/  STL.64 [R1+0x1610], R88 ;  /* 0x0016105801007387 */ /* 0x000fee0000100a00 */
[C---:B------:R-:W-:Y:S01]  /*90330*/  HMMA.1688.F32.TF32 R24, R216.reuse, R58, R24 ;  /* 0x0000003ad818723c */ /* 0x040fe20000081018 */
[----:B------:R-:W-:Y:S07]  /*90340*/  STL.64 [R1+0x1618], R90 ;  /* 0x0016185a01007387 */ /* 0x000fee0000100a00 */
[C---:B------:R-:W-:Y:S01]  /*90350*/  HMMA.1688.F32.TF32 R20, R216.reuse, R54, R20 ;  /* 0x00000036d814723c */ /* 0x040fe20000081014 */
[----:B------:R-:W-:Y:S07]  /*90360*/  STL.64 [R1+0x1600], R84 ;  /* 0x0016005401007387 */ /* 0x000fee0000100a00 */
[----:B------:R-:W-:Y:S01]  /*90370*/  HMMA.1688.F32.TF32 R16, R216, R50, R16 ;  /* 0x00000032d810723c */ /* 0x000fe20000081010 */
        /* <DEDUP_REMOVED lines=25> */
[----:B------:R-:W-:Y:S01]  /*90510*/  MOV R41, R14 ;  /* 0x0000000e00297202 */ /* 0x000fe20000000f00 */
[----:B------:R-:W-:-:S02]  /*90520*/  IMAD.MOV.U32 R40, RZ, RZ, R15 ;  /* 0x000000ffff287224 */ /* 0x000fc400078e000f */
[----:B------:R-:W-:Y:S04]  /*90530*/  LDS R228, [R248+0x14080] ;  /* 0x01408000f8e47984 */ /* 0x000fe80000000800 */
[----:B------:R-:W-:Y:S01]  /*90540*/  LDS R230, [R248+0x16080] ;  /* 0x01608000f8e67984 */ /* 0x000fe20000000800 */
[C---:B-1----:R-:W-:Y:S03]  /*90550*/  HMMA.1688.F32.TF32 R4, R220.reuse, R46, R232 ;  /* 0x0000002edc04723c */ /* 0x042fe600000810e8 */
[----:B------:R-:W2:Y:S04]  /*90560*/  LDL.LU R232, [R1+0xa50] ;  /* 0x000a500001e87983 */ /* 0x000ea80000300800 */
[----:B------:R-:W2:Y:S04]  /*90570*/  LDL.LU R233, [R1+0xa54] ;  /* 0x000a540001e97983 */ /* 0x000ea80000300800 */
[----:B------:R-:W2:Y:S04]  /*90580*/  LDL.LU R234, [R1+0xa58] ;  /* 0x000a580001ea7983 */ /* 0x000ea80000300800 */
[----:B------:R-:W2:Y:S04]  /*90590*/  LDL.LU R235, [R1+0xa5c] ;  /* 0x000a5c0001eb7983 */ /* 0x000ea80000300800 */
[----:B------:R-:W-:Y:S04]  /*905a0*/  LDS R229, [R249+0x14080] ;  /* 0x01408000f9e57984 */ /* 0x000fe80000000800 */
[----:B------:R-:W1:Y:S01]  /*905b0*/  LDS R231, [R249+0x16080] ;  /* 0x01608000f9e77984 */ /* 0x000e620000000800 */
[----:B------:R-:W-:Y:S01]  /*905c0*/  MOV R49, R4 ;  /* 0x0000000400317202 */ /* 0x000fe20000000f00 */
[----:B------:R-:W-:Y:S01]  /*905d0*/  IMAD.MOV.U32 R48, RZ, RZ, R5 ;  /* 0x000000ffff307224 */ /* 0x000fe200078e0005 */
[----:B------:R-:W-:Y:S01]  /*905e0*/  MOV R45, R6 ;  /* 0x00000006002d7202 */ /* 0x000fe20000000f00 */
[----:B------:R-:W-:Y:S01]  /*905f0*/  IMAD.MOV.U32 R44, RZ, RZ, R7 ;  /* 0x000000ffff2c7224 */ /* 0x000fe200078e0007 */
[----:B------:R-:W-:Y:S01]  /*90600*/  LDS R216, [R2+0x14100] ;  /* 0x0141000002d87984 */ /* 0x000fe20000000800 */
[----:B------:R-:W-:Y:S03]  /*90610*/  HMMA.1688.F32.TF32 R4, R220, R38, R240 ;  /* 0x00000026dc04723c */ /* 0x000fe600000810f0 */
[----:B------:R-:W-:Y:S04]  /*90620*/  LDS R218, [R2+0x16100] ;  /* 0x0161000002da7984 */ /* 0x000fe80000000800 */
[----:B------:R-:W-:Y:S04]  /*90630*/  LDS R217, [R3+0x14100] ;  /* 0x0141000003d97984 */ /* 0x000fe80000000800 */
[----:B------:R-:W3:Y:S11]  /*90640*/  LDS R219, [R3+0x16100] ;  /* 0x0161000003db7984 */ /* 0x000ef60000000800 */
[----:B------:R-:W-:Y:S02]  /*90650*/  @!UPT UIADD3 URZ, URZ, URZ, URZ ;  /* 0x0000003f3f3ff290 */ /* 0x000fe4000fffe03f */
[----:B------:R-:W-:Y:S01]  /*90660*/  MOV R57, R4 ;  /* 0x0000000400397202 */ /* 0x000fe20000000f00 */
[----:B------:R-:W-:Y:S01]  /*90670*/  IMAD.MOV.U32 R56, RZ, RZ, R5 ;  /* 0x000000ffff387224 */ /* 0x000fe200078e0005 */
[----:B------:R-:W4:Y:S01]  /*90680*/  LDL.LU R4, [R1+0xa60] ;  /* 0x000a600001047983 */ /* 0x000f220000300800 */
[----:B------:R-:W-:Y:S01]  /*90690*/  MOV R53, R6 ;  /* 0x0000000600357202 */ /* 0x000fe20000000f00 */
[----:B------:R-:W-:Y:S02]  /*906a0*/  IMAD.MOV.U32 R52, RZ, RZ, R7 ;  /* 0x000000ffff347224 */ /* 0x000fe400078e0007 */
[----:B------:R-:W4:Y:S04]  /*906b0*/  LDL.LU R5, [R1+0xa64] ;  /* 0x000a640001057983 */ /* 0x000f280000300800 */
[----:B------:R-:W4:Y:S04]  /*906c0*/  LDL.LU R6, [R1+0xa68] ;  /* 0x000a680001067983 */ /* 0x000f280000300800 */
        /* <DEDUP_REMOVED lines=61> */
[C---:B-1----:R-:W-:Y:S08]  /*90aa0*/  HMMA.1688.F32.TF32 R20, R228.reuse, R50, R20 ;  /* 0x00000032e414723c */ /* 0x042ff00000081014 */
[C---:B--2---:R-:W-:Y:S08]  /*90ab0*/  HMMA.1688.F32.TF32 R24, R228.reuse, R54, R24 ;  /* 0x00000036e418723c */ /* 0x044ff00000081018 */
[-C--:B---3--:R-:W-:Y:S08]  /*90ac0*/  HMMA.1688.F32.TF32 R28, R228, R58.reuse, R28 ;  /* 0x0000003ae41c723c */ /* 0x088ff0000008101c */
[C---:B----4-:R-:W-:Y:S08]  /*90ad0*/  HMMA.1688.F32.TF32 R84, R220.reuse, R58, R84 ;  /* 0x0000003adc54723c */ /* 0x050ff00000081054 */
[C---:B------:R-:W-:Y:S11]  /*90ae0*/  HMMA.1688.F32.TF32 R88, R220.reuse, R62, R88 ;  /* 0x0000003edc58723c */ /* 0x040ff60000081058 */
[----:B------:R-:W-:Y:S05]  /*90af0*/  @!UPT UIADD3 URZ, URZ, URZ, URZ ;  /* 0x0000003f3f3ff290 */ /* 0x000fea000fffe03f */
[----:B------:R-:W-:Y:S01]  /*90b00*/  MOV R61, R86 ;  /* 0x00000056003d7202 */ /* 0x000fe20000000f00 */
[----:B------:R-:W-:Y:S01]  /*90b10*/  IMAD.MOV.U32 R60, RZ, RZ, R87 ;  /* 0x000000ffff3c7224 */ /* 0x000fe200078e0057 */
[----:B------:R-:W-:Y:S05]  /*90b20*/  HMMA.1688.F32.TF32 R80, R220, R50, R80 ;  /* 0x00000032dc50723c */ /* 0x000fea0000081050 */
[----:B------:R-:W-:Y:S04]  /*90b30*/  STL.64 [R1+0x11b0], R88 ;  /* 0x0011b05801007387 */ /* 0x000fe80000100a00 */
[----:B------:R-:W-:Y:S04]  /*90b40*/  STL.64 [R1+0x11b8], R90 ;  /* 0x0011b85a01007387 */ /* 0x000fe80000100a00 */
[----:B------:R1:W-:Y:S01]  /*90b50*/  STL.64 [R1+0x11a0], R84 ;  /* 0x0011a05401007387 */ /* 0x0003e20000100a00 */
[----:B------:R-:W-:Y:S08]  /*90b60*/  HMMA.1688.F32.TF32 R68, R228, R46, R68 ;  /* 0x0000002ee444723c */ /* 0x000ff00000081044 */
[----:B-1----:R-:W-:Y:S01]  /*90b70*/  HMMA.1688.F32.TF32 R84, R220, R54, R104 ;  /* 0x00000036dc54723c */ /* 0x002fe20000081068 */
[----:B------:R-:W-:Y:S04]  /*90b80*/  LDS R220, [R248+0x14100] ;  /* 0x01410000f8dc7984 */ /* 0x000fe80000000800 */
[----:B------:R-:W-:Y:S03]  /*90b90*/  LDS R222, [R248+0x16100] ;  /* 0x01610000f8de7984 */ /* 0x000fe60000000800 */
[C---:B------:R-:W-:Y:S01]  /*90ba0*/  HMMA.1688.F32.TF32 R76, R228.reuse, R10, R76 ;  /* 0x0000000ae44c723c */ /* 0x040fe2000008104c */
[----:B------:R-:W-:Y:S04]  /*90bb0*/  LDS R221, [R249+0x14100] ;  /* 0x01410000f9dd7984 */ /* 0x000fe80000000800 */
[----:B------:R-:W-:Y:S03]  /*90bc0*/  LDS R223, [R249+0x16100] ;  /* 0x01610000f9df7984 */ /* 0x000fe60000000800 */
[C---:B------:R-:W-:Y:S08]  /*90bd0*/  HMMA.1688.F32.TF32 R64, R228.reuse, R38, R64 ;  /* 0x00000026e440723c */ /* 0x040ff00000081040 */
[C---:B------:R-:W-:Y:S01]  /*90be0*/  HMMA.1688.F32.TF32 R72, R228.reuse, R42, R72 ;  /* 0x0000002ae448723c */ /* 0x040fe20000081048 */
[----:B------:R-:W-:Y:S07]  /*90bf0*/  STL.64 [R1+0x1190], R84 ;  /* 0x0011905401007387 */ /* 0x000fee0000100a00 */
[----:B------:R-:W-:Y:S01]  /*90c00*/  HMMA.1688.F32.TF32 R32, R228, R62, R32 ;  /* 0x0000003ee420723c */ /* 0x000fe20000081020 */
        /* <DEDUP_REMOVED lines=29> */
[----:B------:R-:W-:Y:S01]  /*90de0*/  HMMA.1688.F32.TF32 R4, R216, R62, R240 ;  /* 0x0000003ed804723c */ /* 0x000fe200000810f0 */
[----:B------:R-:W-:Y:S04]  /*90df0*/  STL.64 [R1+0x15d0], R20 ;  /* 0x0015d01401007387 */ /* 0x000fe80000100a00 */
[----:B------:R-:W-:Y:S04]  /*90e00*/  STL.64 [R1+0x15d8], R22 ;  /* 0x0015d81601007387 */ /* 0x000fe80000100a00 */
[----:B------:R2:W-:Y:S04]  /*90e10*/  STL.64 [R1+0x15c0], R16 ;  /* 0x0015c01001007387 */ /* 0x0005e80000100a00 */
[----:B------:R3:W-:Y:S04]  /*90e20*/  STL.64 [R1+0x15c8], R18 ;  /* 0x0015c81201007387 */ /* 0x0007e80000100a00 */
        /* <DEDUP_REMOVED lines=95> */
[----:B------:R-:W4:Y:S01]  /*91420*/  LDL.LU R7, [R1+0x8dc] ;  /* 0x0008dc0001077983 */ /* 0x000f220000300800 */
[C---:B--2---:R-:W-:Y:S08]  /*91430*/  HMMA.1688.F32.TF32 R32, R224.reuse, R58, R32 ;  /* 0x0000003ae020723c */ /* 0x044ff00000081020 */
[C---:B---3--:R-:W-:Y:S08]  /*91440*/  HMMA.1688.F32.TF32 R64, R224.reuse, R62, R64 ;  /* 0x0000003ee040723c */ /* 0x048ff00000081040 */
[C---:B------:R-:W-:Y:S08]  /*91450*/  HMMA.1688.F32.TF32 R76, R224.reuse, R42, R76 ;  /* 0x0000002ae04c723c */ /* 0x040ff0000008104c */
[C---:B------:R-:W-:Y:S08]  /*91460*/  HMMA.1688.F32.TF32 R80, R224.reuse, R10, R80 ;  /* 0x0000000ae050723c */ /* 0x040ff00000081050 */
[----:B------:R-:W-:Y:S08]  /*91470*/  HMMA.1688.F32.TF32 R28, R224, R54, R28 ;  /* 0x00000036e01c723c */ /* 0x000ff0000008101c */
[----:B------:R-:W-:Y:S08]  /*91480*/  HMMA.1688.F32.TF32 R20, R228, R10, R20 ;  /* 0x0000000ae414723c */ /* 0x000ff00000081014 */
[C---:B------:R-:W-:Y:S08]  /*91490*/  HMMA.1688.F32.TF32 R92, R220.reuse, R46, R92 ;  /* 0x0000002edc5c723c */ /* 0x040ff0000008105c */
[C---:B------:R-:W-:Y:S08]  /*914a0*/  HMMA.1688.F32.TF32 R96, R220.reuse, R42, R96 ;  /* 0x0000002adc60723c */ /* 0x040ff00000081060 */
[----:B------:R-:W-:Y:S08]  /*914b0*/  HMMA.1688.F32.TF32 R100, R220, R10, R100 ;  /* 0x0000000adc64723c */ /* 0x000ff00000081064 */
[C---:B------:R-:W-:Y:S08]  /*914c0*/  HMMA.1688.F32.TF32 R240, R216.reuse, R54, R240 ;  /* 0x00000036d8f0723c */ /* 0x040ff000000810f0 */
[C---:B------:R-:W-:Y:S08]  /*914d0*/  HMMA.1688.F32.TF32 R232, R216.reuse, R58, R232 ;  /* 0x0000003ad8e8723c */ /* 0x040ff000000810e8 */
[----:B------:R-:W-:Y:S01]  /*914e0*/  HMMA.1688.F32.TF32 R132, R216, R50, R132 ;  /* 0x00000032d884723c */ /* 0x000fe20000081084 */
[----:B------:R-:W-:Y:S04]  /*914f0*/  LDS R216, [R2+0x14200] ;  /* 0x0142000002d87984 */ /* 0x000fe80000000800 */
[----:B------:R-:W-:Y:S10]  /*91500*/  LDS R218, [R2+0x16200] ;  /* 0x0162000002da7984 */ /* 0x000ff40000000800 */
[----:B------:R-:W-:Y:S04]  /*91510*/  STL.64 [R1+0x1590], R232 ;  /* 0x001590e801007387 */ /* 0x000fe80000100a00 */
[----:B------:R1:W-:Y:S01]  /*91520*/  STL.64 [R1+0x1598], R234 ;  /* 0x001598ea01007387 */ /* 0x0003e20000100a00 */
[----:B------:R-:W-:Y:S03]  /*91530*/  HMMA.1688.F32.TF32 R16, R228, R42, R16 ;  /* 0x0000002ae410723c */ /* 0x000fe60000081010 */
[----:B------:R-:W-:Y:S04]  /*91540*/  LDS R217, [R3+0x14200] ;  /* 0x0142000003d97984 */ /* 0x000fe80000000800 */
[----:B------:R-:W2:Y:S04]  /*91550*/  LDS R219, [R3+0x16200] ;  /* 0x0162000003db7984 */ /* 0x000ea80000000800 */
[----:B-1----:R-:W3:Y:S04]  /*91560*/  LDL.LU.64 R234, [R1+0x80b8] ;  /* 0x0080b80001ea7983 */ /* 0x002ee80000300a00 */
[----:B------:R-:W2:Y:S04]  /*91570*/  LDL.LU.64 R232, [R1+0x80b0] ;  /* 0x0080b00001e87983 */ /* 0x000ea80000300a00 */
[----:B------:R-:W-:Y:S04]  /*91580*/  STL.64 [R1+0x1580], R240 ;  /* 0x001580f001007387 */ /* 0x000fe80000100a00 */
[----:B------:R1:W-:Y:S04]  /*91590*/  STL.64 [R1+0x1588], R242 ;  /* 0x001588f201007387 */ /* 0x0003e80000100a00 */
[----:B-1----:R-:W2:Y:S04]  /*915a0*/  LDL.LU.64 R242, [R1+0x80a8] ;  /* 0x0080a80001f27983 */ /* 0x002ea80000300a00 */
[----:B------:R-:W2:Y:S04]  /*915b0*/  LDL.LU.64 R240, [R1+0x80a0] ;  /* 0x0080a00001f07983 */ /* 0x000ea80000300a00 */
[----:B------:R-:W-:Y:S04]  /*915c0*/  STL.64 [R1+0x1130], R132 ;  /* 0x0011308401007387 */ /* 0x000fe80000100a00 */
[----:B------:R-:W-:Y:S04]  /*915d0*/  STL.64 [R1+0x1138], R134 ;  /* 0x0011388601007387 */ /* 0x000fe80000100a00 */
[----:B------:R-:W-:Y:S04]  /*915e0*/  STL.64 [R1+0x1570], R100 ;  /* 0x0015706401007387 */ /* 0x000fe80000100a00 */
[----:B------:R1:W-:Y:S04]  /*915f0*/  STL.64 [R1+0x1578], R102 ;  /* 0x0015786601007387 */ /* 0x0003e80000100a00 */
[----:B------:R-:W-:Y:S04]  /*91600*/  STL.64 [R1+0x1560], R96 ;  /* 0x0015606001007387 */ /* 0x000fe80000100a00 */
[----:B------:R1:W-:Y:S02]  /*91610*/  STL.64 [R1+0x1568], R98 ;  /* 0x0015686201007387 */ /* 0x0003e40000100a00 */
[C---:B-1----:R-:W-:Y:S02]  /*91620*/  HMMA.1688.F32.TF32 R100, R220.reuse, R38, R136 ;  /* 0x00000026dc64723c */ /* 0x042fe40000081088 */
[----:B------:R-:W-:Y:S04]  /*91630*/  STL.64 [R1+0x1550], R92 ;  /* 0x0015505c01007387 */ /* 0x000fe80000100a00 */
[----:B------:R1:W-:Y:S02]  /*91640*/  STL.64 [R1+0x1558], R94 ;  /* 0x0015585e01007387 */ /* 0x0003e40000100a00 */
[C---:B------:R-:W-:Y:S08]  /*91650*/  HMMA.1688.F32.TF32 R96, R220.reuse, R62, R192 ;  /* 0x0000003edc60723c */ /* 0x040ff000000810c0 */
[C---:B-1----:R-:W-:Y:S08]  /*91660*/  HMMA.1688.F32.TF32 R92, R220.reuse, R58, R88 ;  /* 0x0000003adc5c723c */ /* 0x042ff00000081058 */
[C---:B------:R-:W-:Y:S08]  /*91670*/  HMMA.1688.F32.TF32 R88, R220.reuse, R54, R84 ;  /* 0x00000036dc58723c */ /* 0x040ff00000081054 */
[----:B------:R-:W-:Y:S08]  /*91680*/  HMMA.1688.F32.TF32 R84, R220, R50, R104 ;  /* 0x00000032dc54723c */ /* 0x000ff00000081068 */
[C---:B------:R-:W-:Y:S01]  /*91690*/  HMMA.1688.F32.TF32 R72, R224.reuse, R46, R72 ;  /* 0x0000002ee048723c */ /* 0x040fe20000081048 */
[----:B------:R-:W-:Y:S07]  /*916a0*/  STL.64 [R1+0x1540], R100 ;  /* 0x0015406401007387 */ /* 0x000fee0000100a00 */
[C---:B------:R-:W-:Y:S01]  /*916b0*/  HMMA.1688.F32.TF32 R68, R224.reuse, R38, R68 ;  /* 0x00000026e044723c */ /* 0x040fe20000081044 */
[----:B------:R-:W-:Y:S04]  /*916c0*/  STL.64 [R1+0x1548], R102 ;  /* 0x0015486601007387 */ /* 0x000fe80000100a00 */
[----:B------:R-:W-:Y:S03]  /*916d0*/  STL.64 [R1+0x1530], R96 ;  /* 0x0015306001007387 */ /* 0x000fe60000100a00 */
[----:B------:R-:W-:Y:S01]  /*916e0*/  HMMA.1688.F32.TF32 R24, R224, R50, R24 ;  /* 0x00000032e018723c */ /* 0x000fe20000081018 */
[----:B------:R-:W-:Y:S04]  /*916f0*/  STL.64 [R1+0x1538], R98 ;  /* 0x0015386201007387 */ /* 0x000fe80000100a00 */
[----:B------:R-:W-:Y:S04]  /*91700*/  STL.64 [R1+0x1520], R92 ;  /* 0x0015205c01007387 */ /* 0x000fe80000100a00 */
[----:B------:R-:W-:Y:S01]  /*91710*/  STL.64 [R1+0x1528], R94 ;  /* 0x0015285e01007387 */ /* 0x000fe20000100a00 */
[C---:B----4-:R-:W-:Y:S03]  /*91720*/  HMMA.1688.F32.TF32 R12, R228.reuse, R46, R12 ;  /* 0x0000002ee40c723c */ /* 0x050fe6000008100c */
[----:B------:R-:W-:Y:S04]  /*91730*/  STL.64 [R1+0x1510], R88 ;  /* 0x0015105801007387 */ /* 0x000fe80000100a00 */
[----:B------:R-:W-:Y:S01]  /*91740*/  STL.64 [R1+0x1518], R90 ;  /* 0x0015185a01007387 */ /* 0x000fe20000100a00 */
[----:B------:R-:W-:Y:S03]  /*91750*/  HMMA.1688.F32.TF32 R4, R228, R38, R4 ;  /* 0x00000026e404723c */ /* 0x000fe60000081004 */
        /* <DEDUP_REMOVED lines=25> */
[----:B-1----:R-:W2:Y:S04]  /*918f0*/  LDL.LU R12, [R1+0x7d0] ;  /* 0x0007d000010c7983 */ /* 0x002ea80000300800 */
[----:B------:R1:W-:Y:S04]  /*91900*/  STL.64 [R1+0x1090], R4 ;  /* 0x0010900401007387 */ /* 0x0003e80000100a00 */
[----:B------:R1:W-:Y:S04]  /*91910*/  STL.64 [R1+0x1098], R6 ;  /* 0x0010980601007387 */ /* 0x0003e80000100a00 */
        /* <DEDUP_REMOVED lines=84> */
[----:B----4-:R-:W-:Y:S08]  /*91e60*/  HMMA.1688.F32.TF32 R76, R216, R62, R76 ;  /* 0x0000003ed84c723c */ /* 0x010ff0000008104c */
[C---:B------:R-:W-:Y:S08]  /*91e70*/  HMMA.1688.F32.TF32 R100, R228.reuse, R58, R92 ;  /* 0x0000003ae464723c */ /* 0x040ff0000008105c */
[C---:B------:R-:W-:Y:S08]  /*91e80*/  HMMA.1688.F32.TF32 R92, R228.reuse, R50, R192 ;  /* 0x00000032e45c723c */ /* 0x040ff000000810c0 */
[C---:B------:R-:W-:Y:S08]  /*91e90*/  HMMA.1688.F32.TF32 R132, R228.reuse, R62, R96 ;  /* 0x0000003ee484723c */ /* 0x040ff00000081060 */
[----:B------:R-:W-:Y:S01]  /*91ea0*/  HMMA.1688.F32.TF32 R96, R228, R54, R136 ;  /* 0x00000036e460723c */ /* 0x000fe20000081088 */
[----:B------:R-:W-:Y:S04]  /*91eb0*/  LDS R228, [R2+0x14280] ;  /* 0x0142800002e47984 */ /* 0x000fe80000000800 */
[----:B------:R-:W-:Y:S10]  /*91ec0*/  LDS R230, [R2+0x16280] ;  /* 0x0162800002e67984 */ /* 0x000ff40000000800 */
        /* <DEDUP_REMOVED lines=12> */
[C---:B------:R-:W-:Y:S08]  /*91f90*/  HMMA.1688.F32.TF32 R88, R216.reuse, R42, R84 ;  /* 0x0000002ad858723c */ /* 0x040ff00000081054 */
[C---:B------:R-:W-:Y:S08]  /*91fa0*/  HMMA.1688.F32.TF32 R84, R216.reuse, R46, R104 ;  /* 0x0000002ed854723c */ /* 0x040ff00000081068 */
[-C--:B------:R-:W-:Y:S01]  /*91fb0*/  HMMA.1688.F32.TF32 R68, R216, R54.reuse, R68 ;  /* 0x00000036d844723c */ /* 0x080fe20000081044 */
        /* <DEDUP_REMOVED lines=33> */
[----:B------:R2:W-:Y:S04]  /*921d0*/  STL.64 [R1+0x14d0], R24 ;  /* 0x0014d01801007387 */ /* 0x0005e80000100a00 */
[----:B------:R4:W-:Y:S01]  /*921e0*/  STL.64 [R1+0x14d8], R26 ;  /* 0x0014d81a01007387 */ /* 0x0009e20000100a00 */
[----:B------:R-:W-:-:S03]  /*921f0*/  MOV R12, R232 ;  /* 0x000000e8000c7202 */ /* 0x000fc60000000f00 */
[----:B------:R-:W-:Y:S04]  /*92200*/  STL.64 [R1+0x14c0], R20 ;  /* 0x0014c01401007387 */ /* 0x000fe80000100a00 */
[----:B------:R-:W-:Y:S04]  /*92210*/  STL.64 [R1+0x14c8], R22 ;  /* 0x0014c81601007387 */ /* 0x000fe80000100a00 */
[----:B------:R1:W-:Y:S01]  /*92220*/  STL.64 [R1+0x14b0], R16 ;  /* 0x0014b01001007387 */ /* 0x0003e20000100a00 */
[----:B------:R-:W-:-:S03]  /*92230*/  IMAD.MOV.U32 R13, RZ, RZ, R233 ;  /* 0x000000ffff0d7224 */ /* 0x000fc600078e00e9 */
[----:B------:R1:W-:Y:S01]  /*92240*/  STL.64 [R1+0x14b8], R18 ;  /* 0x0014b81201007387 */ /* 0x0003e20000100a00 */
[----:B------:R-:W-:-:S03]  /*92250*/  MOV R14, R234 ;  /* 0x000000ea000e7202 */ /* 0x000fc60000000f00 */
[----:B------:R-:W3:Y:S01]  /*92260*/  LDL.LU R232, [R1+0x809c] ;  /* 0x00809c0001e87983 */ /* 0x000ee20000300800 */
[----:B------:R-:W-:-:S03]  /*92270*/  IMAD.MOV.U32 R15, RZ, RZ, R235 ;  /* 0x000000ffff0f7224 */ /* 0x000fc600078e00eb */
[----:B------:R1:W-:Y:S04]  /*92280*/  STL.64 [R1+0x14a0], R4 ;  /* 0x0014a00401007387 */ /* 0x0003e80000100a00 */
[----:B------:R1:W-:Y:S04]  /*92290*/  STL.64 [R1+0x14a8], R6 ;  /* 0x0014a80601007387 */ /* 0x0003e80000100a00 */
[----:B------:R-:W3:Y:S04]  /*922a0*/  LDL.LU R233, [R1+0x8098] ;  /* 0x0080980001e97983 */ /* 0x000ee80000300800 */
[----:B------:R-:W3:Y:S04]  /*922b0*/  LDL.LU R234, [R1+0x8094] ;  /* 0x0080940001ea7983 */ /* 0x000ee80000300800 */
[----:B------:R-:W3:Y:S04]  /*922c0*/  LDL.LU R235, [R1+0x8090] ;  /* 0x0080900001eb7983 */ /* 0x000ee80000300800 */
[----:B--2---:R-:W2:Y:S04]  /*922d0*/  LDL R24, [R1] ;  /* 0x0000000001187983 */ /* 0x004ea80000100800 */
[----:B------:R-:W2:Y:S04]  /*922e0*/  LDL R25, [R1+0x4] ;  /* 0x0000040001197983 */ /* 0x000ea80000100800 */
[----:B----4-:R-:W2:Y:S04]  /*922f0*/  LDL R26, [R1+0x8] ;  /* 0x00000800011a7983 */ /* 0x010ea80000100800 */
[----:B------:R-:W2:Y:S04]  /*92300*/  LDL R27, [R1+0xc] ;  /* 0x00000c00011b7983 */ /* 0x000ea80000100800 */
        /* <DEDUP_REMOVED lines=60> */
[----:B-1----:R-:W-:Y:S01]  /*926d0*/  MOV R16, R240 ;  /* 0x000000f000107202 */ /* 0x002fe20000000f00 */
[----:B------:R-:W-:Y:S01]  /*926e0*/  IMAD.MOV.U32 R17, RZ, RZ, R241 ;  /* 0x000000ffff117224 */ /* 0x000fe200078e00f1 */
[----:B------:R-:W-:Y:S01]  /*926f0*/  MOV R18, R242 ;  /* 0x000000f200127202 */ /* 0x000fe20000000f00 */
[----:B------:R-:W3:Y:S01]  /*92700*/  LDL.LU R240, [R1+0x808c] ;  /* 0x00808c0001f07983 */ /* 0x000ee20000300800 */
[----:B------:R-:W-:-:S03]  /*92710*/  IMAD.MOV.U32 R19, RZ, RZ, R243 ;  /* 0x000000ffff137224 */ /* 0x000fc600078e00f3 */
[----:B------:R-:W3:Y:S04]  /*92720*/  LDL.LU R241, [R1+0x8088] ;  /* 0x0080880001f17983 */ /* 0x000ee80000300800 */
[----:B------:R-:W3:Y:S04]  /*92730*/  LDL.LU R242, [R1+0x8084] ;  /* 0x0080840001f27983 */ /* 0x000ee80000300800 */
[----:B------:R-:W3:Y:S01]  /*92740*/  LDL.LU R243, [R1+0x8080] ;  /* 0x0080800001f37983 */ /* 0x000ee20000300800 */
[----:B------:R-:W-:-:S03]  /*92750*/  MOV R4, R244 ;  /* 0x000000f400047202 */ /* 0x000fc60000000f00 */
[----:B------:R-:W3:Y:S01]  /*92760*/  LDL.LU R20, [R1+0x50] ;  /* 0x0000500001147983 */ /* 0x000ee20000300800 */
[----:B------:R-:W-:-:S03]  /*92770*/  IMAD.MOV.U32 R5, RZ, RZ, R245 ;  /* 0x000000ffff057224 */ /* 0x000fc600078e00f5 */
[----:B------:R-:W3:Y:S01]  /*92780*/  LDL.LU R21, [R1+0x54] ;  /* 0x0000540001157983 */ /* 0x000ee20000300800 */
[----:B------:R-:W-:-:S03]  /*92790*/  MOV R6, R246 ;  /* 0x000000f600067202 */ /* 0x000fc60000000f00 */
[----:B------:R-:W3:Y:S01]  /*927a0*/  LDL.LU R22, [R1+0x58] ;  /* 0x0000580001167983 */ /* 0x000ee20000300800 */
[----:B------:R-:W-:-:S03]  /*927b0*/  IMAD.MOV.U32 R7, RZ, RZ, R247 ;  /* 0x000000ffff077224 */ /* 0x000fc600078e00f7 */
[----:B------:R-:W3:Y:S04]  /*927c0*/  LDL.LU R23, [R1+0x5c] ;  /* 0x00005c0001177983 */ /* 0x000ee80000300800 */
[----:B------:R-:W3:Y:S04]  /*927d0*/  LDL.LU R244, [R1+0x807c] ;  /* 0x00807c0001f47983 */ /* 0x000ee80000300800 */
        /* <DEDUP_REMOVED lines=8> */
[----:B------:R-:W-:Y:S08]  /*92860*/  HMMA.1688.F32.TF32 R96, R228, R10, R96 ;  /* 0x0000000ae460723c */ /* 0x000ff00000081060 */
[----:B------:R-:W-:Y:S01]  /*92870*/  HMMA.1688.F32.TF32 R100, R220, R50, R100 ;  /* 0x00000032dc64723c */ /* 0x000fe20000081064 */
[----:B------:R-:W-:Y:S04]  /*92880*/  LDS R220, [R248+0x14300] ;  /* 0x01430000f8dc7984 */ /* 0x000fe80000000800 */
[----:B------:R-:W-:Y:S03]  /*92890*/  LDS R222, [R248+0x16300] ;  /* 0x01630000f8de7984 */ /* 0x000fe60000000800 */
[C---:B------:R-:W-:Y:S01]  /*928a0*/  HMMA.1688.F32.TF32 R92, R228.reuse, R42, R92 ;  /* 0x0000002ae45c723c */ /* 0x040fe2000008105c */
[----:B------:R-:W-:Y:S04]  /*928b0*/  LDS R221, [R249+0x14300] ;  /* 0x01430000f9dd7984 */ /* 0x000fe80000000800 */
[----:B------:R-:W1:Y:S10]  /*928c0*/  LDS R223, [R249+0x16300] ;  /* 0x01630000f9df7984 */ /* 0x000e740000000800 */
        /* <DEDUP_REMOVED lines=8> */
[C---:B--2---:R-:W-:Y:S08]  /*92950*/  HMMA.1688.F32.TF32 R92, R228.reuse, R62, R88 ;  /* 0x0000003ee45c723c */ /* 0x044ff00000081058 */
[C---:B------:R-:W-:Y:S08]  /*92960*/  HMMA.1688.F32.TF32 R88, R228.reuse, R58, R84 ;  /* 0x0000003ae458723c */ /* 0x040ff00000081054 */
[----:B------:R-:W-:Y:S08]  /*92970*/  HMMA.1688.F32.TF32 R84, R228, R54, R104 ;  /* 0x00000036e454723c */ /* 0x000ff00000081068 */
[C---:B------:R-:W-:Y:S01]  /*92980*/  HMMA.1688.F32.TF32 R72, R224.reuse, R42, R72 ;  /* 0x0000002ae048723c */ /* 0x040fe20000081048 */
[----:B------:R-:W-:Y:S07]  /*92990*/  STL.64 [R1+0x1470], R100 ;  /* 0x0014706401007387 */ /* 0x000fee0000100a00 */
        /* <DEDUP_REMOVED lines=25> */
[----:B--2---:R-:W-:Y:S03]  /*92b30*/  HMMA.1688.F32.TF32 R32, R224, R50, R244 ;  /* 0x00000032e020723c */ /* 0x004fe600000810f4 */
[----:B------:R-:W-:Y:S04]  /*92b40*/  STL.64 [R1+0xf80], R24 ;  /* 0x000f801801007387 */ /* 0x000fe80000100a00 */
[----:B------:R2:W-:Y:S01]  /*92b50*/  STL.64 [R1+0xf88], R26 ;  /* 0x000f881a01007387 */ /* 0x0005e20000100a00 */
[C---:B---3--:R-:W-:Y:S03]  /*92b60*/  HMMA.1688.F32.TF32 R28, R216.reuse, R10, R240 ;  /* 0x0000000ad81c723c */ /* 0x048fe600000810f0 */
[----:B------:R-:W-:Y:S04]  /*92b70*/  LDS R224, [R2+0x14380] ;  /* 0x0143800002e07984 */ /* 0x000fe80000000800 */
[----:B------:R-:W-:Y:S01]  /*92b80*/  LDS R226, [R2+0x16380] ;  /* 0x0163800002e27984 */ /* 0x000fe20000000800 */
[C---:B--2---:R-:W-:Y:S03]  /*92b90*/  HMMA.1688.F32.TF32 R24, R216.reuse, R42, R232 ;  /* 0x0000002ad818723c */ /* 0x044fe600000810e8 */
[----:B------:R-:W-:Y:S04]  /*92ba0*/  LDS R225, [R3+0x14380] ;  /* 0x0143800003e17984 */ /* 0x000fe80000000800 */
[----:B------:R-:W-:Y:S04]  /*92bb0*/  LDS R227, [R3+0x16380] ;  /* 0x0163800003e37984 */ /* 0x000fe80000000800 */
[----:B------:R-:W-:Y:S04]  /*92bc0*/  STL.64 [R1+0x8b0], R32 ;  /* 0x0008b02001007387 */ /* 0x000fe80000100a00 */
[----:B------:R-:W-:Y:S04]  /*92bd0*/  STL.64 [R1+0x8b8], R34 ;  /* 0x0008b82201007387 */ /* 0x000fe80000100a00 */
[----:B------:R-:W-:Y:S04]  /*92be0*/  STL.64 [R1+0x860], R28 ;  /* 0x0008601c01007387 */ /* 0x000fe80000100a00 */
[----:B------:R-:W-:Y:S04]  /*92bf0*/  STL.64 [R1+0x868], R30 ;  /* 0x0008681e01007387 */ /* 0x000fe80000100a00 */
[----:B------:R-:W-:Y:S04]  /*92c00*/  STL.64 [R1+0x700], R24 ;  /* 0x0007001801007387 */ /* 0x000fe80000100a00 */
[----:B------:R2:W-:Y:S01]  /*92c10*/  STL.64 [R1+0x708], R26 ;  /* 0x0007081a01007387 */ /* 0x0005e20000100a00 */
[C---:B------:R-:W-:Y:S08]  /*92c20*/  HMMA.1688.F32.TF32 R4, R216.reuse, R58, R4 ;  /* 0x0000003ad804723c */ /* 0x040ff00000081004 */
[C---:B--2---:R-:W-:Y:S08]  /*92c30*/  HMMA.1688.F32.TF32 R24, R216.reuse, R46, R20 ;  /* 0x0000002ed818723c */ /* 0x044ff00000081014 */
[C---:B------:R-:W-:Y:S08]  /*92c40*/  HMMA.1688.F32.TF32 R20, R216.reuse, R38, R16 ;  /* 0x00000026d814723c */ /* 0x040ff00000081010 */
[----:B------:R-:W-:Y:S07]  /*92c50*/  HMMA.1688.F32.TF32 R16, R216, R62, R12 ;  /* 0x0000003ed810723c */ /* 0x000fee000008100c */
[----:B------:R-:W-:Y:S04]  /*92c60*/  STL.64 [R1+0xf70], R24 ;  /* 0x000f701801007387 */ /* 0x000fe80000100a00 */
[----:B------:R-:W-:Y:S04]  /*92c70*/  STL.64 [R1+0xf78], R26 ;  /* 0x000f781a01007387 */ /* 0x000fe80000100a00 */
[----:B------:R-:W-:Y:S04]  /*92c80*/  STL.64 [R1+0xf60], R20 ;  /* 0x000f601401007387 */ /* 0x000fe80000100a00 */
[----:B------:R-:W-:Y:S04]  /*92c90*/  STL.64 [R1+0xf68], R22 ;  /* 0x000f681601007387 */ /* 0x000fe80000100a00 */
[----:B------:R-:W2:Y:S04]  /*92ca0*/  LDL.LU R12, [R1+0x190] ;  /* 0x00019000010c7983 */ /* 0x000ea80000300800 */
[----:B------:R3:W-:Y:S04]  /*92cb0*/  STL.64 [R1+0xf50], R16 ;  /* 0x000f501001007387 */ /* 0x0007e80000100a00 */
[----:B------:R4:W-:Y:S01]  /*92cc0*/  STL.64 [R1+0xf58], R18 ;  /* 0x000f581201007387 */ /* 0x0009e20000100a00 */
[----:B------:R-:W-:-:S03]  /*92cd0*/  MOV R15, R212 ;  /* 0x000000d4000f7202 */ /* 0x000fc60000000f00 */
[----:B------:R1:W-:Y:S04]  /*92ce0*/  STL.64 [R1+0xf40], R4 ;  /* 0x000f400401007387 */ /* 0x0003e80000100a00 */
[----:B------:R1:W-:Y:S04]  /*92cf0*/  STL.64 [R1+0xf48], R6 ;  /* 0x000f480601007387 */ /* 0x0003e80000100a00 */
[----:B------:R-:W2:Y:S04]  /*92d00*/  LDL.LU R13, [R1+0x194] ;  /* 0x00019400010d7983 */ /* 0x000ea80000300800 */
[----:B------:R-:W2:Y:S04]  /*92d10*/  LDL.LU R14, [R1+0x198] ;  /* 0x00019800010e7983 */ /* 0x000ea80000300800 */
[----:B------:R-:W2:Y:S01]  /*92d20*/  LDL.LU R212, [R1+0x806c] ;  /* 0x00806c0001d47983 */ /* 0x000ea20000300800 */
[----:B---3--:R-:W-:Y:S01]  /*92d30*/  IMAD.MOV.U32 R17, RZ, RZ, R215 ;  /* 0x000000ffff117224 */ /* 0x008fe200078e00d7 */
[----:B----4-:R-:W-:-:S02]  /*92d40*/  MOV R18, R214 ;  /* 0x000000d600127202 */ /* 0x010fc40000000f00 */
[----:B------:R-:W3:Y:S01]  /*92d50*/  LDL.LU R16, [R1+0x1a0] ;  /* 0x0001a00001107983 */ /* 0x000ee20000300800 */
[----:B------:R-:W-:-:S03]  /*92d60*/  IMAD.MOV.U32 R19, RZ, RZ, R213 ;  /* 0x000000ffff137224 */ /* 0x000fc600078e00d5 */
[----:B------:R-:W4:Y:S04]  /*92d70*/  LDL.LU R215, [R1+0x8068] ;  /* 0x0080680001d77983 */ /* 0x000f280000300800 */
[----:B------:R-:W3:Y:S04]  /*92d80*/  LDL.LU R214, [R1+0x8064] ;  /* 0x0080640001d67983 */ /* 0x000ee80000300800 */
[----:B------:R-:W3:Y:S04]  /*92d90*/  LDL.LU R213, [R1+0x8060] ;  /* 0x0080600001d57983 */ /* 0x000ee80000300800 */
[----:B------:R-:W3:Y:S01]  /*92da0*/  LDL.LU R20, [R1+0x1b0] ;  /* 0x0001b00001147983 */ /* 0x000ee20000300800 */
[----:B--2---:R-:W-:-:S03]  /*92db0*/  MOV R21, R212 ;  /* 0x000000d400157202 */ /* 0x004fc60000000f00 */
[----:B------:R-:W2:Y:S04]  /*92dc0*/  LDL.LU R212, [R1+0x805c] ;  /* 0x00805c0001d47983 */ /* 0x000ea80000300800 */
[----:B------:R-:W3:Y:S04]  /*92dd0*/  LDL.LU R22, [R1+0x1b8] ;  /* 0x0001b80001167983 */ /* 0x000ee80000300800 */
[----:B------:R-:W3:Y:S04]  /*92de0*/  LDL.LU R23, [R1+0x1bc] ;  /* 0x0001bc0001177983 */ /* 0x000ee80000300800 */
[----:B------:R-:W3:Y:S04]  /*92df0*/  LDL.LU R28, [R1+0x1d0] ;  /* 0x0001d000011c7983 */ /* 0x000ee80000300800 */
[----:B------:R-:W3:Y:S04]  /*92e00*/  LDL.LU R29, [R1+0x1d4] ;  /* 0x0001d400011d7983 */ /* 0x000ee80000300800 */
[----:B------:R-:W3:Y:S01]  /*92e10*/  LDL.LU R30, [R1+0x1d8] ;  /* 0x0001d800011e7983 */ /* 0x000ee20000300800 */
[----:B--2---:R-:W-:-:S03]  /*92e20*/  IMAD.MOV.U32 R31, RZ, RZ, R212 ;  /* 0x000000ffff1f7224 */ /* 0x004fc600078e00d4 */
        /* <DEDUP_REMOVED lines=45> */
[----:B---3--:R-:W-:-:S03]  /*93100*/  IMAD.MOV.U32 R24, RZ, RZ, R213 ;  /* 0x000000ffff187224 */ /* 0x008fc600078e00d5 */
[----:B------:R-:W3:Y:S01]  /*93110*/  LDL.LU R64, [R1+0x1f0] ;  /* 0x0001f00001407983 */ /* 0x000ee20000300800 */
[----:B------:R-:W-:-:S03]  /*93120*/  MOV R25, R214 ;  /* 0x000000d600197202 */ /* 0x000fc60000000f00 */
[----:B------:R-:W3:Y:S01]  /*93130*/  LDL.LU R65, [R1+0x1f4] ;  /* 0x0001f40001417983 */ /* 0x000ee20000300800 */
[----:B----4-:R-:W-:-:S03]  /*93140*/  IMAD.MOV.U32 R26, RZ, RZ, R215 ;  /* 0x000000ffff1a7224 */ /* 0x010fc600078e00d7 */
[----:B------:R-:W3:Y:S01]  /*93150*/  LDL.LU R66, [R1+0x1f8] ;  /* 0x0001f80001427983 */ /* 0x000ee20000300800 */
[----:B--2---:R-:W-:-:S03]  /*93160*/  MOV R67, R212 ;  /* 0x000000d400437202 */ /* 0x004fc60000000f00 */
[----:B------:R-:W2:Y:S04]  /*93170*/  LDL.LU R212, [R1+0x8054] ;  /* 0x0080540001d47983 */ /* 0x000ea80000300800 */
[----:B------:R-:W2:Y:S04]  /*93180*/  LDL.LU R213, [R1+0x8050] ;  /* 0x0080500001d57983 */ /* 0x000ea80000300800 */
[----:B------:R-:W2:Y:S04]  /*93190*/  LDL.LU R214, [R1+0x804c] ;  /* 0x00804c0001d67983 */ /* 0x000ea80000300800 */
[----:B------:R-:W2:Y:S04]  /*931a0*/  LDL.LU R215, [R1+0x8048] ;  /* 0x0080480001d77983 */ /* 0x000ea80000300800 */
[----:B------:R-:W4:Y:S04]  /*931b0*/  LDL.LU R27, [R1+0x1cc] ;  /* 0x0001cc00011b7983 */ /* 0x000f280000300800 */
[----:B-1----:R-:W3:Y:S04]  /*931c0*/  LDL.LU R4, [R1+0x180] ;  /* 0x0001800001047983 */ /* 0x002ee80000300800 */
[----:B------:R-:W3:Y:S04]  /*931d0*/  LDL.LU R5, [R1+0x184] ;  /* 0x0001840001057983 */ /* 0x000ee80000300800 */
[----:B------:R-:W3:Y:S04]  /*931e0*/  LDL.LU R6, [R1+0x188] ;  /* 0x0001880001067983 */ /* 0x000ee80000300800 */
[----:B------:R-:W3:Y:S01]  /*931f0*/  LDL.LU R7, [R1+0x18c] ;  /* 0x00018c0001077983 */ /* 0x000ee20000300800 */
[----:B------:R-:W-:Y:S11]  /*93200*/  HMMA.1688.F32.TF32 R96, R216, R54, R92 ;  /* 0x00000036d860723c */ /* 0x000ff6000008105c */
[----:B------:R-:W-:Y:S11]  /*93210*/  @!UPT UIADD3 URZ, URZ, URZ, URZ ;  /* 0x0000003f3f3ff290 */ /* 0x000ff6000fffe03f */
[----:B------:R-:W-:Y:S01]  /*93220*/  @!UPT UIADD3 URZ, URZ, URZ, URZ ;  /* 0x0000003f3f3ff290 */ /* 0x000fe2000fffe03f */
[----:B------:R-:W-:Y:S04]  /*93230*/  STL.64 [R1+0xf30], R96 ;  /* 0x000f306001007387 */ /* 0x000fe80000100a00 */
[----:B------:R1:W-:Y:S01]  /*93240*/  STL.64 [R1+0xf38], R98 ;  /* 0x000f386201007387 */ /* 0x0003e20000100a00 */
[C---:B------:R-:W-:Y:S08]  /*93250*/  HMMA.1688.F32.TF32 R80, R220.reuse, R58, R80 ;  /* 0x0000003adc50723c */ /* 0x040ff00000081050 */
[C---:B------:R-:W-:Y:S08]  /*93260*/  HMMA.1688.F32.TF32 R76, R220.reuse, R54, R76 ;  /* 0x00000036dc4c723c */ /* 0x040ff0000008104c */
[C---:B-1----:R-:W-:Y:S08]  /*93270*/  HMMA.1688.F32.TF32 R96, R220.reuse, R42, R192 ;  /* 0x0000002adc60723c */ /* 0x042ff000000810c0 */
[-C--:B------:R-:W-:Y:S08]  /*93280*/  HMMA.1688.F32.TF32 R72, R220, R50.reuse, R72 ;  /* 0x00000032dc48723c */ /* 0x080ff00000081048 */
[----:B--2---:R-:W-:Y:S01]  /*93290*/  HMMA.1688.F32.TF32 R92, R216, R50, R212 ;  /* 0x00000032d85c723c */ /* 0x004fe200000810d4 */
[----:B------:R-:W-:Y:S04]  /*932a0*/  LDS R212, [R248+0x14380] ;  /* 0x01438000f8d47984 */ /* 0x000fe80000000800 */
[----:B------:R-:W-:Y:S04]  /*932b0*/  LDS R214, [R248+0x16380] ;  /* 0x01638000f8d67984 */ /* 0x000fe80000000800 */
[----:B------:R-:W-:Y:S04]  /*932c0*/  LDS R213, [R249+0x14380] ;  /* 0x01438000f9d57984 */ /* 0x000fe80000000800 */
[----:B------:R-:W3:Y:S04]  /*932d0*/  LDS R215, [R249+0x16380] ;  /* 0x01638000f9d77984 */ /* 0x000ee80000000800 */
[----:B------:R-:W-:Y:S04]  /*932e0*/  LDS R216, [R2+0x14400] ;  /* 0x0144000002d87984 */ /* 0x000fe80000000800 */
[----:B------:R-:W-:Y:S04]  /*932f0*/  LDS R218, [R2+0x16400] ;  /* 0x0164000002da7984 */ /* 0x000fe80000000800 */
[----:B------:R-:W-:Y:S04]  /*93300*/  STL.64 [R1+0x6f0], R92 ;  /* 0x0006f05c01007387 */ /* 0x000fe80000100a00 */
[----:B------:R1:W-:Y:S04]  /*93310*/  STL.64 [R1+0x6f8], R94 ;  /* 0x0006f85e01007387 */ /* 0x0003e80000100a00 */
[----:B------:R-:W-:Y:S04]  /*93320*/  LDS R217, [R3+0x14400] ;  /* 0x0144000003d97984 */ /* 0x000fe80000000800 */
[----:B------:R-:W-:Y:S01]  /*93330*/  LDS R219, [R3+0x16400] ;  /* 0x0164000003db7984 */ /* 0x000fe20000000800 */
[C---:B-1----:R-:W-:Y:S11]  /*93340*/  HMMA.1688.F32.TF32 R92, R220.reuse, R10, R136 ;  /* 0x0000000adc5c723c */ /* 0x042ff60000081088 */
[----:B------:R-:W-:Y:S11]  /*93350*/  @!UPT UIADD3 URZ, URZ, URZ, URZ ;  /* 0x0000003f3f3ff290 */ /* 0x000ff6000fffe03f */
[----:B------:R-:W-:Y:S01]  /*93360*/  @!UPT UIADD3 URZ, URZ, URZ, URZ ;  /* 0x0000003f3f3ff290 */ /* 0x000fe2000fffe03f */
[----:B------:R-:W-:Y:S04]  /*93370*/  STL.64 [R1+0x6e0], R92 ;  /* 0x0006e05c01007387 */ /* 0x000fe80000100a00 */
[----:B------:R1:W-:Y:S02]  /*93380*/  STL.64 [R1+0x6e8], R94 ;  /* 0x0006e85e01007387 */ /* 0x0003e40000100a00 */
[C---:B-1----:R-:W-:Y:S08]  /*93390*/  HMMA.1688.F32.TF32 R92, R220.reuse, R46, R88 ;  /* 0x0000002edc5c723c */ /* 0x042ff00000081058 */
        /* <DEDUP_REMOVED lines=16> */
[-C--:B---3--:R-:W-:Y:S03]  /*934a0*/  HMMA.1688.F32.TF32 R4, R212, R10.reuse, R4 ;  /* 0x0000000ad404723c */ /* 0x088fe60000081004 */
        /* <DEDUP_REMOVED lines=8> */
[C---:B----4-:R-:W-:Y:S08]  /*93530*/  HMMA.1688.F32.TF32 R28, R224.reuse, R62, R24 ;  /* 0x0000003ee01c723c */ /* 0x050ff00000081018 */
        /* <DEDUP_REMOVED lines=18> */
[----:B------:R3:W-:Y:S04]  /*93660*/  STL.64 [R1+0xed0], R16 ;  /* 0x000ed01001007387 */ /* 0x0007e80000100a00 */
[----:B------:R4:W-:Y:S04]  /*93670*/  STL.64 [R1+0xed8], R18 ;  /* 0x000ed81201007387 */ /* 0x0009e80000100a00 */
[----:B------:R1:W-:Y:S04]  /*93680*/  STL.64 [R1+0x13b0], R4 ;  /* 0x0013b00401007387 */ /* 0x0003e80000100a00 */
[----:B------:R1:W-:Y:S04]  /*93690*/  STL.64 [R1+0x13b8], R6 ;  /* 0x0013b80601007387 */ /* 0x0003e80000100a00 */
[----:B------:R-:W2:Y:S04]  /*936a0*/  LDL.LU R13, [R1+0x4b4] ;  /* 0x0004b400010d7983 */ /* 0x000ea80000300800 */
[----:B------:R-:W2:Y:S04]  /*936b0*/  LDL.LU R14, [R1+0x4b8] ;  /* 0x0004b800010e7983 */ /* 0x000ea80000300800 */
[----:B------:R-:W2:Y:S04]  /*936c0*/  LDL.LU R15, [R1+0x4bc] ;  /* 0x0004bc00010f7983 */ /* 0x000ea80000300800 */
[----:B---3--:R-:W3:Y:S04]  /*936d0*/  LDL.LU R16, [R1+0x4c0] ;  /* 0x0004c00001107983 */ /* 0x008ee80000300800 */
[----:B------:R-:W3:Y:S04]  /*936e0*/  LDL.LU R17, [R1+0x4c4] ;  /* 0x0004c40001117983 */ /* 0x000ee80000300800 */
[----:B----4-:R-:W3:Y:S04]  /*936f0*/  LDL.LU R18, [R1+0x4c8] ;  /* 0x0004c80001127983 */ /* 0x010ee80000300800 */
        /* <DEDUP_REMOVED lines=84> */
[----:B------:R-:W4:Y:S01]  /*93c40*/  LDL.LU R7, [R1+0x31c] ;  /* 0x00031c0001077983 */ /* 0x000f220000300800 */
[C---:B--2---:R-:W-:Y:S08]  /*93c50*/  HMMA.1688.F32.TF32 R32, R220.reuse, R42, R32 ;  /* 0x0000002adc20723c */ /* 0x044ff00000081020 */
[----:B---3--:R-:W-:Y:S08]  /*93c60*/  HMMA.1688.F32.TF32 R64, R220, R10, R64 ;  /* 0x0000000adc40723c */ /* 0x008ff00000081040 */
[C---:B----4-:R-:W-:Y:S08]  /*93c70*/  HMMA.1688.F32.TF32 R72, R216.reuse, R54, R72 ;  /* 0x00000036d848723c */ /* 0x050ff00000081048 */
[C---:B------:R-:W-:Y:S08]  /*93c80*/  HMMA.1688.F32.TF32 R76, R216.reuse, R58, R76 ;  /* 0x0000003ad84c723c */ /* 0x040ff0000008104c */
[C---:B------:R-:W-:Y:S08]  /*93c90*/  HMMA.1688.F32.TF32 R88, R216.reuse, R42, R88 ;  /* 0x0000002ad858723c */ /* 0x040ff00000081058 */
[----:B------:R-:W-:Y:S08]  /*93ca0*/  HMMA.1688.F32.TF32 R80, R216, R62, R80 ;  /* 0x0000003ed850723c */ /* 0x000ff00000081050 */
[C---:B------:R-:W-:Y:S08]  /*93cb0*/  HMMA.1688.F32.TF32 R224, R212.reuse, R42, R244 ;  /* 0x0000002ad4e0723c */ /* 0x040ff000000810f4 */
[C---:B------:R-:W-:Y:S08]  /*93cc0*/  HMMA.1688.F32.TF32 R232, R212.reuse, R46, R228 ;  /* 0x0000002ed4e8723c */ /* 0x040ff000000810e4 */
[C---:B------:R-:W-:Y:S07]  /*93cd0*/  HMMA.1688.F32.TF32 R228, R212.reuse, R38, R132 ;  /* 0x00000026d4e4723c */ /* 0x040fee0000081084 */
[----:B------:R-:W-:Y:S01]  /*93ce0*/  STL.64 [R1+0x13a0], R224 ;  /* 0x0013a0e001007387 */ /* 0x000fe20000100a00 */
[C---:B------:R-:W-:Y:S03]  /*93cf0*/  HMMA.1688.F32.TF32 R132, R212.reuse, R58, R96 ;  /* 0x0000003ad484723c */ /* 0x040fe60000081060 */
[----:B------:R1:W-:Y:S05]  /*93d00*/  STL.64 [R1+0x13a8], R226 ;  /* 0x0013a8e201007387 */ /* 0x0003ea0000100a00 */
[C---:B------:R-:W-:Y:S08]  /*93d10*/  HMMA.1688.F32.TF32 R96, R212.reuse, R50, R136 ;  /* 0x00000032d460723c */ /* 0x040ff00000081088 */
[C---:B-1----:R-:W-:Y:S08]  /*93d20*/  HMMA.1688.F32.TF32 R224, R212.reuse, R62, R100 ;  /* 0x0000003ed4e0723c */ /* 0x042ff00000081064 */
[----:B------:R-:W-:Y:S01]  /*93d30*/  HMMA.1688.F32.TF32 R100, R212, R54, R92 ;  /* 0x00000036d464723c */ /* 0x000fe2000008105c */
[----:B------:R-:W-:Y:S04]  /*93d40*/  STL.64 [R1+0x1390], R232 ;  /* 0x001390e801007387 */ /* 0x000fe80000100a00 */
[----:B------:R-:W-:Y:S03]  /*93d50*/  LDS R212, [R2+0x14480] ;  /* 0x0144800002d47984 */ /* 0x000fe60000000800 */
        /* <DEDUP_REMOVED lines=22> */
[----:B------:R-:W-:Y:S03]  /*93ec0*/  HMMA.1688.F32.TF32 R84, R216, R38, R104 ;  /* 0x00000026d854723c */ /* 0x000fe60000081068 */
[----:B------:R-:W-:Y:S04]  /*93ed0*/  LDS R216, [R248+0x14480] ;  /* 0x01448000f8d87984 */ /* 0x000fe80000000800 */
[----:B------:R-:W-:Y:S04]  /*93ee0*/  LDS R218, [R248+0x16480] ;  /* 0x01648000f8da7984 */ /* 0x000fe80000000800 */
[----:B------:R-:W-:Y:S04]  /*93ef0*/  LDS R217, [R249+0x14480] ;  /* 0x01448000f9d97984 */ /* 0x000fe80000000800 */
[----:B------:R-:W-:Y:S04]  /*93f00*/  LDS R219, [R249+0x16480] ;  /* 0x01648000f9db7984 */ /* 0x000fe80000000800 */
        /* <DEDUP_REMOVED lines=19> */
[----:B------:R-:W1:Y:S05]  /*94040*/  LDS R227, [R3+0x16500] ;  /* 0x0165000003e37984 */ /* 0x000e6a0000000800 */
        /* <DEDUP_REMOVED lines=120> */
[----:B------:R-:W4:Y:S01]  /*947d0*/  LDS R223, [R249+0x16500] ;  /* 0x01650000f9df7984 */ /* 0x000f220000000800 */
[C---:B-1----:R-:W-:Y:S08]  /*947e0*/  HMMA.1688.F32.TF32 R64, R224.reuse, R42, R64 ;  /* 0x0000002ae040723c */ /* 0x042ff00000081040 */
[C---:B--2---:R-:W-:Y:S08]  /*947f0*/  HMMA.1688.F32.TF32 R68, R224.reuse, R10, R68 ;  /* 0x0000000ae044723c */ /* 0x044ff00000081044 */
[----:B------:R-:W-:Y:S08]  /*94800*/  HMMA.1688.F32.TF32 R28, R224, R38, R28 ;  /* 0x00000026e01c723c */ /* 0x000ff0000008101c */
[C---:B---3--:R-:W-:Y:S08]  /*94810*/  HMMA.1688.F32.TF32 R72, R216.reuse, R50, R72 ;  /* 0x00000032d848723c */ /* 0x048ff00000081048 */
[C---:B----4-:R-:W-:Y:S08]  /*94820*/  HMMA.1688.F32.TF32 R80, R216.reuse, R58, R80 ;  /* 0x0000003ad850723c */ /* 0x050ff00000081050 */
[C---:B------:R-:W-:Y:S08]  /*94830*/  HMMA.1688.F32.TF32 R104, R216.reuse, R62, R104 ;  /* 0x0000003ed868723c */ /* 0x040ff00000081068 */
[----:B------:R-:W-:Y:S08]  /*94840*/  HMMA.1688.F32.TF32 R228, R216, R38, R228 ;  /* 0x00000026d8e4723c */ /* 0x000ff000000810e4 */
[C---:B------:R-:W-:Y:S08]  /*94850*/  HMMA.1688.F32.TF32 R192, R212.reuse, R58, R192 ;  /* 0x0000003ad4c0723c */ /* 0x040ff000000810c0 */
[C---:B------:R-:W-:Y:S08]  /*94860*/  HMMA.1688.F32.TF32 R136, R212.reuse, R62, R136 ;  /* 0x0000003ed488723c */ /* 0x040ff00000081088 */
[C---:B------:R-:W-:Y:S08]  /*94870*/  HMMA.1688.F32.TF32 R92, R212.reuse, R38, R92 ;  /* 0x00000026d45c723c */ /* 0x040ff0000008105c */
[C---:B------:R-:W-:Y:S08]  /*94880*/  HMMA.1688.F32.TF32 R100, R212.reuse, R42, R100 ;  /* 0x0000002ad464723c */ /* 0x040ff00000081064 */
[C---:B------:R-:W-:Y:S08]  /*94890*/  HMMA.1688.F32.TF32 R132, R212.reuse, R10, R132 ;  /* 0x0000000ad484723c */ /* 0x040ff00000081084 */
[C---:B------:R-:W-:Y:S11]  /*948a0*/  HMMA.1688.F32.TF32 R96, R212.reuse, R46, R96 ;  /* 0x0000002ed460723c */ /* 0x040ff60000081060 */
[----:B------:R-:W-:Y:S04]  /*948b0*/  @!UPT UIADD3 URZ, URZ, URZ, URZ ;  /* 0x0000003f3f3ff290 */ /* 0x000fe8000fffe03f */
[----:B------:R-:W-:Y:S04]  /*948c0*/  STL.64 [R1+0xe0], R132 ;  /* 0x0000e08401007387 */ /* 0x000fe80000100a00 */
[----:B------:R1:W-:Y:S01]  /*948d0*/  STL.64 [R1+0xe8], R134 ;  /* 0x0000e88601007387 */ /* 0x0003e20000100a00 */
[C---:B------:R-:W-:Y:S03]  /*948e0*/  HMMA.1688.F32.TF32 R88, R212.reuse, R54, R88 ;  /* 0x00000036d458723c */ /* 0x040fe60000081058 */
[----:B-1----:R-:W2:Y:S04]  /*948f0*/  LDL.LU.64 R134, [R1+0x8040] ;  /* 0x0080400001867983 */ /* 0x002ea80000300a00 */
[----:B------:R-:W2:Y:S01]  /*94900*/  LDL.LU.64 R132, [R1+0x8038] ;  /* 0x0080380001847983 */ /* 0x000ea20000300a00 */
[----:B------:R-:W-:Y:S03]  /*94910*/  HMMA.1688.F32.TF32 R212, R212, R50, R84 ;  /* 0x00000032d4d4723c */ /* 0x000fe60000081054 */
        /* <DEDUP_REMOVED lines=28> */
[----:B------:R-:W-:Y:S04]  /*94ae0*/  STL.64 [R1+0xc0], R212 ;  /* 0x0000c0d401007387 */ /* 0x000fe80000100a00 */
[----:B------:R-:W-:Y:S04]  /*94af0*/  STL.64 [R1+0xc8], R214 ;  /* 0x0000c8d601007387 */ /* 0x000fe80000100a00 */
[----:B------:R-:W-:Y:S04]  /*94b00*/  STL.64 [R1+0x1340], R232 ;  /* 0x001340e801007387 */ /* 0x000fe80000100a00 */
[----:B------:R1:W-:Y:S01]  /*94b10*/  STL.64 [R1+0x1348], R234 ;  /* 0x001348ea01007387 */ /* 0x0003e20000100a00 */
[C---:B------:R-:W-:Y:S03]  /*94b20*/  HMMA.1688.F32.TF32 R76, R216.reuse, R54, R76 ;  /* 0x00000036d84c723c */ /* 0x040fe6000008104c */
[----:B------:R-:W-:Y:S04]  /*94b30*/  LDS R212, [R2+0x14580] ;  /* 0x0145800002d47984 */ /* 0x000fe80000000800 */
[----:B------:R-:W-:Y:S01]  /*94b40*/  LDS R214, [R2+0x16580] ;  /* 0x0165800002d67984 */ /* 0x000fe20000000800 */
[-C--:B-1----:R-:W-:Y:S03]  /*94b50*/  HMMA.1688.F32.TF32 R232, R216, R46.reuse, R244 ;  /* 0x0000002ed8e8723c */ /* 0x082fe600000810f4 */
[----:B------:R-:W-:Y:S05]  /*94b60*/  STL.64 [R1+0x1330], R240 ;  /* 0x001330f001007387 */ /* 0x000fea0000100a00 */
[C---:B------:R-:W-:Y:S01]  /*94b70*/  HMMA.1688.F32.TF32 R32, R224.reuse, R46, R32 ;  /* 0x0000002ee020723c */ /* 0x040fe20000081020 */
[----:B------:R-:W-:Y:S04]  /*94b80*/  STL.64 [R1+0x1338], R242 ;  /* 0x001338f201007387 */ /* 0x000fe80000100a00 */
[----:B------:R-:W-:Y:S03]  /*94b90*/  LDS R213, [R3+0x14580] ;  /* 0x0145800003d57984 */ /* 0x000fe60000000800 */
[C---:B------:R-:W-:Y:S01]  /*94ba0*/  HMMA.1688.F32.TF32 R24, R224.reuse, R62, R24 ;  /* 0x0000003ee018723c */ /* 0x040fe20000081018 */
[----:B------:R-:W1:Y:S04]  /*94bb0*/  LDS R215, [R3+0x16580] ;  /* 0x0165800003d77984 */ /* 0x000e680000000800 */
[----:B------:R-:W-:Y:S03]  /*94bc0*/  LDS R216, [R248+0x14580] ;  /* 0x01458000f8d87984 */ /* 0x000fe60000000800 */
[C---:B------:R-:W-:Y:S01]  /*94bd0*/  HMMA.1688.F32.TF32 R20, R224.reuse, R58, R20 ;  /* 0x0000003ae014723c */ /* 0x040fe20000081014 */
[----:B------:R-:W-:Y:S04]  /*94be0*/  STL.64 [R1+0x1320], R232 ;  /* 0x001320e801007387 */ /* 0x000fe80000100a00 */
[----:B------:R-:W-:Y:S03]  /*94bf0*/  STL.64 [R1+0x1328], R234 ;  /* 0x001328ea01007387 */ /* 0x000fe60000100a00 */
[C---:B------:R-:W-:Y:S01]  /*94c00*/  HMMA.1688.F32.TF32 R16, R224.reuse, R54, R16 ;  /* 0x00000036e010723c */ /* 0x040fe20000081010 */
[----:B------:R-:W-:Y:S04]  /*94c10*/  STL.64 [R1+0x1310], R228 ;  /* 0x001310e401007387 */ /* 0x000fe80000100a00 */
[----:B------:R-:W-:Y:S03]  /*94c20*/  STL.64 [R1+0x1318], R230 ;  /* 0x001318e601007387 */ /* 0x000fe60000100a00 */
[----:B------:R-:W-:Y:S01]  /*94c30*/  HMMA.1688.F32.TF32 R12, R224, R50, R12 ;  /* 0x00000032e00c723c */ /* 0x000fe2000008100c */
        /* <DEDUP_REMOVED lines=21> */
[----:B------:R-:W-:Y:S04]  /*94d90*/  STL.64 [R1+0x1270], R16 ;  /* 0x0012701001007387 */ /* 0x000fe80000100a00 */
[----:B------:R-:W-:Y:S04]  /*94da0*/  STL.64 [R1+0x1278], R18 ;  /* 0x0012781201007387 */ /* 0x000fe80000100a00 */
[----:B-1----:R-:W2:Y:S04]  /*94db0*/  LDL.LU R20, [R1+0x380] ;  /* 0x0003800001147983 */ /* 0x002ea80000300800 */
        /* <DEDUP_REMOVED lines=72> */
[----:B------:R-:W4:Y:S04]  /*95240*/  LDL.LU R13, [R1+0x5d4] ;  /* 0x0005d400010d7983 */ /* 0x000f280000300800 */
[----:B------:R-:W4:Y:S04]  /*95250*/  LDL.LU R14, [R1+0x5d8] ;  /* 0x0005d800010e7983 */ /* 0x000f280000300800 */
[----:B------:R-:W4:Y:S04]  /*95260*/  LDL.LU R15, [R1+0x5dc] ;  /* 0x0005dc00010f7983 */ /* 0x000f280000300800 */
[----:B--2---:R-:W2:Y:S04]  /*95270*/  LDL.LU R4, [R1+0x5c0] ;  /* 0x0005c00001047983 */ /* 0x004ea80000300800 */
[----:B------:R-:W2:Y:S04]  /*95280*/  LDL.LU R5, [R1+0x5c4] ;  /* 0x0005c40001057983 */ /* 0x000ea80000300800 */
[----:B-1----:R-:W2:Y:S04]  /*95290*/  LDL.LU R6, [R1+0x5c8] ;  /* 0x0005c80001067983 */ /* 0x002ea80000300800 */
[----:B------:R-:W2:Y:S01]  /*952a0*/  LDL.LU R7, [R1+0x5cc] ;  /* 0x0005cc0001077983 */ /* 0x000ea20000300800 */
[C---:B---3--:R-:W-:Y:S08]  /*952b0*/  HMMA.1688.F32.TF32 R224, R220.reuse, R46, R240 ;  /* 0x0000002edce0723c */ /* 0x048ff000000810f0 */
[C---:B------:R-:W-:Y:S08]  /*952c0*/  HMMA.1688.F32.TF32 R232, R220.reuse, R38, R244 ;  /* 0x00000026dce8723c */ /* 0x040ff000000810f4 */
[C---:B------:R-:W-:Y:S07]  /*952d0*/  HMMA.1688.F32.TF32 R104, R220.reuse, R58, R104 ;  /* 0x0000003adc68723c */ /* 0x040fee0000081068 */
[----:B------:R-:W-:Y:S04]  /*952e0*/  STL.64 [R1+0xdc0], R224 ;  /* 0x000dc0e001007387 */ /* 0x000fe80000100a00 */
[----:B------:R1:W-:Y:S01]  /*952f0*/  STL.64 [R1+0xdc8], R226 ;  /* 0x000dc8e201007387 */ /* 0x0003e20000100a00 */
[C---:B------:R-:W-:Y:S08]  /*95300*/  HMMA.1688.F32.TF32 R80, R220.reuse, R54, R80 ;  /* 0x00000036dc50723c */ /* 0x040ff00000081050 */
[C---:B-1----:R-:W-:Y:S08]  /*95310*/  HMMA.1688.F32.TF32 R224, R220.reuse, R62, R228 ;  /* 0x0000003edce0723c */ /* 0x042ff000000810e4 */
[----:B------:R-:W-:Y:S08]  /*95320*/  HMMA.1688.F32.TF32 R76, R220, R50, R76 ;  /* 0x00000032dc4c723c */ /* 0x000ff0000008104c */
[C---:B------:R-:W-:Y:S08]  /*95330*/  HMMA.1688.F32.TF32 R72, R212.reuse, R10, R72 ;  /* 0x0000000ad448723c */ /* 0x040ff00000081048 */
[C---:B------:R-:W-:Y:S08]  /*95340*/  HMMA.1688.F32.TF32 R68, R212.reuse, R42, R68 ;  /* 0x0000002ad444723c */ /* 0x040ff00000081044 */
[C---:B------:R-:W-:Y:S01]  /*95350*/  HMMA.1688.F32.TF32 R64, R212.reuse, R46, R64 ;  /* 0x0000002ed440723c */ /* 0x040fe20000081040 */
[----:B------:R1:W-:Y:S07]  /*95360*/  STL.64 [R1+0xdb0], R232 ;  /* 0x000db0e801007387 */ /* 0x0003ee0000100a00 */
[C---:B------:R-:W-:Y:S01]  /*95370*/  HMMA.1688.F32.TF32 R32, R212.reuse, R38, R32 ;  /* 0x00000026d420723c */ /* 0x040fe20000081020 */
[----:B------:R3:W-:Y:S07]  /*95380*/  STL.64 [R1+0xdb8], R234 ;  /* 0x000db8ea01007387 */ /* 0x0007ee0000100a00 */
        /* <DEDUP_REMOVED lines=28> */
[C---:B----4-:R-:W-:Y:S08]  /*95550*/  HMMA.1688.F32.TF32 R12, R216.reuse, R10, R12 ;  /* 0x0000000ad80c723c */ /* 0x050ff0000008100c */
[----:B--2---:R-:W-:Y:S01]  /*95560*/  HMMA.1688.F32.TF32 R4, R216, R42, R4 ;  /* 0x0000002ad804723c */ /* 0x004fe20000081004 */
[----:B------:R-:W-:Y:S01]  /*95570*/  MOV R244, R251 ;  /* 0x000000fb00f47202 */ /* 0x000fe20000000f00 */
[----:B------:R-:W-:Y:S04]  /*95580*/  LDS R220, [R2+0x14600] ;  /* 0x0146000002dc7984 */ /* 0x000fe80000000800 */
[----:B------:R-:W-:Y:S09]  /*95590*/  LDS R222, [R2+0x16600] ;  /* 0x0166000002de7984 */ /* 0x000ff20000000800 */
[----:B------:R-:W-:Y:S04]  /*955a0*/  STL.64 [R1+0xc20], R12 ;  /* 0x000c200c01007387 */ /* 0x000fe80000100a00 */
[----:B------:R-:W-:Y:S04]  /*955b0*/  STL.64 [R1+0xc28], R14 ;  /* 0x000c280e01007387 */ /* 0x000fe80000100a00 */
[----:B------:R-:W2:Y:S04]  /*955c0*/  LDL.LU R240, [R1+0x330] ;  /* 0x0003300001f07983 */ /* 0x000ea80000300800 */
[----:B------:R-:W-:Y:S04]  /*955d0*/  LDS R221, [R3+0x14600] ;  /* 0x0146000003dd7984 */ /* 0x000fe80000000800 */
[----:B------:R4:W-:Y:S04]  /*955e0*/  STL.64 [R1+0xc10], R4 ;  /* 0x000c100401007387 */ /* 0x0009e80000100a00 */
[----:B------:R1:W-:Y:S04]  /*955f0*/  STL.64 [R1+0xc18], R6 ;  /* 0x000c180601007387 */ /* 0x0003e80000100a00 */
[----:B------:R-:W2:Y:S04]  /*95600*/  LDL.LU R241, [R1+0x334] ;  /* 0x0003340001f17983 */ /* 0x000ea80000300800 */
[----:B------:R-:W2:Y:S04]  /*95610*/  LDL.LU R242, [R1+0x338] ;  /* 0x0003380001f27983 */ /* 0x000ea80000300800 */
[----:B------:R-:W2:Y:S04]  /*95620*/  LDL.LU R243, [R1+0x33c] ;  /* 0x00033c0001f37983 */ /* 0x000ea80000300800 */
[----:B-1----:R-:W2:Y:S04]  /*95630*/  LDL.LU R232, [R1+0x340] ;  /* 0x0003400001e87983 */ /* 0x002ea80000300800 */
[----:B------:R-:W2:Y:S04]  /*95640*/  LDL.LU R233, [R1+0x344] ;  /* 0x0003440001e97983 */ /* 0x000ea80000300800 */
[----:B---3--:R-:W2:Y:S04]  /*95650*/  LDL.LU R234, [R1+0x348] ;  /* 0x0003480001ea7983 */ /* 0x008ea80000300800 */
[----:B------:R-:W2:Y:S04]  /*95660*/  LDL.LU R235, [R1+0x34c] ;  /* 0x00034c0001eb7983 */ /* 0x000ea80000300800 */
[----:B----4-:R-:W3:Y:S04]  /*95670*/  LDL.LU R4, [R1+0x360] ;  /* 0x0003600001047983 */ /* 0x010ee80000300800 */
        /* <DEDUP_REMOVED lines=57> */
[----:B------:R-:W-:Y:S01]  /*95a10*/  MOV R246, R250 ;  /* 0x000000fa00f67202 */ /* 0x000fe20000000f00 */
[----:B------:R-:W-:-:S02]  /*95a20*/  IMAD.MOV.U32 R247, RZ, RZ, R0 ;  /* 0x000000fffff77224 */ /* 0x000fc400078e0000 */
[----:B------:R-:W-:Y:S01]  /*95a30*/  IMAD.MOV.U32 R245, RZ, RZ, R252 ;  /* 0x000000fffff57224 */ /* 0x000fe200078e00fc */
        /* <DEDUP_REMOVED lines=13> */
[----:B------:R-:W-:Y:S08]  /*95b10*/  HMMA.1688.F32.TF32 R72, R216, R58, R72 ;  /* 0x0000003ad848723c */ /* 0x000ff00000081048 */
[----:B------:R-:W-:Y:S01]  /*95b20*/  IMAD.MOV.U32 R250, RZ, RZ, R106 ;  /* 0x000000fffffa7224 */ /* 0x000fe200078e006a */
[----:B------:R2:W-:Y:S01]  /*95b30*/  STL [R1+0xc00], R104 ;  /* 0x000c006801007387 */ /* 0x0005e20000100800 */
[----:B------:R-:W-:-:S02]  /*95b40*/  MOV R0, R107 ;  /* 0x0000006b00007202 */ /* 0x000fc40000000f00 */
[----:B------:R-:W-:Y:S01]  /*95b50*/  MOV R252, R105 ;  /* 0x0000006900fc7202 */ /* 0x000fe20000000f00 */
[----:B------:R-:W3:Y:S01]  /*95b60*/  LDL.LU.64 R106, [R1+0x7fb8] ;  /* 0x007fb800016a7983 */ /* 0x000ee20000300a00 */
[C---:B-1----:R-:W-:Y:S03]  /*95b70*/  HMMA.1688.F32.TF32 R20, R220.reuse, R62, R20 ;  /* 0x0000003edc14723c */ /* 0x042fe60000081014 */
[----:B------:R-:W-:Y:S04]  /*95b80*/  LDS R216, [R248+0x14680] ;  /* 0x01468000f8d87984 */ /* 0x000fe80000000800 */
[----:B--2---:R-:W3:Y:S04]  /*95b90*/  LDL.LU.64 R104, [R1+0x7fb0] ;  /* 0x007fb00001687983 */ /* 0x004ee80000300a00 */
[----:B------:R-:W-:Y:S04]  /*95ba0*/  STL.64 [R1+0xbf0], R80 ;  /* 0x000bf05001007387 */ /* 0x000fe80000100a00 */
[----:B------:R1:W-:Y:S01]  /*95bb0*/  STL.64 [R1+0xbf8], R82 ;  /* 0x000bf85201007387 */ /* 0x0003e20000100a00 */
[C---:B------:R-:W-:Y:S03]  /*95bc0*/  HMMA.1688.F32.TF32 R24, R220.reuse, R38, R24 ;  /* 0x00000026dc18723c */ /* 0x040fe60000081018 */
[----:B------:R-:W-:Y:S04]  /*95bd0*/  LDS R218, [R248+0x16680] ;  /* 0x01668000f8da7984 */ /* 0x000fe80000000800 */
[----:B------:R-:W-:Y:S04]  /*95be0*/  LDS R217, [R249+0x14680] ;  /* 0x01468000f9d97984 */ /* 0x000fe80000000800 */
[----:B-1----:R-:W2:Y:S04]  /*95bf0*/  LDL.LU.64 R82, [R1+0x7fa8] ;  /* 0x007fa80001527983 */ /* 0x002ea80000300a00 */
[----:B------:R-:W2:Y:S04]  /*95c00*/  LDL.LU.64 R80, [R1+0x7fa0] ;  /* 0x007fa00001507983 */ /* 0x000ea80000300a00 */
[----:B------:R-:W-:Y:S04]  /*95c10*/  STL.64 [R1+0xbe0], R76 ;  /* 0x000be04c01007387 */ /* 0x000fe80000100a00 */
[----:B------:R1:W-:Y:S01]  /*95c20*/  STL.64 [R1+0xbe8], R78 ;  /* 0x000be84e01007387 */ /* 0x0003e20000100a00 */
[C---:B------:R-:W-:Y:S03]  /*95c30*/  HMMA.1688.F32.TF32 R64, R220.reuse, R10, R64 ;  /* 0x0000000adc40723c */ /* 0x040fe60000081040 */
[----:B------:R-:W3:Y:S04]  /*95c40*/  LDS R219, [R249+0x16680] ;  /* 0x01668000f9db7984 */ /* 0x000ee80000000800 */
[----:B-1----:R-:W4:Y:S04]  /*95c50*/  LDL.LU.64 R78, [R1+0x7f98] ;  /* 0x007f9800014e7983 */ /* 0x002f280000300a00 */
[----:B------:R-:W4:Y:S01]  /*95c60*/  LDL.LU.64 R76, [R1+0x7f90] ;  /* 0x007f9000014c7983 */ /* 0x000f220000300a00 */
[C---:B------:R-:W-:Y:S03]  /*95c70*/  HMMA.1688.F32.TF32 R32, R220.reuse, R42, R32 ;  /* 0x0000002adc20723c */ /* 0x040fe60000081020 */
        /* <DEDUP_REMOVED lines=9> */
[----:B------:R1:W-:Y:S04]  /*95d10*/  STL [R1+0x7ec4], R228 ;  /* 0x007ec4e401007387 */ /* 0x0003e80000100800 */
[----:B------:R1:W-:Y:S04]  /*95d20*/  STL [R1+0x7ec0], R229 ;  /* 0x007ec0e501007387 */ /* 0x0003e80000100800 */
[----:B------:R1:W-:Y:S04]  /*95d30*/  STL [R1+0x7ebc], R230 ;  /* 0x007ebce601007387 */ /* 0x0003e80000100800 */
[----:B------:R1:W-:Y:S04]  /*95d40*/  STL [R1+0x7eb8], R231 ;  /* 0x007eb8e701007387 */ /* 0x0003e80000100800 */
[----:B-1----:R-:W2:Y:S04]  /*95d50*/  LDL.LU R228, [R1+0x350] ;  /* 0x0003500001e47983 */ /* 0x002ea80000300800 */
[----:B------:R-:W2:Y:S04]  /*95d60*/  LDL.LU R229, [R1+0x354] ;  /* 0x0003540001e57983 */ /* 0x000ea80000300800 */
[----:B------:R-:W2:Y:S01]  /*95d70*/  LDL.LU R230, [R1+0x358] ;  /* 0x0003580001e67983 */ /* 0x000ea20000300800 */
[----:B------:R-:W-:Y:S01]  /*95d80*/  HMMA.1688.F32.TF32 R16, R220, R58, R16 ;  /* 0x0000003adc10723c */ /* 0x000fe20000081010 */
[----:B------:R-:W-:-:S02]  /*95d90*/  IMAD.MOV.U32 R231, RZ, RZ, R251 ;  /* 0x000000ffffe77224 */ /* 0x000fc400078e00fb */
[----:B------:R-:W3:Y:S04]  /*95da0*/  LDL.LU R251, [R1+0x7f68] ;  /* 0x007f680001fb7983 */ /* 0x000ee80000300800 */
[----:B------:R-:W-:Y:S01]  /*95db0*/  STL.64 [R1+0xbb0], R64 ;  /* 0x000bb04001007387 */ /* 0x000fe20000100a00 */
[C---:B------:R-:W-:Y:S03]  /*95dc0*/  HMMA.1688.F32.TF32 R12, R220.reuse, R54, R12 ;  /* 0x00000036dc0c723c */ /* 0x040fe6000008100c */
        /* <DEDUP_REMOVED lines=16> */
[----:B------:R1:W-:Y:S01]  /*95ed0*/  STL.64 [R1+0xb78], R22 ;  /* 0x000b781601007387 */ /* 0x0003e20000100a00 */
[----:B------:R-:W-:Y:S03]  /*95ee0*/  HMMA.1688.F32.TF32 R220, R220, R50, R4 ;  /* 0x00000032dcdc723c */ /* 0x000fe60000081004 */
        /* <DEDUP_REMOVED lines=10> */
[----:B------:R-:W3:Y:S04]  /*95f90*/  LDL.LU.64 R6, [R1+0x7ef0] ;  /* 0x007ef00001067983 */ /* 0x000ee80000300a00 */
[----:B------:R-:W3:Y:S04]  /*95fa0*/  LDL.LU.64 R4, [R1+0x7ee8] ;  /* 0x007ee80001047983 */ /* 0x000ee80000300a00 */
[----:B------:R-:W-:Y:S04]  /*95fb0*/  STL.64 [R1+0xb40], R220 ;  /* 0x000b40dc01007387 */ /* 0x000fe80000100a00 */
[----:B------:R1:W-:Y:S02]  /*95fc0*/  STL.64 [R1+0xb48], R222 ;  /* 0x000b48de01007387 */ /* 0x0003e40000100a00 */
[C---:B-1----:R-:W-:Y:S11]  /*95fd0*/  HMMA.1688.F32.TF32 R220, R224.reuse, R42, R232 ;  /* 0x0000002ae0dc723c */ /* 0x042ff600000810e8 */
[----:B------:R-:W-:Y:S11]  /*95fe0*/  @!UPT UIADD3 URZ, URZ, URZ, URZ ;  /* 0x0000003f3f3ff290 */ /* 0x000ff6000fffe03f */
[----:B------:R-:W-:Y:S01]  /*95ff0*/  @!UPT UIADD3 URZ, URZ, URZ, URZ ;  /* 0x0000003f3f3ff290 */ /* 0x000fe2000fffe03f */
[----:B------:R-:W-:Y:S01]  /*96000*/  STL.64 [R1+0xb20], R220 ;  /* 0x000b20dc01007387 */ /* 0x000fe20000100a00 */
[----:B--2---:R-:W-:Y:S11]  /*96010*/  HMMA.1688.F32.TF32 R228, R224, R10, R228 ;  /* 0x0000000ae0e4723c */ /* 0x004ff600000810e4 */
[----:B------:R-:W-:Y:S11]  /*96020*/  @!UPT UIADD3 URZ, URZ, URZ, URZ ;  /* 0x0000003f3f3ff290 */ /* 0x000ff6000fffe03f */
[----:B------:R-:W-:Y:S01]  /*96030*/  @!UPT UIADD3 URZ, URZ, URZ, URZ ;  /* 0x0000003f3f3ff290 */ /* 0x000fe2000fffe03f */
[----:B------:R1:W-:Y:S04]  /*96040*/  STL.64 [R1+0xb30], R228 ;  /* 0x000b30e401007387 */ /* 0x0003e80000100a00 */
[----:B------:R-:W-:Y:S04]  /*96050*/  STL.64 [R1+0xb38], R230 ;  /* 0x000b38e601007387 */ /* 0x000fe80000100a00 */
[----:B------:R2:W-:Y:S01]  /*96060*/  STL [R1+0xb28], R222 ;  /* 0x000b28de01007387 */ /* 0x0005e20000100800 */
[----:B-1----:R-:W-:-:S05]  /*96070*/  MOV R228, R223 ;  /* 0x000000df00e47202 */ /* 0x002fca0000000f00 */
[----:B------:R1:W-:Y:S01]  /*96080*/  STL [R1+0x7ec8], R228 ;  /* 0x007ec8e401007387 */ /* 0x0003e20000100800 */
[C---:B--2---:R-:W-:Y:S03]  /*96090*/  HMMA.1688.F32.TF32 R220, R224.reuse, R38, R244 ;  /* 0x00000026e0dc723c */ /* 0x044fe600000810f4 */
[----:B------:R-:W-:Y:S04]  /*960a0*/  LDS R244, [R248+0x14780] ;  /* 0x01478000f8f47984 */ /* 0x000fe80000000800 */
[----:B------:R-:W-:Y:S01]  /*960b0*/  LDS R246, [R248+0x16780] ;  /* 0x01678000f8f67984 */ /* 0x000fe20000000800 */
[----:B-1----:R-:W-:Y:S03]  /*960c0*/  HMMA.1688.F32.TF32 R228, R224, R46, R240 ;  /* 0x0000002ee0e4723c */ /* 0x002fe600000810f0 */
[----:B------:R-:W-:Y:S04]  /*960d0*/  LDS R245, [R249+0x14780] ;  /* 0x01478000f9f57984 */ /* 0x000fe80000000800 */
[----:B------:R-:W-:Y:S08]  /*960e0*/  LDS R247, [R249+0x16780] ;  /* 0x01678000f9f77984 */ /* 0x000ff00000000800 */
[----:B------:R-:W-:Y:S08]  /*960f0*/  STL.64 [R1+0xb00], R220 ;  /* 0x000b00dc01007387 */ /* 0x000ff00000100a00 */
[----:B------:R1:W-:Y:S04]  /*96100*/  STL.64 [R1+0xb10], R228 ;  /* 0x000b10e401007387 */ /* 0x0003e80000100a00 */
[----:B------:R2:W-:Y:S04]  /*96110*/  STL.64 [R1+0xb18], R230 ;  /* 0x000b18e601007387 */ /* 0x0005e80000100a00 */
[----:B------:R-:W-:Y:S01]  /*96120*/  STL [R1+0xb08], R222 ;  /* 0x000b08de01007387 */ /* 0x000fe20000100800 */
[----:B-1----:R-:W-:-:S05]  /*96130*/  IMAD.MOV.U32 R228, RZ, RZ, R223 ;  /* 0x000000ffffe47224 */ /* 0x002fca00078e00df */
[----:B------:R-:W-:Y:S01]  /*96140*/  STL [R1+0x7ecc], R228 ;  /* 0x007ecce401007387 */ /* 0x000fe20000100800 */
[C---:B---3--:R-:W-:Y:S11]  /*96150*/  HMMA.1688.F32.TF32 R4, R224.reuse, R62, R4 ;  /* 0x0000003ee004723c */ /* 0x048ff60000081004 */
[----:B------:R-:W-:Y:S11]  /*96160*/  @!UPT UIADD3 URZ, URZ, URZ, URZ ;  /* 0x0000003f3f3ff290 */ /* 0x000ff6000fffe03f */
[----:B------:R-:W-:Y:S01]  /*96170*/  @!UPT UIADD3 URZ, URZ, URZ, URZ ;  /* 0x0000003f3f3ff290 */ /* 0x000fe2000fffe03f */
[----:B------:R1:W-:Y:S01]  /*96180*/  STL [R1+0xafc], R7 ;  /* 0x000afc0701007387 */ /* 0x0003e20000100800 */
[----:B------:R-:W-:Y:S01]  /*96190*/  MOV R229, R4 ;  /* 0x0000000400e57202 */ /* 0x000fe20000000f00 */
[----:B--2---:R-:W-:Y:S01]  /*961a0*/  IMAD.MOV.U32 R230, RZ, RZ, R5 ;  /* 0x000000ffffe67224 */ /* 0x004fe200078e0005 */
[----:B------:R-:W-:Y:S02]  /*961b0*/  MOV R231, R6 ;  /* 0x0000000600e77202 */ /* 0x000fe40000000f00 */
[----:B-1----:R-:W-:Y:S11]  /*961c0*/  HMMA.1688.F32.TF32 R4, R224, R58, R12 ;  /* 0x0000003ae004723c */ /* 0x002ff6000008100c */
[----:B------:R-:W-:Y:S11]  /*961d0*/  @!UPT UIADD3 URZ, URZ, URZ, URZ ;  /* 0x0000003f3f3ff290 */ /* 0x000ff6000fffe03f */
[----:B------:R-:W-:Y:S01]  /*961e0*/  @!UPT UIADD3 URZ, URZ, URZ, URZ ;  /* 0x0000003f3f3ff290 */ /* 0x000fe2000fffe03f */
[----:B------:R-:W-:Y:S01]  /*961f0*/  STL [R1+0xae0], R4 ;  /* 0x000ae00401007387 */ /* 0x000fe20000100800 */
[----:B------:R-:W-:-:S03]  /*96200*/  IMAD.MOV.U32 R228, RZ, RZ, R5 ;  /* 0x000000ffffe47224 */ /* 0x000fc600078e0005 */
[----:B------:R1:W-:Y:S02]  /*96210*/  STL.64 [R1+0xae8], R6 ;  /* 0x000ae80601007387 */ /* 0x0003e40000100a00 */
[C---:B-1----:R-:W-:Y:S08]  /*96220*/  HMMA.1688.F32.TF32 R4, R224.reuse, R54, R16 ;  /* 0x00000036e004723c */ /* 0x042ff00000081010 */
[----:B------:R-:W-:Y:S08]  /*96230*/  HMMA.1688.F32.TF32 R16, R224, R50, R20 ;  /* 0x00000032e010723c */ /* 0x000ff00000081014 */
        /* <DEDUP_REMOVED lines=8> */
[C---:B-1----:R-:W-:Y:S01]  /*962c0*/  HMMA.1688.F32.TF32 R16, R212.reuse, R46, R32 ;  /* 0x0000002ed410723c */ /* 0x042fe20000081020 */
[----:B------:R-:W-:Y:S01]  /*962d0*/  MOV R242, R8 ;  /* 0x0000000800f27202 */ /* 0x000fe20000000f00 */
[----:B------:R-:W-:Y:S01]  /*962e0*/  IMAD.MOV.U32 R243, RZ, RZ, R9 ;  /* 0x000000fffff37224 */ /* 0x000fe200078e0009 */
[----:B------:R-:W-:Y:S05]  /*962f0*/  LDSM.16.M88.4 R32, [R251+0x87080] ;  /* 0x08708000fb20783b */ /* 0x000fea0000000200 */
[----:B------:R-:W-:Y:S01]  /*96300*/  STL.64 [R1+0xaa0], R4 ;  /* 0x000aa00401007387 */ /* 0x000fe20000100a00 */
[----:B--2---:R-:W-:Y:S03]  /*96310*/  HMMA.1688.F32.TF32 R12, R212, R38, R64 ;  /* 0x00000026d40c723c */ /* 0x004fe60000081040 */
[----:B------:R1:W-:Y:S04]  /*96320*/  STL.64 [R1+0xaa8], R6 ;  /* 0x000aa80601007387 */ /* 0x0003e80000100a00 */
[----:B------:R-:W-:Y:S01]  /*96330*/  LDS R64, [R248+0x18000] ;  /* 0x01800000f8407984 */ /* 0x000fe20000000800 */
[----:B------:R-:W-:Y:S03]  /*96340*/  HMMA.1688.F32.TF32 R20, R216, R10, R104 ;  /* 0x0000000ad814723c */ /* 0x000fe60000081068 */
        /* <DEDUP_REMOVED lines=10> */
[----:B----4-:R-:W-:Y:S03]  /*963f0*/  HMMA.1688.F32.TF32 R12, R212, R54, R76 ;  /* 0x00000036d40c723c */ /* 0x010fe6000008104c */
[----:B------:R1:W-:Y:S04]  /*96400*/  STL.64 [R1+0xa78], R6 ;  /* 0x000a780601007387 */ /* 0x0003e80000100a00 */
[----:B------:R-:W-:Y:S01]  /*96410*/  LDS R70, [R2+0x1a000] ;  /* 0x01a0000002467984 */ /* 0x000fe20000000800 */
[----:B------:R-:W-:Y:S03]  /*96420*/  HMMA.1688.F32.TF32 R28, R216, R46, R88 ;  /* 0x0000002ed81c723c */ /* 0x000fe60000081058 */
[----:B------:R-:W-:Y:S04]  /*96430*/  LDS R69, [R3+0x18000] ;  /* 0x0180000003457984 */ /* 0x000fe80000000800 */
[----:B------:R-:W-:Y:S01]  /*96440*/  LDS R71, [R3+0x1a000] ;  /* 0x01a0000003477984 */ /* 0x000fe20000000800 */
[----:B-1----:R-:W-:Y:S03]  /*96450*/  HMMA.1688.F32.TF32 R4, R212, R50, R80 ;  /* 0x00000032d404723c */ /* 0x002fe60000081050 */
        /* <DEDUP_REMOVED lines=8> */
[----:B------:R-:W-:Y:S04]  /*964e0*/  STL.64 [R1+0xa38], R6 ;  /* 0x000a380601007387 */ /* 0x000fe80000100a00 */
[----:B------:R-:W-:Y:S04]  /*964f0*/  STL.64 [R1+0xa20], R20 ;  /* 0x000a201401007387 */ /* 0x000fe80000100a00 */
[----:B------:R1:W-:Y:S04]  /*96500*/  STL.64 [R1+0xa28], R22 ;  /* 0x000a281601007387 */ /* 0x0003e80000100a00 */
[----:B------:R-:W-:Y:S04]  /*96510*/  LDS R17, [R3+0x14700] ;  /* 0x0147000003117984 */ /* 0x000fe80000000800 */
[----:B------:R-:W2:Y:S01]  /*96520*/  LDS R19, [R3+0x16700] ;  /* 0x0167000003137984 */ /* 0x000ea20000000800 */
[C---:B-1----:R-:W-:Y:S03]  /*96530*/  HMMA.1688.F32.TF32 R20, R216.reuse, R42, R84 ;  /* 0x0000002ad814723c */ /* 0x042fe60000081054 */
[----:B------:R-:W-:Y:S04]  /*96540*/  LDS R12, [R248+0x14700] ;  /* 0x01470000f80c7984 */ /* 0x000fe80000000800 */
[----:B------:R-:W-:Y:S04]  /*96550*/  LDS R14, [R248+0x16700] ;  /* 0x01670000f80e7984 */ /* 0x000fe80000000800 */
[----:B------:R-:W-:Y:S04]  /*96560*/  LDS R13, [R249+0x14700] ;  /* 0x01470000f90d7984 */ /* 0x000fe80000000800 */
[----:B------:R-:W1:Y:S04]  /*96570*/  LDS R15, [R249+0x16700] ;  /* 0x01670000f90f7984 */ /* 0x000e680000000800 */
[----:B------:R-:W-:Y:S04]  /*96580*/  LDS R4, [R2+0x14780] ;  /* 0x0147800002047984 */ /* 0x000fe80000000800 */
[----:B------:R-:W-:Y:S04]  /*96590*/  LDS R6, [R2+0x16780] ;  /* 0x0167800002067984 */ /* 0x000fe80000000800 */
[----:B------:R-:W-:Y:S04]  /*965a0*/  STL.64 [R1+0xa10], R20 ;  /* 0x000a101401007387 */ /* 0x000fe80000100a00 */
[----:B------:R3:W-:Y:S04]  /*965b0*/  STL.64 [R1+0xa18], R22 ;  /* 0x000a181601007387 */ /* 0x0007e80000100a00 */
[----:B------:R-:W-:Y:S04]  /*965c0*/  LDS R5, [R3+0x14780] ;  /* 0x0147800003057984 */ /* 0x000fe80000000800 */
[----:B------:R-:W4:Y:S01]  /*965d0*/  LDS R7, [R3+0x16780] ;  /* 0x0167800003077984 */ /* 0x000f220000000800 */
[C---:B---3--:R-:W-:Y:S03]  /*965e0*/  HMMA.1688.F32.TF32 R20, R216.reuse, R62, R136 ;  /* 0x0000003ed814723c */ /* 0x048fe60000081088 */
[----:B------:R-:W-:Y:S04]  /*965f0*/  STL.64 [R1+0xa00], R28 ;  /* 0x000a001c01007387 */ /* 0x000fe80000100a00 */
[----:B------:R3:W-:Y:S04]  /*96600*/  STL.64 [R1+0xa08], R30 ;  /* 0x000a081e01007387 */ /* 0x0007e80000100a00 */
[----:B------:R-:W-:Y:S04]  /*96610*/  STL.64 [R1+0x9f0], R24 ;  /* 0x0009f01801007387 */ /* 0x000fe80000100a00 */
[----:B------:R1:W-:Y:S01]  /*96620*/  STL.64 [R1+0x9f8], R26 ;  /* 0x0009f81a01007387 */ /* 0x0003e20000100a00 */
[C---:B---3--:R-:W-:Y:S03]  /*96630*/  HMMA.1688.F32.TF32 R28, R216.reuse, R58, R92 ;  /* 0x0000003ad81c723c */ /* 0x048fe6000008105c */
[----:B------:R-:W-:Y:S04]  /*96640*/  LDS R67, [R249+0x1a000] ;  /* 0x01a00000f9437984 */ /* 0x000fe80000000800 */
[----:B------:R-:W-:Y:S01]  /*96650*/  LDS R92, [R248+0x18100] ;  /* 0x01810000f85c7984 */ /* 0x000fe20000000800 */
[C---:B-1----:R-:W-:Y:S03]  /*96660*/  HMMA.1688.F32.TF32 R24, R216.reuse, R54, R96 ;  /* 0x00000036d818723c */ /* 0x042fe60000081060 */
[----:B------:R-:W-:Y:S04]  /*96670*/  STL.64 [R1+0x9e0], R20 ;  /* 0x0009e01401007387 */ /* 0x000fe80000100a00 */
[----:B------:R1:W-:Y:S04]  /*96680*/  STL.64 [R1+0x9e8], R22 ;  /* 0x0009e81601007387 */ /* 0x0003e80000100a00 */
[----:B------:R-:W-:Y:S04]  /*96690*/  LDS R94, [R248+0x1a100] ;  /* 0x01a10000f85e7984 */ /* 0x000fe80000000800 */
[----:B------:R-:W-:Y:S01]  /*966a0*/  LDS R93, [R249+0x18100] ;  /* 0x01810000f95d7984 */ /* 0x000fe20000000800 */
[----:B-1----:R-:W-:Y:S03]  /*966b0*/  HMMA.1688.F32.TF32 R20, R216, R50, R100 ;  /* 0x00000032d814723c */ /* 0x002fe60000081064 */
[----:B------:R-:W-:Y:S04]  /*966c0*/  STL.64 [R1+0x9d0], R28 ;  /* 0x0009d01c01007387 */ /* 0x000fe80000100a00 */
[----:B------:R2:W-:Y:S04]  /*966d0*/  STL.64 [R1+0x9d8], R30 ;  /* 0x0009d81e01007387 */ /* 0x0005e80000100a00 */
[----:B------:R-:W-:Y:S04]  /*966e0*/  STL.64 [R1+0x9c0], R24 ;  /* 0x0009c01801007387 */ /* 0x000fe80000100a00 */
[----:B------:R1:W-:Y:S01]  /*966f0*/  STL.64 [R1+0x9c8], R26 ;  /* 0x0009c81a01007387 */ /* 0x0003e20000100a00 */
[C---:B--2---:R-:W-:Y:S03]  /*96700*/  HMMA.1688.F32.TF32 R28, R16.reuse, R10, R132 ;  /* 0x0000000a101c723c */ /* 0x044fe60000081084 */
[----:B------:R-:W-:Y:S04]  /*96710*/  LDS R95, [R249+0x1a100] ;  /* 0x01a10000f95f7984 */ /* 0x000fe80000000800 */
[----:B------:R-:W-:Y:S01]  /*96720*/  STL.64 [R1+0x9b0], R20 ;  /* 0x0009b01401007387 */ /* 0x000fe20000100a00 */
[C---:B-1----:R-:W-:Y:S03]  /*96730*/  HMMA.1688.F32.TF32 R24, R16.reuse, R42, R108 ;  /* 0x0000002a1018723c */ /* 0x042fe6000008106c */
[----:B------:R1:W-:Y:S05]  /*96740*/  STL.64 [R1+0x9b8], R22 ;  /* 0x0009b81601007387 */ /* 0x0003ea0000100a00 */
[C---:B-1----:R-:W-:Y:S07]  /*96750*/  HMMA.1688.F32.TF32 R20, R16.reuse, R46, R112 ;  /* 0x0000002e1014723c */ /* 0x042fee0000081070 */
[----:B------:R-:W-:Y:S04]  /*96760*/  STL.64 [R1+0x9a0], R28 ;  /* 0x0009a01c01007387 */ /* 0x000fe80000100a00 */
[----:B------:R1:W-:Y:S04]  /*96770*/  STL.64 [R1+0x9a8], R30 ;  /* 0x0009a81e01007387 */ /* 0x0003e80000100a00 */
[----:B------:R-:W-:Y:S04]  /*96780*/  STL.64 [R1+0x990], R24 ;  /* 0x0009901801007387 */ /* 0x000fe80000100a00 */
[----:B------:R2:W-:Y:S01]  /*96790*/  STL.64 [R1+0x998], R26 ;  /* 0x0009981a01007387 */ /* 0x0005e20000100a00 */
[C---:B-1----:R-:W-:Y:S03]  /*967a0*/  HMMA.1688.F32.TF32 R28, R16.reuse, R38, R164 ;  /* 0x00000026101c723c */ /* 0x042fe600000810a4 */
[----:B------:R-:W-:Y:S05]  /*967b0*/  STL.64 [R1+0x980], R20 ;  /* 0x0009801401007387 */ /* 0x000fea0000100a00 */
[C---:B--2---:R-:W-:Y:S01]  /*967c0*/  HMMA.1688.F32.TF32 R24, R16.reuse, R62, R168 ;  /* 0x0000003e1018723c */ /* 0x044fe200000810a8 */
        /* <DEDUP_REMOVED lines=8> */
[----:B--2---:R-:W-:Y:S01]  /*96850*/  HMMA.1688.F32.TF32 R24, R16, R50, R124 ;  /* 0x000000321018723c */ /* 0x004fe2000008107c */
[----:B------:R1:W-:Y:S07]  /*96860*/  STL.64 [R1+0x948], R22 ;  /* 0x0009481601007387 */ /* 0x0003ee0000100a00 */
[C---:B------:R-:W-:Y:S08]  /*96870*/  HMMA.1688.F32.TF32 R16, R12.reuse, R42, R196 ;  /* 0x0000002a0c10723c */ /* 0x040ff000000810c4 */
[C---:B-1----:R-:W-:Y:S01]  /*96880*/  HMMA.1688.F32.TF32 R20, R12.reuse, R10, R128 ;  /* 0x0000000a0c14723c */ /* 0x042fe20000081080 */
[----:B------:R-:W-:Y:S04]  /*96890*/  STL.64 [R1+0x930], R28 ;  /* 0x0009301c01007387 */ /* 0x000fe80000100a00 */
[----:B------:R-:W-:Y:S04]  /*968a0*/  STL.64 [R1+0x938], R30 ;  /* 0x0009381e01007387 */ /* 0x000fe80000100a00 */
[----:B------:R-:W-:Y:S04]  /*968b0*/  STL.64 [R1+0x910], R24 ;  /* 0x0009101801007387 */ /* 0x000fe80000100a00 */
[----:B------:R1:W-:Y:S04]  /*968c0*/  STL.64 [R1+0x918], R26 ;  /* 0x0009181a01007387 */ /* 0x0003e80000100a00 */
[----:B------:R-:W-:Y:S06]  /*968d0*/  LDSM.16.M88.4 R28, [R251+0x86080] ;  /* 0x08608000fb1c783b */ /* 0x000fec0000000200 */
[----:B------:R-:W-:Y:S01]  /*968e0*/  STL.64 [R1+0x920], R20 ;  /* 0x0009201401007387 */ /* 0x000fe20000100a00 */
[C---:B-1----:R-:W-:Y:S03]  /*968f0*/  HMMA.1688.F32.TF32 R24, R12.reuse, R46, R200 ;  /* 0x0000002e0c18723c */ /* 0x042fe600000810c8 */
[----:B------:R1:W-:Y:S04]  /*96900*/  STL.64 [R1+0x928], R22 ;  /* 0x0009281601007387 */ /* 0x0003e80000100a00 */
[----:B------:R-:W-:Y:S04]  /*96910*/  STL.64 [R1+0x900], R16 ;  /* 0x0009001001007387 */ /* 0x000fe80000100a00 */
[----:B------:R2:W-:Y:S01]  /*96920*/  STL.64 [R1+0x908], R18 ;  /* 0x0009081201007387 */ /* 0x0005e20000100a00 */
[C---:B-1----:R-:W-:Y:S08]  /*96930*/  HMMA.1688.F32.TF32 R20, R12.reuse, R38, R140 ;  /* 0x000000260c14723c */ /* 0x042ff0000008108c */
[C---:B--2---:R-:W-:Y:S03]  /*96940*/  HMMA.1688.F32.TF32 R16, R12.reuse, R62, R144 ;  /* 0x0000003e0c10723c */ /* 0x044fe60000081090 */
[----:B------:R-:W-:Y:S04]  /*96950*/  STL.64 [R1+0x8f0], R24 ;  /* 0x0008f01801007387 */ /* 0x000fe80000100a00 */
[----:B------:R1:W-:Y:S08]  /*96960*/  STL.64 [R1+0x8f8], R26 ;  /* 0x0008f81a01007387 */ /* 0x0003f00000100a00 */
[----:B------:R-:W-:Y:S01]  /*96970*/  STL.64 [R1+0x8e0], R20 ;  /* 0x0008e01401007387 */ /* 0x000fe20000100a00 */
[C---:B-1----:R-:W-:Y:S03]  /*96980*/  HMMA.1688.F32.TF32 R24, R12.reuse, R58, R148 ;  /* 0x0000003a0c18723c */ /* 0x042fe60000081094 */
[----:B------:R1:W-:Y:S04]  /*96990*/  STL.64 [R1+0x8e8], R22 ;  /* 0x0008e81601007387 */ /* 0x0003e80000100a00 */
[----:B------:R-:W-:Y:S04]  /*969a0*/  STL.64 [R1+0x8d0], R16 ;  /* 0x0008d01001007387 */ /* 0x000fe80000100a00 */
[----:B------:R2:W-:Y:S01]  /*969b0*/  STL.64 [R1+0x8d8], R18 ;  /* 0x0008d81201007387 */ /* 0x0005e20000100a00 */
[C---:B-1----:R-:W-:Y:S08]  /*969c0*/  HMMA.1688.F32.TF32 R20, R12.reuse, R54, R152 ;  /* 0x000000360c14723c */ /* 0x042ff00000081098 */
[----:B--2---:R-:W-:Y:S08]  /*969d0*/  HMMA.1688.F32.TF32 R16, R12, R50, R156 ;  /* 0x000000320c10723c */ /* 0x004ff0000008109c */
[C---:B----4-:R-:W-:Y:S01]  /*969e0*/  HMMA.1688.F32.TF32 R12, R4.reuse, R10, R160 ;  /* 0x0000000a040c723c */ /* 0x050fe200000810a0 */
        /* <DEDUP_REMOVED lines=10> */
[----:B------:R-:W-:Y:S05]  /*96a90*/  LDSM.16.M88.4 R24, [R251+0x83080] ;  /* 0x08308000fb18783b */ /* 0x000fea0000000200 */
        /* <DEDUP_REMOVED lines=8> */
[C---:B--2---:R-:W-:Y:S08]  /*96b20*/  HMMA.1688.F32.TF32 R16, R4.reuse, R58, R180 ;  /* 0x0000003a0410723c */ /* 0x044ff000000810b4 */
[C---:B-1----:R-:W-:Y:S01]  /*96b30*/  HMMA.1688.F32.TF32 R12, R4.reuse, R54, R184 ;  /* 0x00000036040c723c */ /* 0x042fe200000810b8 */
[----:B------:R-:W-:Y:S04]  /*96b40*/  LDS R184, [R248+0x18480] ;  /* 0x01848000f8b87984 */ /* 0x000fe80000000800 */
[----:B------:R-:W-:Y:S03]  /*96b50*/  LDS R186, [R248+0x1a480] ;  /* 0x01a48000f8ba7984 */ /* 0x000fe60000000800 */
        /* <DEDUP_REMOVED lines=8> */
[----:B------:R-:W-:Y:S04]  /*96be0*/  STL.64 [R1+0x808], R6 ;  /* 0x0008080601007387 */ /* 0x000fe80000100a00 */
[----:B------:R-:W2:Y:S01]  /*96bf0*/  LDSM.16.M88.4 R4, [R251+0x80080] ;  /* 0x08008000fb04783b */ /* 0x000ea20000000200 */
[----:B-1----:R-:W-:Y:S03]  /*96c00*/  HMMA.1688.F32.TF32 R12, R244, R10, R236 ;  /* 0x0000000af40c723c */ /* 0x002fe600000810ec */
[----:B------:R-:W1:Y:S04]  /*96c10*/  LDSM.16.M88.4 R16, [R251+0x81080] ;  /* 0x08108000fb10783b */ /* 0x000e680000000200 */
[----:B------:R-:W3:Y:S04]  /*96c20*/  LDSM.16.M88.4 R20, [R251+0x82080] ;  /* 0x08208000fb14783b */ /* 0x000ee80000000200 */
[----:B------:R-:W-:Y:S04]  /*96c30*/  LDS R185, [R249+0x18480] ;  /* 0x01848000f9b97984 */ /* 0x000fe80000000800 */
[----:B------:R-:W-:Y:S04]  /*96c40*/  LDS R187, [R249+0x1a480] ;  /* 0x01a48000f9bb7984 */ /* 0x000fe80000000800 */
[----:B--2---:R-:W-:Y:S04]  /*96c50*/  STL [R1+0x7dcc], R6 ;  /* 0x007dcc0601007387 */ /* 0x004fe80000100800 */
[----:B------:R-:W-:Y:S04]  /*96c60*/  STL [R1+0x7dc8], R7 ;  /* 0x007dc80701007387 */ /* 0x000fe80000100800 */
[----:B------:R-:W2:Y:S04]  /*96c70*/  LDL.LU R232, [R1+0x1640] ;  /* 0x0016400001e87983 */ /* 0x000ea80000300800 */
[----:B------:R-:W-:Y:S04]  /*96c80*/  STL.64 [R1+0x7f0], R12 ;  /* 0x0007f00c01007387 */ /* 0x000fe80000100a00 */
[----:B------:R-:W-:Y:S04]  /*96c90*/  STL.64 [R1+0x7f8], R14 ;  /* 0x0007f80e01007387 */ /* 0x000fe80000100a00 */
[----:B------:R-:W2:Y:S04]  /*96ca0*/  LDL.LU R233, [R1+0x1644] ;  /* 0x0016440001e97983 */ /* 0x000ea80000300800 */
[----:B------:R-:W2:Y:S04]  /*96cb0*/  LDL.LU R234, [R1+0x1648] ;  /* 0x0016480001ea7983 */ /* 0x000ea80000300800 */
[----:B------:R-:W2:Y:S04]  /*96cc0*/  LDL.LU R235, [R1+0x164c] ;  /* 0x00164c0001eb7983 */ /* 0x000ea80000300800 */
[----:B------:R-:W4:Y:S04]  /*96cd0*/  LDL.LU R240, [R1+0x1650] ;  /* 0x0016500001f07983 */ /* 0x000f280000300800 */
[----:B------:R-:W4:Y:S04]  /*96ce0*/  LDL.LU R241, [R1+0x1654] ;  /* 0x0016540001f17983 */ /* 0x000f280000300800 */
        /* <DEDUP_REMOVED lines=8> */
[----:B------:R-:W1:Y:S01]  /*96d70*/  LDSM.16.M88.4 R12, [R251+0x84080] ;  /* 0x08408000fb0c783b */ /* 0x000e620000000200 */
        /* <DEDUP_REMOVED lines=24> */
[----:B-1----:R-:W-:Y:S04]  /*96f00*/  STL [R1+0x7dd4], R18 ;  /* 0x007dd41201007387 */ /* 0x002fe80000100800 */
[----:B------:R-:W-:Y:S04]  /*96f10*/  STL [R1+0x7dd0], R19 ;  /* 0x007dd01301007387 */ /* 0x000fe80000100800 */
[----:B------:R-:W-:Y:S04]  /*96f20*/  STL [R1+0x7ddc], R22 ;  /* 0x007ddc1601007387 */ /* 0x000fe80000100800 */
[----:B------:R-:W-:Y:S04]  /*96f30*/  STL [R1+0x7dd8], R23 ;  /* 0x007dd81701007387 */ /* 0x000fe80000100800 */
[----:B------:R-:W-:Y:S04]  /*96f40*/  STL [R1+0x7de4], R26 ;  /* 0x007de41a01007387 */ /* 0x000fe80000100800 */
[----:B------:R-:W-:Y:S04]  /*96f50*/  STL [R1+0x7de0], R27 ;  /* 0x007de01b01007387 */ /* 0x000fe80000100800 */
[----:B------:R-:W-:Y:S04]  /*96f60*/  STL [R1+0x7dec], R14 ;  /* 0x007dec0e01007387 */ /* 0x000fe80000100800 */
[----:B------:R-:W-:Y:S01]  /*96f70*/  STL [R1+0x7de8], R15 ;  /* 0x007de80f01007387 */ /* 0x000fe20000100800 */
[----:B--2---:R-:W-:Y:S01]  /*96f80*/  IMAD.MOV.U32 R223, RZ, RZ, R8 ;  /* 0x000000ffffdf7224 */ /* 0x004fe200078e0008 */
[----:B---3--:R-:W-:-:S02]  /*96f90*/  MOV R222, R9 ;  /* 0x0000000900de7202 */ /* 0x008fc40000000f00 */
[----:B------:R-:W1:Y:S01]  /*96fa0*/  LDSM.16.M88.4 R8, [R251+0x85080] ;  /* 0x08508000fb08783b */ /* 0x000e620000000200 */
[C---:B----4-:R-:W-:Y:S03]  /*96fb0*/  HMMA.1688.F32.TF32 R80, R244.reuse, R42, R224 ;  /* 0x0000002af450723c */ /* 0x050fe600000810e0 */
[----:B-1----:R-:W-:Y:S04]  /*96fc0*/  STL [R1+0x7df4], R10 ;  /* 0x007df40a01007387 */ /* 0x002fe80000100800 */
[----:B------:R-:W-:Y:S04]  /*96fd0*/  STL [R1+0x7df0], R11 ;  /* 0x007df00b01007387 */ /* 0x000fe80000100800 */
[----:B------:R-:W-:Y:S04]  /*96fe0*/  STL [R1+0x7dfc], R30 ;  /* 0x007dfc1e01007387 */ /* 0x000fe80000100800 */
[----:B------:R-:W-:Y:S04]  /*96ff0*/  STL [R1+0x7df8], R31 ;  /* 0x007df81f01007387 */ /* 0x000fe80000100800 */
[----:B------:R-:W-:Y:S04]  /*97000*/  STL [R1+0x7e04], R34 ;  /* 0x007e042201007387 */ /* 0x000fe80000100800 */
[----:B------:R-:W-:Y:S04]  /*97010*/  STL [R1+0x7e00], R35 ;  /* 0x007e002301007387 */ /* 0x000fe80000100800 */
[----:B------:R-:W-:Y:S04]  /*97020*/  STL [R1+0x7b20], R251 ;  /* 0x007b20fb01007387 */ /* 0x000fe80000100800 */
[----:B------:R-:W2:Y:S04]  /*97030*/  LDL.LU R224, [R1+0x1630] ;  /* 0x0016300001e07983 */ /* 0x000ea80000300800 */
[----:B------:R-:W-:Y:S01]  /*97040*/  STL.64 [R1+0x690], R80 ;  /* 0x0006905001007387 */ /* 0x000fe20000100a00 */
[----:B------:R-:W-:Y:S03]  /*97050*/  HMMA.1688.F32.TF32 R88, R244, R46, R220 ;  /* 0x0000002ef458723c */ /* 0x000fe600000810dc */
[----:B------:R-:W-:Y:S04]  /*97060*/  STL.64 [R1+0x698], R82 ;  /* 0x0006985201007387 */ /* 0x000fe80000100a00 */
[----:B------:R-:W2:Y:S04]  /*97070*/  LDL.LU R225, [R1+0x1634] ;  /* 0x0016340001e17983 */ /* 0x000ea80000300800 */
[----:B------:R-:W2:Y:S04]  /*97080*/  LDL.LU R226, [R1+0x1638] ;  /* 0x0016380001e27983 */ /* 0x000ea80000300800 */
[----:B------:R-:W2:Y:S04]  /*97090*/  LDL.LU R227, [R1+0x163c] ;  /* 0x00163c0001e37983 */ /* 0x000ea80000300800 */
[----:B------:R-:W3:Y:S04]  /*970a0*/  LDL.LU R220, [R1+0x1620] ;  /* 0x0016200001dc7983 */ /* 0x000ee80000300800 */
[----:B------:R-:W-:Y:S04]  /*970b0*/  STL.64 [R1+0x380], R88 ;  /* 0x0003805801007387 */ /* 0x000fe80000100a00 */
[----:B------:R1:W-:Y:S04]  /*970c0*/  STL.64 [R1+0x388], R90 ;  /* 0x0003885a01007387 */ /* 0x0003e80000100a00 */
[----:B------:R-:W3:Y:S01]  /*970d0*/  LDL.LU R221, [R1+0x1624] ;  /* 0x0016240001dd7983 */ /* 0x000ee20000300800 */
[----:B------:R-:W-:Y:S01]  /*970e0*/  MOV R222, R37 ;  /* 0x0000002500de7202 */ /* 0x000fe20000000f00 */
[----:B------:R-:W-:-:S02]  /*970f0*/  IMAD.MOV.U32 R223, RZ, RZ, R36 ;  /* 0x000000ffffdf7224 */ /* 0x000fc400078e0024 */
[C---:B------:R-:W-:Y:S01]  /*97100*/  HMMA.1688.F32.TF32 R36, R244.reuse, R38, R84 ;  /* 0x00000026f424723c */ /* 0x040fe20000081054 */
[----:B------:R-:W-:Y:S04]  /*97110*/  LDS R80, [R2+0x18080] ;  /* 0x0180800002507984 */ /* 0x000fe80000000800 */
[----:B------:R-:W-:Y:S03]  /*97120*/  LDS R82, [R2+0x1a080] ;  /* 0x01a0800002527984 */ /* 0x000fe60000000800 */
[C---:B-1----:R-:W-:Y:S01]  /*97130*/  HMMA.1688.F32.TF32 R88, R244.reuse, R62, R104 ;  /* 0x0000003ef458723c */ /* 0x042fe20000081068 */
[----:B------:R-:W-:Y:S04]  /*97140*/  LDS R81, [R3+0x18080] ;  /* 0x0180800003517984 */ /* 0x000fe80000000800 */
[----:B------:R-:W1:Y:S03]  /*97150*/  LDS R83, [R3+0x1a080] ;  /* 0x01a0800003537984 */ /* 0x000e660000000800 */
[----:B------:R-:W-:Y:S07]  /*97160*/  HMMA.1688.F32.TF32 R84, R244, R58, R212 ;  /* 0x0000003af454723c */ /* 0x000fee00000810d4 */
[----:B------:R-:W-:Y:S04]  /*97170*/  STL.64 [R1+0x180], R36 ;  /* 0x0001802401007387 */ /* 0x000fe80000100a00 */
[----:B------:R4:W-:Y:S01]  /*97180*/  STL.64 [R1+0x188], R38 ;  /* 0x0001882601007387 */ /* 0x0009e20000100a00 */
[----:B------:R-:W-:Y:S08]  /*97190*/  HMMA.1688.F32.TF32 R240, R68, R4, R240 ;  /* 0x0000000444f0723c */ /* 0x000ff000000810f0 */
[C---:B----4-:R-:W-:Y:S08]  /*971a0*/  HMMA.1688.F32.TF32 R36, R244.reuse, R54, R76 ;  /* 0x00000036f424723c */ /* 0x050ff0000008104c */
[----:B------:R-:W-:Y:S01]  /*971b0*/  HMMA.1688.F32.TF32 R244, R244, R50, R72 ;  /* 0x00000032f4f4723c */ /* 0x000fe20000081048 */
[----:B------:R-:W-:Y:S07]  /*971c0*/  STL.64 [R1+0xf0], R88 ;  /* 0x0000f05801007387 */ /* 0x000fee0000100a00 */
[C---:B------:R-:W-:Y:S01]  /*971d0*/  HMMA.1688.F32.TF32 R232, R68.reuse, R16, R232 ;  /* 0x0000001044e8723c */ /* 0x040fe200000810e8 */
[----:B------:R-:W-:Y:S04]  /*971e0*/  STL.64 [R1+0xf8], R90 ;  /* 0x0000f85a01007387 */ /* 0x000fe80000100a00 */
[----:B------:R-:W-:Y:S04]  /*971f0*/  STL.64 [R1+0xb0], R84 ;  /* 0x0000b05401007387 */ /* 0x000fe80000100a00 */
[----:B------:R-:W-:Y:S06]  /*97200*/  STL.64 [R1+0xb8], R86 ;  /* 0x0000b85601007387 */ /* 0x000fec0000100a00 */
[----:B------:R-:W-:Y:S04]  /*97210*/  STL.64 [R1+0x7dc0], R246 ;  /* 0x007dc0f601007387 */ /* 0x000fe80000100a00 */
[----:B------:R-:W-:Y:S04]  /*97220*/  STL.64 [R1+0x80], R36 ;  /* 0x0000802401007387 */ /* 0x000fe80000100a00 */
[----:B------:R-:W-:Y:S04]  /*97230*/  STL.64 [R1+0x88], R38 ;  /* 0x0000882601007387 */ /* 0x000fe80000100a00 */
[----:B------:R-:W-:Y:S04]  /*97240*/  STL.64 [R1+0x7db8], R244 ;  /* 0x007db8f401007387 */ /* 0x000fe80000100a00 */
[----:B------:R-:W-:Y:S04]  /*97250*/  STL [R1+0x7e14], R240 ;  /* 0x007e14f001007387 */ /* 0x000fe80000100800 */
[----:B------:R-:W-:Y:S04]  /*97260*/  STL [R1+0x7e10], R241 ;  /* 0x007e10f101007387 */ /* 0x000fe80000100800 */
[----:B------:R-:W-:Y:S04]  /*97270*/  STL [R1+0x7e0c], R242 ;  /* 0x007e0cf201007387 */ /* 0x000fe80000100800 */
[----:B------:R-:W-:Y:S04]  /*97280*/  STL [R1+0x7e08], R243 ;  /* 0x007e08f301007387 */ /* 0x000fe80000100800 */
[----:B------:R-:W4:Y:S04]  /*97290*/  LDL.LU R104, [R1+0x1610] ;  /* 0x0016100001687983 */ /* 0x000f280000300800 */
[----:B------:R-:W4:Y:S04]  /*972a0*/  LDL.LU R105, [R1+0x1614] ;  /* 0x0016140001697983 */ /* 0x000f280000300800 */
[----:B------:R-:W4:Y:S04]  /*972b0*/  LDL.LU R106, [R1+0x1618] ;  /* 0x00161800016a7983 */ /* 0x000f280000300800 */
[----:B------:R-:W4:Y:S04]  /*972c0*/  LDL.LU R107, [R1+0x161c] ;  /* 0x00161c00016b7983 */ /* 0x000f280000300800 */
[----:B------:R-:W-:Y:S04]  /*972d0*/  STL [R1+0x7e24], R232 ;  /* 0x007e24e801007387 */ /* 0x000fe80000100800 */
[----:B------:R-:W-:Y:S04]  /*972e0*/  STL [R1+0x7e20], R233 ;  /* 0x007e20e901007387 */ /* 0x000fe80000100800 */
[----:B------:R-:W-:Y:S04]  /*972f0*/  STL [R1+0x7e1c], R234 ;  /* 0x007e1cea01007387 */ /* 0x000fe80000100800 */
[----:B------:R-:W-:Y:S04]  /*97300*/  STL [R1+0x7e18], R235 ;  /* 0x007e18eb01007387 */ /* 0x000fe80000100800 */
[----:B------:R-:W4:Y:S04]  /*97310*/  LDL.LU R212, [R1+0x1600] ;  /* 0x0016000001d47983 */ /* 0x000f280000300800 */
[----:B------:R-:W-:Y:S04]  /*97320*/  LDS R36, [R248+0x18080] ;  /* 0x01808000f8247984 */ /* 0x000fe80000000800 */
[----:B------:R-:W-:Y:S04]  /*97330*/  LDS R38, [R248+0x1a080] ;  /* 0x01a08000f8267984 */ /* 0x000fe80000000800 */
[----:B------:R-:W-:Y:S04]  /*97340*/  LDS R37, [R249+0x18080] ;  /* 0x01808000f9257984 */ /* 0x000fe80000000800 */
[----:B------:R-:W1:Y:S01]  /*97350*/  LDS R39, [R249+0x1a080] ;  /* 0x01a08000f9277984 */ /* 0x000e620000000800 */
[C---:B--2---:R-:W-:Y:S11]  /*97360*/  HMMA.1688.F32.TF32 R72, R68.reuse, R20, R224 ;  /* 0x000000144448723c */ /* 0x044ff600000810e0 */
[----:B------:R-:W-:Y:S11]  /*97370*/  @!UPT UIADD3 URZ, URZ, URZ, URZ ;  /* 0x0000003f3f3ff290 */ /* 0x000ff6000fffe03f */
[----:B------:R-:W-:Y:S01]  /*97380*/  @!UPT UIADD3 URZ, URZ, URZ, URZ ;  /* 0x0000003f3f3ff290 */ /* 0x000fe2000fffe03f */
[----:B------:R-:W-:Y:S04]  /*97390*/  STL.64 [R1+0x70], R72 ;  /* 0x0000704801007387 */ /* 0x000fe80000100a00 */
[----:B------:R3:W-:Y:S04]  /*973a0*/  STL.64 [R1+0x78], R74 ;  /* 0x0000784a01007387 */ /* 0x0007e80000100a00 */
[----:B------:R-:W2:Y:S04]  /*973b0*/  LDL.LU R213, [R1+0x1604] ;  /* 0x0016040001d57983 */ /* 0x000ea80000300800 */
[----:B------:R-:W2:Y:S01]  /*973c0*/  LDL.LU R214, [R1+0x1608] ;  /* 0x0016080001d67983 */ /* 0x000ea20000300800 */
[----:B---3--:R-:W-:Y:S03]  /*973d0*/  HMMA.1688.F32.TF32 R72, R68, R24, R220 ;  /* 0x000000184448723c */ /* 0x008fe600000810dc */
[----:B------:R-:W2:Y:S04]  /*973e0*/  LDL.LU R215, [R1+0x160c] ;  /* 0x00160c0001d77983 */ /* 0x000ea80000300800 */
[----:B------:R-:W3:Y:S04]  /*973f0*/  LDL.LU R76, [R1+0x15f0] ;  /* 0x0015f000014c7983 */ /* 0x000ee80000300800 */
[----:B------:R-:W3:Y:S04]  /*97400*/  LDL.LU R77, [R1+0x15f4] ;  /* 0x0015f400014d7983 */ /* 0x000ee80000300800 */
[----:B------:R-:W3:Y:S04]  /*97410*/  LDL.LU R78, [R1+0x15f8] ;  /* 0x0015f800014e7983 */ /* 0x000ee80000300800 */
[----:B------:R-:W3:Y:S05]  /*97420*/  LDL.LU R79, [R1+0x15fc] ;  /* 0x0015fc00014f7983 */ /* 0x000eea0000300800 */
[----:B------:R-:W-:Y:S01]  /*97430*/  MOV R34, R72 ;  /* 0x0000004800227202 */ /* 0x000fe20000000f00 */
[----:B------:R-:W-:Y:S01]  /*97440*/  IMAD.MOV.U32 R35, RZ, RZ, R73 ;  /* 0x000000ffff237224 */ /* 0x000fe200078e0049 */
[----:B------:R-:W3:Y:S01]  /*97450*/  LDL.LU R72, [R1+0x1250] ;  /* 0x0012500001487983 */ /* 0x000ee20000300800 */
[----:B------:R-:W-:Y:S01]  /*97460*/  MOV R30, R74 ;  /* 0x0000004a001e7202 */ /* 0x000fe20000000f00 */
[----:B------:R-:W-:-:S02]  /*97470*/  IMAD.MOV.U32 R31, RZ, RZ, R75 ;  /* 0x000000ffff1f7224 */ /* 0x000fc400078e004b */
        /* <DEDUP_REMOVED lines=11> */
[C---:B----4-:R-:W-:Y:S03]  /*97530*/  HMMA.1688.F32.TF32 R84, R68.reuse, R12, R104 ;  /* 0x0000000c4454723c */ /* 0x050fe60000081068 */
[----:B------:R4:W-:Y:S11]  /*97540*/  STL [R1+0x7e34], R31 ;  /* 0x007e341f01007387 */ /* 0x0009f60000100800 */
[----:B------:R-:W-:Y:S10]  /*97550*/  @!UPT UIADD3 URZ, URZ, URZ, URZ ;  /* 0x0000003f3f3ff290 */ /* 0x000ff4000fffe03f */
[----:B------:R-:W-:Y:S01]  /*97560*/  MOV R247, R84 ;  /* 0x0000005400f77202 */ /* 0x000fe20000000f00 */
[----:B------:R-:W-:Y:S01]  /*97570*/  IMAD.MOV.U32 R246, RZ, RZ, R85 ;  /* 0x000000fffff67224 */ /* 0x000fe200078e0055 */
[----:B------:R-:W-:Y:S01]  /*97580*/  MOV R245, R86 ;  /* 0x0000005600f57202 */ /* 0x000fe20000000f00 */
[----:B------:R-:W-:Y:S01]  /*97590*/  IMAD.MOV.U32 R244, RZ, RZ, R87 ;  /* 0x000000fffff47224 */ /* 0x000fe200078e0057 */
[----:B------:R1:W-:Y:S04]  /*975a0*/  STL [R1+0x7e30], R30 ;  /* 0x007e301e01007387 */ /* 0x0003e80000100800 */
[----:B------:R1:W-:Y:S04]  /*975b0*/  STL [R1+0x7e2c], R35 ;  /* 0x007e2c2301007387 */ /* 0x0003e80000100800 */
[----:B------:R1:W-:Y:S04]  /*975c0*/  STL [R1+0x7e28], R34 ;  /* 0x007e282201007387 */ /* 0x0003e80000100800 */
[----:B------:R-:W-:Y:S04]  /*975d0*/  STL [R1+0x7e44], R244 ;  /* 0x007e44f401007387 */ /* 0x000fe80000100800 */
[----:B------:R-:W-:Y:S04]  /*975e0*/  STL [R1+0x7e40], R245 ;  /* 0x007e40f501007387 */ /* 0x000fe80000100800 */
[----:B------:R1:W-:Y:S04]  /*975f0*/  STL [R1+0x7e3c], R246 ;  /* 0x007e3cf601007387 */ /* 0x0003e80000100800 */
[----:B------:R1:W-:Y:S01]  /*97600*/  STL [R1+0x7e38], R247 ;  /* 0x007e38f701007387 */ /* 0x0003e20000100800 */
[C---:B--2---:R-:W-:Y:S08]  /*97610*/  HMMA.1688.F32.TF32 R84, R68.reuse, R8, R212 ;  /* 0x000000084454723c */ /* 0x044ff000000810d4 */
[C---:B---3--:R-:W-:Y:S08]  /*97620*/  HMMA.1688.F32.TF32 R76, R68.reuse, R28, R76 ;  /* 0x0000001c444c723c */ /* 0x048ff0000008104c */
[----:B------:R-:W-:Y:S08]  /*97630*/  HMMA.1688.F32.TF32 R68, R68, R32, R72 ;  /* 0x000000204444723c */ /* 0x000ff00000081048 */
[----:B------:R-:W-:Y:S01]  /*97640*/  MOV R242, R86 ;  /* 0x0000005600f27202 */ /* 0x000fe20000000f00 */
[----:B------:R-:W-:Y:S01]  /*97650*/  IMAD.MOV.U32 R243, RZ, RZ, R87 ;  /* 0x000000fffff37224 */ /* 0x000fe200078e0057 */
[----:B------:R-:W-:Y:S01]  /*97660*/  MOV R240, R84 ;  /* 0x0000005400f07202 */ /* 0x000fe20000000f00 */
[----:B------:R-:W-:-:S03]  /*97670*/  IMAD.MOV.U32 R241, RZ, RZ, R85 ;  /* 0x000000fffff17224 */ /* 0x000fc600078e0055 */
[----:B------:R-:W-:Y:S04]  /*97680*/  STL.64 [R1+0x7e50], R242 ;  /* 0x007e50f201007387 */ /* 0x000fe80000100a00 */
[----:B------:R-:W-:Y:S06]  /*97690*/  STL.64 [R1+0x7e48], R240 ;  /* 0x007e48f001007387 */ /* 0x000fec0000100a00 */
[----:B------:R-:W-:Y:S01]  /*976a0*/  MOV R234, R70 ;  /* 0x0000004600ea7202 */ /* 0x000fe20000000f00 */
[----:B------:R-:W-:Y:S01]  /*976b0*/  IMAD.MOV.U32 R235, RZ, RZ, R71 ;  /* 0x000000ffffeb7224 */ /* 0x000fe200078e0047 */
[----:B------:R-:W-:Y:S01]  /*976c0*/  MOV R232, R68 ;  /* 0x0000004400e87202 */ /* 0x000fe20000000f00 */
[----:B------:R-:W-:-:S03]  /*976d0*/  IMAD.MOV.U32 R233, RZ, RZ, R69 ;  /* 0x000000ffffe97224 */ /* 0x000fc600078e0045 */
        /* <DEDUP_REMOVED lines=10> */
[----:B------:R-:W-:Y:S03]  /*97780*/  HMMA.1688.F32.TF32 R68, R64, R4, R224 ;  /* 0x000000044044723c */ /* 0x000fe600000810e0 */
[----:B------:R-:W3:Y:S04]  /*97790*/  LDL.LU R224, [R1+0x1200] ;  /* 0x0012000001e07983 */ /* 0x000ee80000300800 */
[----:B------:R-:W3:Y:S04]  /*977a0*/  LDL.LU R225, [R1+0x1204] ;  /* 0x0012040001e17983 */ /* 0x000ee80000300800 */
[----:B------:R-:W3:Y:S04]  /*977b0*/  LDL.LU R226, [R1+0x1208] ;  /* 0x0012080001e27983 */ /* 0x000ee80000300800 */
[----:B------:R-:W3:Y:S04]  /*977c0*/  LDL.LU R227, [R1+0x120c] ;  /* 0x00120c0001e37983 */ /* 0x000ee80000300800 */
[----:B------:R-:W3:Y:S04]  /*977d0*/  LDL.LU R72, [R1+0xd60] ;  /* 0x000d600001487983 */ /* 0x000ee80000300800 */
[----:B------:R-:W3:Y:S04]  /*977e0*/  LDL.LU R73, [R1+0xd64] ;  /* 0x000d640001497983 */ /* 0x000ee80000300800 */
[----:B------:R-:W3:Y:S01]  /*977f0*/  LDL.LU R74, [R1+0xd68] ;  /* 0x000d6800014a7983 */ /* 0x000ee20000300800 */
[----:B----4-:R-:W-:-:S03]  /*97800*/  MOV R31, R68 ;  /* 0x00000044001f7202 */ /* 0x010fc60000000f00 */
[----:B------:R-:W4:Y:S01]  /*97810*/  LDL.LU R75, [R1+0xd6c] ;  /* 0x000d6c00014b7983 */ /* 0x000f220000300800 */
[----:B-1----:R-:W-:Y:S01]  /*97820*/  IMAD.MOV.U32 R30, RZ, RZ, R69 ;  /* 0x000000ffff1e7224 */ /* 0x002fe200078e0045 */
[----:B------:R-:W-:Y:S02]  /*97830*/  MOV R35, R70 ;  /* 0x0000004600237202 */ /* 0x000fe40000000f00 */
[----:B------:R-:W4:Y:S01]  /*97840*/  LDL.LU R104, [R1+0x11f0] ;  /* 0x0011f00001687983 */ /* 0x000f220000300800 */
[----:B------:R-:W-:-:S03]  /*97850*/  IMAD.MOV.U32 R34, RZ, RZ, R71 ;  /* 0x000000ffff227224 */ /* 0x000fc600078e0047 */
        /* <DEDUP_REMOVED lines=20> */
[----:B------:R-:W-:Y:S01]  /*979a0*/  MOV R246, R70 ;  /* 0x0000004600f67202 */ /* 0x000fe20000000f00 */
[----:B------:R-:W-:Y:S01]  /*979b0*/  IMAD.MOV.U32 R247, RZ, RZ, R71 ;  /* 0x000000fffff77224 */ /* 0x000fe200078e0047 */
[----:B------:R-:W-:Y:S01]  /*979c0*/  MOV R244, R68 ;  /* 0x0000004400f47202 */ /* 0x000fe20000000f00 */
[----:B------:R-:W-:-:S03]  /*979d0*/  IMAD.MOV.U32 R245, RZ, RZ, R69 ;  /* 0x000000fffff57224 */ /* 0x000fc600078e0045 */
[----:B------:R-:W-:Y:S04]  /*979e0*/  STL.64 [R1+0x7e70], R246 ;  /* 0x007e70f601007387 */ /* 0x000fe80000100a00 */
[----:B------:R-:W-:Y:S01]  /*979f0*/  STL.64 [R1+0x7e68], R244 ;  /* 0x007e68f401007387 */ /* 0x000fe20000100a00 */
[C---:B--2---:R-:W-:Y:S11]  /*97a00*/  HMMA.1688.F32.TF32 R40, R64.reuse, R20, R88 ;  /* 0x000000144028723c */ /* 0x044ff60000081058 */
[----:B------:R-:W-:Y:S11]  /*97a10*/  @!UPT UIADD3 URZ, URZ, URZ, URZ ;  /* 0x0000003f3f3ff290 */ /* 0x000ff6000fffe03f */
[----:B------:R-:W-:Y:S02]  /*97a20*/  @!UPT UIADD3 URZ, URZ, URZ, URZ ;  /* 0x0000003f3f3ff290 */ /* 0x000fe4000fffe03f */
[----:B------:R-:W-:Y:S01]  /*97a30*/  MOV R26, R40 ;  /* 0x00000028001a7202 */ /* 0x000fe20000000f00 */
[----:B------:R-:W-:Y:S01]  /*97a40*/  IMAD.MOV.U32 R27, RZ, RZ, R41 ;  /* 0x000000ffff1b7224 */ /* 0x000fe200078e0029 */
[----:B------:R-:W-:Y:S01]  /*97a50*/  MOV R22, R42 ;  /* 0x0000002a00167202 */ /* 0x000fe20000000f00 */
[----:B------:R-:W-:Y:S02]  /*97a60*/  IMAD.MOV.U32 R23, RZ, RZ, R43 ;  /* 0x000000ffff177224 */ /* 0x000fe400078e002b */
[----:B---3--:R-:W-:Y:S01]  /*97a70*/  HMMA.1688.F32.TF32 R40, R64, R24, R84 ;  /* 0x000000184028723c */ /* 0x008fe20000081054 */
[----:B------:R-:W-:Y:S04]  /*97a80*/  LDS R84, [R2+0x18100] ;  /* 0x0181000002547984 */ /* 0x000fe80000000800 */
[----:B------:R-:W-:Y:S04]  /*97a90*/  LDS R86, [R2+0x1a100] ;  /* 0x01a1000002567984 */ /* 0x000fe80000000800 */
[----:B------:R-:W-:Y:S04]  /*97aa0*/  LDS R85, [R3+0x18100] ;  /* 0x0181000003557984 */ /* 0x000fe80000000800 */
[----:B------:R-:W1:Y:S11]  /*97ab0*/  LDS R87, [R3+0x1a100] ;  /* 0x01a1000003577984 */ /* 0x000e760000000800 */
[----:B------:R-:W-:Y:S01]  /*97ac0*/  MOV R18, R40 ;  /* 0x0000002800127202 */ /* 0x000fe20000000f00 */
[----:B------:R-:W-:Y:S01]  /*97ad0*/  IMAD.MOV.U32 R19, RZ, RZ, R41 ;  /* 0x000000ffff137224 */ /* 0x000fe200078e0029 */
[----:B------:R-:W-:Y:S01]  /*97ae0*/  MOV R6, R42 ;  /* 0x0000002a00067202 */ /* 0x000fe20000000f00 */
[----:B------:R-:W-:-:S02]  /*97af0*/  IMAD.MOV.U32 R7, RZ, RZ, R43 ;  /* 0x000000ffff077224 */ /* 0x000fc400078e002b */
[C---:B------:R-:W-:Y:S07]  /*97b00*/  HMMA.1688.F32.TF32 R40, R64.reuse, R12, R224 ;  /* 0x0000000c4028723c */ /* 0x040fee00000810e0 */
[----:B------:R-:W-:Y:S01]  /*97b10*/  MOV R226, R45 ;  /* 0x0000002d00e27202 */ /* 0x000fe20000000f00 */
[----:B------:R-:W-:Y:S01]  /*97b20*/  IMAD.MOV.U32 R227, RZ, RZ, R44 ;  /* 0x000000ffffe37224 */ /* 0x000fe200078e002c */
[----:B------:R-:W-:Y:S01]  /*97b30*/  MOV R224, R49 ;  /* 0x0000003100e07202 */ /* 0x000fe20000000f00 */
[----:B----4-:R-:W-:Y:S01]  /*97b40*/  HMMA.1688.F32.TF32 R44, R64, R8, R104 ;  /* 0x00000008402c723c */ /* 0x010fe20000081068 */
[----:B------:R-:W-:-:S07]  /*97b50*/  IMAD.MOV.U32 R225, RZ, RZ, R48 ;  /* 0x000000ffffe17224 */ /* 0x000fce00078e0030 */
[C---:B------:R-:W-:Y:S05]  /*97b60*/  HMMA.1688.F32.TF32 R48, R64.reuse, R28, R220 ;  /* 0x0000001c4030723c */ /* 0x040fea00000810dc */
[----:B------:R-:W-:Y:S02]  /*97b70*/  STL.64 [R1+0x7e80], R42 ;  /* 0x007e802a01007387 */ /* 0x000fe40000100a00 */
[----:B------:R-:W-:Y:S01]  /*97b80*/  MOV R222, R53 ;  /* 0x0000003500de7202 */ /* 0x000fe20000000f00 */
[----:B------:R-:W-:Y:S01]  /*97b90*/  IMAD.MOV.U32 R223, RZ, RZ, R52 ;  /* 0x000000ffffdf7224 */ /* 0x000fe200078e0034 */
[----:B------:R2:W-:Y:S01]  /*97ba0*/  STL.64 [R1+0x7e78], R40 ;  /* 0x007e782801007387 */ /* 0x0005e20000100a00 */
[----:B------:R-:W-:Y:S08]  /*97bb0*/  HMMA.1688.F32.TF32 R52, R64, R32, R212 ;  /* 0x000000204034723c */ /* 0x000ff000000810d4 */
[----:B--2---:R-:W-:Y:S01]  /*97bc0*/  HMMA.1688.F32.TF32 R40, R80, R4, R76 ;  /* 0x000000045028723c */ /* 0x004fe2000008104c */
        /* <DEDUP_REMOVED lines=8> */
[----:B------:R3:W-:Y:S04]  /*97c50*/  STL.64 [R1+0x178], R42 ;  /* 0x0001782a01007387 */ /* 0x0007e80000100a00 */
[----:B------:R-:W2:Y:S04]  /*97c60*/  LDL.LU R77, [R1+0x11b4] ;  /* 0x0011b400014d7983 */ /* 0x000ea80000300800 */
[----:B------:R-:W2:Y:S04]  /*97c70*/  LDL.LU R78, [R1+0x11b8] ;  /* 0x0011b800014e7983 */ /* 0x000ea80000300800 */
[----:B------:R-:W2:Y:S01]  /*97c80*/  LDL.LU R79, [R1+0x11bc] ;  /* 0x0011bc00014f7983 */ /* 0x000ea20000300800 */
[----:B------:R-:W-:Y:S01]  /*97c90*/  MOV R220, R57 ;  /* 0x0000003900dc7202 */ /* 0x000fe20000000f00 */
[----:B------:R-:W-:-:S02]  /*97ca0*/  IMAD.MOV.U32 R221, RZ, RZ, R56 ;  /* 0x000000ffffdd7224 */ /* 0x000fc400078e0038 */
[C---:B------:R-:W-:Y:S01]  /*97cb0*/  HMMA.1688.F32.TF32 R56, R80.reuse, R16, R72 ;  /* 0x000000105038723c */ /* 0x040fe20000081048 */
[----:B------:R-:W4:Y:S04]  /*97cc0*/  LDL.LU R72, [R1+0x11a0] ;  /* 0x0011a00001487983 */ /* 0x000f280000300800 */
[----:B------:R-:W4:Y:S02]  /*97cd0*/  LDL.LU R73, [R1+0x11a4] ;  /* 0x0011a40001497983 */ /* 0x000f240000300800 */
[----:B------:R-:W-:Y:S01]  /*97ce0*/  MOV R74, R61 ;  /* 0x0000003d004a7202 */ /* 0x000fe20000000f00 */
[----:B------:R-:W-:Y:S02]  /*97cf0*/  IMAD.MOV.U32 R75, RZ, RZ, R60 ;  /* 0x000000ffff4b7224 */ /* 0x000fe400078e003c */
[C---:B------:R-:W-:Y:S11]  /*97d00*/  HMMA.1688.F32.TF32 R60, R80.reuse, R20, R224 ;  /* 0x00000014503c723c */ /* 0x040ff600000810e0 */
[----:B------:R-:W-:Y:S02]  /*97d10*/  @!UPT UIADD3 URZ, URZ, URZ, URZ ;  /* 0x0000003f3f3ff290 */ /* 0x000fe4000fffe03f */
[----:B------:R-:W-:Y:S04]  /*97d20*/  STL [R1+0x7d48], R56 ;  /* 0x007d483801007387 */ /* 0x000fe80000100800 */
[----:B------:R-:W-:Y:S04]  /*97d30*/  STL [R1+0x7d44], R57 ;  /* 0x007d443901007387 */ /* 0x000fe80000100800 */
[----:B------:R-:W-:Y:S04]  /*97d40*/  STL [R1+0x7d40], R58 ;  /* 0x007d403a01007387 */ /* 0x000fe80000100800 */
[----:B------:R-:W-:Y:S04]  /*97d50*/  STL [R1+0x7d3c], R59 ;  /* 0x007d3c3b01007387 */ /* 0x000fe80000100800 */
[----:B------:R-:W3:Y:S04]  /*97d60*/  LDL.LU R224, [R1+0x1190] ;  /* 0x0011900001e07983 */ /* 0x000ee80000300800 */
[----:B------:R-:W3:Y:S04]  /*97d70*/  LDL.LU R225, [R1+0x1194] ;  /* 0x0011940001e17983 */ /* 0x000ee80000300800 */
[----:B------:R-:W3:Y:S04]  /*97d80*/  LDL.LU R226, [R1+0x1198] ;  /* 0x0011980001e27983 */ /* 0x000ee80000300800 */
[----:B------:R-:W3:Y:S01]  /*97d90*/  LDL.LU R227, [R1+0x119c] ;  /* 0x00119c0001e37983 */ /* 0x000ee20000300800 */
[C---:B------:R-:W-:Y:S03]  /*97da0*/  HMMA.1688.F32.TF32 R64, R80.reuse, R24, R220 ;  /* 0x000000185040723c */ /* 0x040fe600000810dc */
[----:B------:R1:W-:Y:S04]  /*97db0*/  STL [R1+0x7d54], R60 ;  /* 0x007d543c01007387 */ /* 0x0003e80000100800 */
[----:B------:R1:W-:Y:S04]  /*97dc0*/  STL [R1+0x7d50], R61 ;  /* 0x007d503d01007387 */ /* 0x0003e80000100800 */
[----:B------:R1:W-:Y:S04]  /*97dd0*/  STL [R1+0x7d4c], R62 ;  /* 0x007d4c3e01007387 */ /* 0x0003e80000100800 */
[----:B------:R1:W-:Y:S04]  /*97de0*/  STL [R1+0x7d38], R63 ;  /* 0x007d383f01007387 */ /* 0x0003e80000100800 */
[----:B------:R-:W3:Y:S04]  /*97df0*/  LDL.LU R220, [R1+0xd50] ;  /* 0x000d500001dc7983 */ /* 0x000ee80000300800 */
[----:B------:R-:W3:Y:S04]  /*97e00*/  LDL.LU R221, [R1+0xd54] ;  /* 0x000d540001dd7983 */ /* 0x000ee80000300800 */
[----:B------:R-:W3:Y:S04]  /*97e10*/  LDL.LU R222, [R1+0xd58] ;  /* 0x000d580001de7983 */ /* 0x000ee80000300800 */
[----:B------:R-:W3:Y:S04]  /*97e20*/  LDL.LU R223, [R1+0xd5c] ;  /* 0x000d5c0001df7983 */ /* 0x000ee80000300800 */
[----:B------:R1:W-:Y:S04]  /*97e30*/  STL [R1+0x7d64], R64 ;  /* 0x007d644001007387 */ /* 0x0003e80000100800 */
[----:B------:R1:W-:Y:S04]  /*97e40*/  STL [R1+0x7d60], R65 ;  /* 0x007d604101007387 */ /* 0x0003e80000100800 */
[----:B------:R1:W-:Y:S04]  /*97e50*/  STL [R1+0x7d5c], R66 ;  /* 0x007d5c4201007387 */ /* 0x0003e80000100800 */
[----:B------:R1:W-:Y:S01]  /*97e60*/  STL [R1+0x7d58], R67 ;  /* 0x007d584301007387 */ /* 0x0003e20000100800 */
[C---:B--2---:R-:W-:Y:S08]  /*97e70*/  HMMA.1688.F32.TF32 R68, R80.reuse, R12, R76 ;  /* 0x0000000c5044723c */ /* 0x044ff0000008104c */
[C---:B----4-:R-:W-:Y:S11]  /*97e80*/  HMMA.1688.F32.TF32 R72, R80.reuse, R8, R72 ;  /* 0x000000085048723c */ /* 0x050ff60000081048 */
[----:B------:R-:W-:Y:S04]  /*97e90*/  @!UPT UIADD3 URZ, URZ, URZ, URZ ;  /* 0x0000003f3f3ff290 */ /* 0x000fe8000fffe03f */
[----:B------:R2:W-:Y:S04]  /*97ea0*/  STL [R1+0x7d74], R68 ;  /* 0x007d744401007387 */ /* 0x0005e80000100800 */
[----:B------:R4:W-:Y:S04]  /*97eb0*/  STL [R1+0x7d70], R69 ;  /* 0x007d704501007387 */ /* 0x0009e80000100800 */
[----:B------:R1:W-:Y:S04]  /*97ec0*/  STL [R1+0x7d6c], R70 ;  /* 0x007d6c4601007387 */ /* 0x0003e80000100800 */
[----:B------:R1:W-:Y:S04]  /*97ed0*/  STL [R1+0x7d68], R71 ;  /* 0x007d684701007387 */ /* 0x0003e80000100800 */
[----:B------:R-:W2:Y:S04]  /*97ee0*/  LDL.LU R88, [R1+0xd30] ;  /* 0x000d300001587983 */ /* 0x000ea80000300800 */
[----:B------:R-:W2:Y:S04]  /*97ef0*/  LDL.LU R89, [R1+0xd34] ;  /* 0x000d340001597983 */ /* 0x000ea80000300800 */
[----:B------:R-:W2:Y:S04]  /*97f00*/  LDL.LU R90, [R1+0xd38] ;  /* 0x000d3800015a7983 */ /* 0x000ea80000300800 */
[----:B------:R-:W2:Y:S04]  /*97f10*/  LDL.LU R91, [R1+0xd3c] ;  /* 0x000d3c00015b7983 */ /* 0x000ea80000300800 */
[----:B------:R-:W4:Y:S04]  /*97f20*/  LDL.LU R192, [R1+0xd40] ;  /* 0x000d400001c07983 */ /* 0x000f280000300800 */
[----:B------:R-:W4:Y:S04]  /*97f30*/  LDL.LU R193, [R1+0xd44] ;  /* 0x000d440001c17983 */ /* 0x000f280000300800 */
[----:B------:R-:W4:Y:S01]  /*97f40*/  LDL.LU R194, [R1+0xd48] ;  /* 0x000d480001c27983 */ /* 0x000f220000300800 */
[C---:B---3--:R-:W-:Y:S03]  /*97f50*/  HMMA.1688.F32.TF32 R76, R80.reuse, R28, R224 ;  /* 0x0000001c504c723c */ /* 0x048fe600000810e0 */
[----:B------:R-:W4:Y:S04]  /*97f60*/  LDL.LU R195, [R1+0xd4c] ;  /* 0x000d4c0001c37983 */ /* 0x000f280000300800 */
        /* <DEDUP_REMOVED lines=11> */
[----:B------:R1:W-:Y:S04]  /*98020*/  STL [R1+0x7d88], R79 ;  /* 0x007d884f01007387 */ /* 0x0003e80000100800 */
        /* <DEDUP_REMOVED lines=12> */
[----:B------:R-:W4:Y:S08]  /*980f0*/  LDL.LU R223, [R1+0x115c] ;  /* 0x00115c0001df7983 */ /* 0x000f300000300800 */
[----:B------:R-:W-:Y:S04]  /*98100*/  STL [R1+0x7da4], R80 ;  /* 0x007da45001007387 */ /* 0x000fe80000100800 */
[----:B------:R-:W-:Y:S04]  /*98110*/  STL [R1+0x7da0], R81 ;  /* 0x007da05101007387 */ /* 0x000fe80000100800 */
[----:B------:R-:W-:Y:S04]  /*98120*/  STL [R1+0x7d9c], R82 ;  /* 0x007d9c5201007387 */ /* 0x000fe80000100800 */
[----:B------:R-:W-:Y:S01]  /*98130*/  STL [R1+0x7d98], R83 ;  /* 0x007d985301007387 */ /* 0x000fe20000100800 */
[C---:B--2---:R-:W-:Y:S11]  /*98140*/  HMMA.1688.F32.TF32 R40, R36.reuse, R16, R88 ;  /* 0x000000102428723c */ /* 0x044ff60000081058 */
[----:B------:R-:W-:Y:S11]  /*98150*/  @!UPT UIADD3 URZ, URZ, URZ, URZ ;  /* 0x0000003f3f3ff290 */ /* 0x000ff6000fffe03f */
[----:B------:R-:W-:Y:S02]  /*98160*/  @!UPT UIADD3 URZ, URZ, URZ, URZ ;  /* 0x0000003f3f3ff290 */ /* 0x000fe4000fffe03f */
[----:B-1----:R-:W-:Y:S01]  /*98170*/  MOV R60, R40 ;  /* 0x00000028003c7202 */ /* 0x002fe20000000f00 */
[----:B------:R-:W-:Y:S01]  /*98180*/  IMAD.MOV.U32 R61, RZ, RZ, R41 ;  /* 0x000000ffff3d7224 */ /* 0x000fe200078e0029 */
[----:B------:R-:W-:Y:S01]  /*98190*/  MOV R62, R42 ;  /* 0x0000002a003e7202 */ /* 0x000fe20000000f00 */
[----:B------:R-:W-:Y:S02]  /*981a0*/  IMAD.MOV.U32 R56, RZ, RZ, R43 ;  /* 0x000000ffff387224 */ /* 0x000fe400078e002b */
[C---:B---3--:R-:W-:Y:S08]  /*981b0*/  HMMA.1688.F32.TF32 R40, R36.reuse, R20, R104 ;  /* 0x000000142428723c */ /* 0x048ff00000081068 */
[C---:B----4-:R-:W-:Y:S11]  /*981c0*/  HMMA.1688.F32.TF32 R44, R36.reuse, R4, R192 ;  /* 0x00000004242c723c */ /* 0x050ff600000810c0 */
[----:B------:R-:W-:Y:S05]  /*981d0*/  @!UPT UIADD3 URZ, URZ, URZ, URZ ;  /* 0x0000003f3f3ff290 */ /* 0x000fea000fffe03f */
[----:B------:R-:W-:Y:S01]  /*981e0*/  MOV R57, R40 ;  /* 0x0000002800397202 */ /* 0x000fe20000000f00 */
[----:B------:R-:W-:Y:S01]  /*981f0*/  IMAD.MOV.U32 R58, RZ, RZ, R41 ;  /* 0x000000ffff3a7224 */ /* 0x000fe200078e0029 */
[----:B------:R-:W-:Y:S01]  /*98200*/  MOV R59, R42 ;  /* 0x0000002a003b7202 */ /* 0x000fe20000000f00 */
[----:B------:R-:W-:Y:S02]  /*98210*/  IMAD.MOV.U32 R63, RZ, RZ, R43 ;  /* 0x000000ffff3f7224 */ /* 0x000fe400078e002b */
[----:B------:R-:W-:Y:S02]  /*98220*/  HMMA.1688.F32.TF32 R40, R36, R24, R212 ;  /* 0x000000182428723c */ /* 0x000fe400000810d4 */
[----:B------:R-:W-:Y:S04]  /*98230*/  STL.64 [R1+0x370], R44 ;  /* 0x0003702c01007387 */ /* 0x000fe80000100a00 */
[----:B------:R-:W-:Y:S04]  /*98240*/  STL.64 [R1+0x378], R46 ;  /* 0x0003782e01007387 */ /* 0x000fe80000100a00 */
[----:B------:R1:W-:Y:S04]  /*98250*/  STL [R1+0x7db4], R56 ;  /* 0x007db43801007387 */ /* 0x0003e80000100800 */
[----:B------:R2:W-:Y:S04]  /*98260*/  STL [R1+0x7db0], R62 ;  /* 0x007db03e01007387 */ /* 0x0005e80000100800 */
[----:B------:R3:W-:Y:S04]  /*98270*/  STL [R1+0x7dac], R61 ;  /* 0x007dac3d01007387 */ /* 0x0007e80000100800 */
[----:B------:R4:W-:Y:S02]  /*98280*/  STL [R1+0x7da8], R60 ;  /* 0x007da83c01007387 */ /* 0x0009e40000100800 */
[----:B------:R-:W-:Y:S01]  /*98290*/  MOV R64, R40 ;  /* 0x0000002800407202 */ /* 0x000fe20000000f00 */
[----:B------:R-:W-:Y:S01]  /*982a0*/  IMAD.MOV.U32 R65, RZ, RZ, R41 ;  /* 0x000000ffff417224 */ /* 0x000fe200078e0029 */
[----:B------:R-:W-:Y:S01]  /*982b0*/  MOV R66, R42 ;  /* 0x0000002a00427202 */ /* 0x000fe20000000f00 */
[----:B------:R-:W-:-:S02]  /*982c0*/  IMAD.MOV.U32 R67, RZ, RZ, R43 ;  /* 0x000000ffff437224 */ /* 0x000fc400078e002b */
[----:B------:R-:W-:Y:S01]  /*982d0*/  HMMA.1688.F32.TF32 R40, R36, R12, R224 ;  /* 0x0000000c2428723c */ /* 0x000fe200000810e0 */
        /* <DEDUP_REMOVED lines=43> */
[----:B------:R-:W-:-:S02]  /*98590*/  IMAD.MOV.U32 R71, RZ, RZ, R43 ;  /* 0x000000ffff477224 */ /* 0x000fc400078e002b */
[----:B------:R-:W-:Y:S01]  /*985a0*/  HMMA.1688.F32.TF32 R40, R36, R8, R220 ;  /* 0x000000082428723c */ /* 0x000fe200000810dc */
[----:B------:R-:W4:Y:S04]  /*985b0*/  LDL.LU R220, [R1+0x1570] ;  /* 0x0015700001dc7983 */ /* 0x000f280000300800 */
[----:B------:R-:W4:Y:S04]  /*985c0*/  LDL.LU R221, [R1+0x1574] ;  /* 0x0015740001dd7983 */ /* 0x000f280000300800 */
[----:B------:R-:W4:Y:S04]  /*985d0*/  LDL.LU R222, [R1+0x1578] ;  /* 0x0015780001de7983 */ /* 0x000f280000300800 */
[----:B------:R-:W4:Y:S11]  /*985e0*/  LDL.LU R223, [R1+0x157c] ;  /* 0x00157c0001df7983 */ /* 0x000f360000300800 */
[----:B------:R-:W-:Y:S01]  /*985f0*/  MOV R72, R40 ;  /* 0x0000002800487202 */ /* 0x000fe20000000f00 */
[----:B------:R-:W-:Y:S01]  /*98600*/  IMAD.MOV.U32 R73, RZ, RZ, R41 ;  /* 0x000000ffff497224 */ /* 0x000fe200078e0029 */
[----:B------:R-:W-:Y:S01]  /*98610*/  MOV R74, R42 ;  /* 0x0000002a004a7202 */ /* 0x000fe20000000f00 */
[----:B------:R-:W-:-:S02]  /*98620*/  IMAD.MOV.U32 R75, RZ, RZ, R43 ;  /* 0x000000ffff4b7224 */ /* 0x000fc400078e002b */
[----:B--2---:R-:W-:Y:S11]  /*98630*/  HMMA.1688.F32.TF32 R40, R36, R28, R132 ;  /* 0x0000001c2428723c */ /* 0x004ff60000081084 */
[----:B------:R-:W-:Y:S11]  /*98640*/  @!UPT UIADD3 URZ, URZ, URZ, URZ ;  /* 0x0000003f3f3ff290 */ /* 0x000ff6000fffe03f */
[----:B------:R-:W-:Y:S02]  /*98650*/  @!UPT UIADD3 URZ, URZ, URZ, URZ ;  /* 0x0000003f3f3ff290 */ /* 0x000fe4000fffe03f */
[----:B------:R-:W-:Y:S01]  /*98660*/  MOV R76, R40 ;  /* 0x00000028004c7202 */ /* 0x000fe20000000f00 */
[----:B------:R-:W-:Y:S01]  /*98670*/  IMAD.MOV.U32 R77, RZ, RZ, R41 ;  /* 0x000000ffff4d7224 */ /* 0x000fe200078e0029 */
[----:B------:R-:W-:Y:S01]  /*98680*/  MOV R78, R42 ;  /* 0x0000002a004e7202 */ /* 0x000fe20000000f00 */
[----:B------:R-:W-:Y:S02]  /*98690*/  IMAD.MOV.U32 R79, RZ, RZ, R43 ;  /* 0x000000ffff4f7224 */ /* 0x000fe400078e002b */
[C---:B---3--:R-:W-:Y:S11]  /*986a0*/  HMMA.1688.F32.TF32 R40, R84.reuse, R4, R216 ;  /* 0x000000045428723c */ /* 0x048ff600000810d8 */
[----:B------:R-:W-:Y:S11]  /*986b0*/  @!UPT UIADD3 URZ, URZ, URZ, URZ ;  /* 0x0000003f3f3ff290 */ /* 0x000ff6000fffe03f */
[----:B------:R-:W-:Y:S02]  /*986c0*/  @!UPT UIADD3 URZ, URZ, URZ, URZ ;  /* 0x0000003f3f3ff290 */ /* 0x000fe4000fffe03f */
[----:B-1----:R-:W-:Y:S01]  /*986d0*/  MOV R56, R40 ;  /* 0x0000002800387202 */ /* 0x002fe20000000f00 */
[----:B------:R-:W-:Y:S01]  /*986e0*/  IMAD.MOV.U32 R62, RZ, RZ, R41 ;  /* 0x000000ffff3e7224 */ /* 0x000fe200078e0029 */
[----:B------:R-:W-:Y:S01]  /*986f0*/  MOV R61, R42 ;  /* 0x0000002a003d7202 */ /* 0x000fe20000000f00 */
[----:B----4-:R-:W-:Y:S02]  /*98700*/  IMAD.MOV.U32 R60, RZ, RZ, R43 ;  /* 0x000000ffff3c7224 */ /* 0x010fe400078e002b */
[C---:B------:R-:W-:Y:S01]  /*98710*/  HMMA.1688.F32.TF32 R40, R84.reuse, R16, R100 ;  /* 0x000000105428723c */ /* 0x040fe20000081064 */
[----:B------:R-:W-:Y:S04]  /*98720*/  LDS R100, [R2+0x18200] ;  /* 0x0182000002647984 */ /* 0x000fe80000000800 */
[----:B------:R-:W-:Y:S03]  /*98730*/  LDS R102, [R2+0x1a200] ;  /* 0x01a2000002667984 */ /* 0x000fe60000000800 */
[C---:B------:R-:W-:Y:S01]  /*98740*/  HMMA.1688.F32.TF32 R48, R84.reuse, R20, R136 ;  /* 0x000000145430723c */ /* 0x040fe20000081088 */
[----:B------:R-:W-:Y:S04]  /*98750*/  LDS R101, [R3+0x18200] ;  /* 0x0182000003657984 */ /* 0x000fe80000000800 */
[----:B------:R-:W-:Y:S03]  /*98760*/  LDS R103, [R3+0x1a200] ;  /* 0x01a2000003677984 */ /* 0x000fe60000000800 */
        /* <DEDUP_REMOVED lines=12> */
[----:B-1----:R-:W-:Y:S06]  /*98830*/  HMMA.1688.F32.TF32 R40, R84, R32, R224 ;  /* 0x000000205428723c */ /* 0x002fec00000810e0 */
[----:B------:R-:W-:Y:S04]  /*98840*/  STL.64 [R1+0x1b0], R48 ;  /* 0x0001b03001007387 */ /* 0x000fe80000100a00 */
[----:B------:R-:W-:Y:S05]  /*98850*/  STL.64 [R1+0x1b8], R50 ;  /* 0x0001b83201007387 */ /* 0x000fea0000100a00 */
[----:B------:R-:W-:Y:S04]  /*98860*/  STL.64 [R1+0x1a0], R44 ;  /* 0x0001a02c01007387 */ /* 0x000fe80000100a00 */
[----:B------:R-:W-:Y:S04]  /*98870*/  STL.64 [R1+0x1a8], R46 ;  /* 0x0001a82e01007387 */ /* 0x000fe80000100a00 */
[----:B------:R-:W-:Y:S04]  /*98880*/  STL.64 [R1+0x190], R40 ;  /* 0x0001902801007387 */ /* 0x000fe80000100a00 */
[----:B------:R1:W-:Y:S04]  /*98890*/  STL.64 [R1+0x198], R42 ;  /* 0x0001982a01007387 */ /* 0x0003e80000100a00 */
        /* <DEDUP_REMOVED lines=20> */
[C---:B------:R-:W-:Y:S03]  /*989e0*/  HMMA.1688.F32.TF32 R84, R92.reuse, R4, R220 ;  /* 0x000000045c54723c */ /* 0x040fe600000810dc */
        /* <DEDUP_REMOVED lines=24> */
[----:B------:R-:W-:Y:S04]  /*98b70*/  STL [R1+0x7cf4], R84 ;  /* 0x007cf45401007387 */ /* 0x000fe80000100800 */
[----:B------:R-:W-:Y:S04]  /*98b80*/  STL [R1+0x7cf0], R85 ;  /* 0x007cf05501007387 */ /* 0x000fe80000100800 */
[----:B------:R-:W-:Y:S04]  /*98b90*/  STL [R1+0x7cec], R86 ;  /* 0x007cec5601007387 */ /* 0x000fe80000100800 */
[----:B------:R-:W-:Y:S01]  /*98ba0*/  STL [R1+0x7ce8], R87 ;  /* 0x007ce85701007387 */ /* 0x000fe20000100800 */
[C---:B--2---:R-:W-:Y:S03]  /*98bb0*/  HMMA.1688.F32.TF32 R88, R92.reuse, R16, R224 ;  /* 0x000000105c58723c */ /* 0x044fe600000810e0 */
[----:B------:R-:W2:Y:S04]  /*98bc0*/  LDL.LU R224, [R1+0x10d0] ;  /* 0x0010d00001e07983 */ /* 0x000ea80000300800 */
[----:B------:R-:W2:Y:S04]  /*98bd0*/  LDL.LU R225, [R1+0x10d4] ;  /* 0x0010d40001e17983 */ /* 0x000ea80000300800 */
[----:B------:R-:W2:Y:S04]  /*98be0*/  LDL.LU R226, [R1+0x10d8] ;  /* 0x0010d80001e27983 */ /* 0x000ea80000300800 */
[----:B------:R-:W2:Y:S08]  /*98bf0*/  LDL.LU R227, [R1+0x10dc] ;  /* 0x0010dc0001e37983 */ /* 0x000eb00000300800 */
[----:B------:R-:W-:Y:S04]  /*98c00*/  STL [R1+0x7d04], R88 ;  /* 0x007d045801007387 */ /* 0x000fe80000100800 */
[----:B------:R-:W-:Y:S01]  /*98c10*/  STL [R1+0x7d00], R89 ;  /* 0x007d005901007387 */ /* 0x000fe20000100800 */
[----:B-1----:R-:W-:Y:S03]  /*98c20*/  HMMA.1688.F32.TF32 R40, R92, R20, R220 ;  /* 0x000000145c28723c */ /* 0x002fe600000810dc */
[----:B------:R-:W-:Y:S04]  /*98c30*/  STL [R1+0x7cfc], R90 ;  /* 0x007cfc5a01007387 */ /* 0x000fe80000100800 */
[----:B------:R-:W-:Y:S04]  /*98c40*/  STL [R1+0x7cf8], R91 ;  /* 0x007cf85b01007387 */ /* 0x000fe80000100800 */
[----:B------:R-:W2:Y:S11]  /*98c50*/  LDL.LU R220, [R1+0x10c0] ;  /* 0x0010c00001dc7983 */ /* 0x000eb60000300800 */
[----:B------:R-:W-:Y:S01]  /*98c60*/  @!UPT UIADD3 URZ, URZ, URZ, URZ ;  /* 0x0000003f3f3ff290 */ /* 0x000fe2000fffe03f */
[----:B------:R-:W-:Y:S04]  /*98c70*/  STL.64 [R1+0x680], R40 ;  /* 0x0006802801007387 */ /* 0x000fe80000100a00 */
[----:B------:R1:W-:Y:S04]  /*98c80*/  STL.64 [R1+0x688], R42 ;  /* 0x0006882a01007387 */ /* 0x0003e80000100a00 */
[----:B------:R-:W2:Y:S04]  /*98c90*/  LDL.LU R221, [R1+0x10c4] ;  /* 0x0010c40001dd7983 */ /* 0x000ea80000300800 */
[----:B------:R-:W2:Y:S04]  /*98ca0*/  LDL.LU R222, [R1+0x10c8] ;  /* 0x0010c80001de7983 */ /* 0x000ea80000300800 */
[----:B------:R-:W2:Y:S01]  /*98cb0*/  LDL.LU R223, [R1+0x10cc] ;  /* 0x0010cc0001df7983 */ /* 0x000ea20000300800 */
[----:B------:R-:W-:Y:S03]  /*98cc0*/  HMMA.1688.F32.TF32 R36, R36, R32, R96 ;  /* 0x000000202424723c */ /* 0x000fe60000081060 */
[----:B------:R-:W-:Y:S04]  /*98cd0*/  LDS R96, [R2+0x18180] ;  /* 0x0181800002607984 */ /* 0x000fe80000000800 */
[----:B------:R-:W-:Y:S04]  /*98ce0*/  LDS R98, [R2+0x1a180] ;  /* 0x01a1800002627984 */ /* 0x000fe80000000800 */
[----:B------:R-:W-:Y:S04]  /*98cf0*/  LDS R97, [R3+0x18180] ;  /* 0x0181800003617984 */ /* 0x000fe80000000800 */
[----:B------:R-:W4:Y:S01]  /*98d00*/  LDS R99, [R3+0x1a180] ;  /* 0x01a1800003637984 */ /* 0x000f220000000800 */
[C---:B---3--:R-:W-:Y:S08]  /*98d10*/  HMMA.1688.F32.TF32 R48, R92.reuse, R24, R164 ;  /* 0x000000185c30723c */ /* 0x048ff000000810a4 */
[C---:B------:R-:W-:Y:S08]  /*98d20*/  HMMA.1688.F32.TF32 R44, R92.reuse, R12, R112 ;  /* 0x0000000c5c2c723c */ /* 0x040ff00000081070 */
        /* <DEDUP_REMOVED lines=8> */
[----:B----4-:R-:W-:Y:S08]  /*98db0*/  HMMA.1688.F32.TF32 R44, R92, R32, R216 ;  /* 0x000000205c2c723c */ /* 0x010ff000000810d8 */
[C---:B------:R-:W-:Y:S08]  /*98dc0*/  HMMA.1688.F32.TF32 R92, R96.reuse, R16, R192 ;  /* 0x00000010605c723c */ /* 0x040ff000000810c0 */
[C---:B-1----:R-:W-:Y:S01]  /*98dd0*/  HMMA.1688.F32.TF32 R40, R96.reuse, R4, R136 ;  /* 0x000000046028723c */ /* 0x042fe20000081088 */
[----:B------:R-:W-:Y:S04]  /*98de0*/  STL.64 [R1+0x640], R48 ;  /* 0x0006403001007387 */ /* 0x000fe80000100a00 */
[----:B------:R-:W-:Y:S04]  /*98df0*/  STL.64 [R1+0x648], R50 ;  /* 0x0006483201007387 */ /* 0x000fe80000100a00 */
[----:B------:R-:W-:Y:S04]  /*98e00*/  STL.64 [R1+0x350], R44 ;  /* 0x0003502c01007387 */ /* 0x000fe80000100a00 */
[----:B------:R-:W-:Y:S04]  /*98e10*/  STL.64 [R1+0x358], R46 ;  /* 0x0003582e01007387 */ /* 0x000fe80000100a00 */
[----:B------:R-:W-:Y:S06]  /*98e20*/  STL [R1+0x7d14], R92 ;  /* 0x007d145c01007387 */ /* 0x000fec0000100800 */
[----:B------:R-:W-:Y:S04]  /*98e30*/  STL.64 [R1+0x340], R40 ;  /* 0x0003402801007387 */ /* 0x000fe80000100a00 */
[----:B------:R1:W-:Y:S02]  /*98e40*/  STL.64 [R1+0x348], R42 ;  /* 0x0003482a01007387 */ /* 0x0003e40000100a00 */
[C---:B-1----:R-:W-:Y:S08]  /*98e50*/  HMMA.1688.F32.TF32 R40, R96.reuse, R24, R212 ;  /* 0x000000186028723c */ /* 0x042ff000000810d4 */
[C---:B------:R-:W-:Y:S11]  /*98e60*/  HMMA.1688.F32.TF32 R44, R96.reuse, R20, R104 ;  /* 0x00000014602c723c */ /* 0x040ff60000081068 */
[----:B------:R-:W-:Y:S05]  /*98e70*/  @!UPT UIADD3 URZ, URZ, URZ, URZ ;  /* 0x0000003f3f3ff290 */ /* 0x000fea000fffe03f */
[----:B------:R-:W-:Y:S01]  /*98e80*/  MOV R88, R40 ;  /* 0x0000002800587202 */ /* 0x000fe20000000f00 */
[----:B------:R-:W-:Y:S01]  /*98e90*/  IMAD.MOV.U32 R89, RZ, RZ, R41 ;  /* 0x000000ffff597224 */ /* 0x000fe200078e0029 */
[----:B------:R-:W-:Y:S01]  /*98ea0*/  MOV R90, R42 ;  /* 0x0000002a005a7202 */ /* 0x000fe20000000f00 */
[----:B------:R-:W-:Y:S01]  /*98eb0*/  IMAD.MOV.U32 R91, RZ, RZ, R43 ;  /* 0x000000ffff5b7224 */ /* 0x000fe200078e002b */
[----:B------:R-:W-:Y:S04]  /*98ec0*/  STL [R1+0x7d10], R93 ;  /* 0x007d105d01007387 */ /* 0x000fe80000100800 */
[----:B------:R-:W-:Y:S04]  /*98ed0*/  STL [R1+0x7d0c], R94 ;  /* 0x007d0c5e01007387 */ /* 0x000fe80000100800 */
[----:B------:R1:W-:Y:S04]  /*98ee0*/  STL [R1+0x7d08], R95 ;  /* 0x007d085f01007387 */ /* 0x0003e80000100800 */
[----:B------:R-:W-:Y:S04]  /*98ef0*/  STL.64 [R1+0x630], R44 ;  /* 0x0006302c01007387 */ /* 0x000fe80000100a00 */
[----:B------:R-:W-:Y:S04]  /*98f00*/  STL.64 [R1+0x638], R46 ;  /* 0x0006382e01007387 */ /* 0x000fe80000100a00 */
[----:B------:R3:W-:Y:S04]  /*98f10*/  STL [R1+0x7d24], R91 ;  /* 0x007d245b01007387 */ /* 0x0007e80000100800 */
[----:B------:R4:W-:Y:S04]  /*98f20*/  STL [R1+0x7d20], R90 ;  /* 0x007d205a01007387 */ /* 0x0009e80000100800 */
[----:B------:R1:W-:Y:S04]  /*98f30*/  STL [R1+0x7d1c], R89 ;  /* 0x007d1c5901007387 */ /* 0x0003e80000100800 */
[----:B------:R1:W-:Y:S01]  /*98f40*/  STL [R1+0x7d18], R88 ;  /* 0x007d185801007387 */ /* 0x0003e20000100800 */
[C---:B--2---:R-:W-:Y:S11]  /*98f50*/  HMMA.1688.F32.TF32 R40, R96.reuse, R12, R224 ;  /* 0x0000000c6028723c */ /* 0x044ff600000810e0 */
[----:B------:R-:W-:Y:S11]  /*98f60*/  @!UPT UIADD3 URZ, URZ, URZ, URZ ;  /* 0x0000003f3f3ff290 */ /* 0x000ff6000fffe03f */
[----:B------:R-:W-:Y:S02]  /*98f70*/  @!UPT UIADD3 URZ, URZ, URZ, URZ ;  /* 0x0000003f3f3ff290 */ /* 0x000fe4000fffe03f */
[----:B-1----:R-:W-:Y:S01]  /*98f80*/  IMAD.MOV.U32 R95, RZ, RZ, R43 ;  /* 0x000000ffff5f7224 */ /* 0x002fe200078e002b */
[----:B------:R-:W-:Y:S01]  /*98f90*/  MOV R94, R42 ;  /* 0x0000002a005e7202 */ /* 0x000fe20000000f00 */
[----:B------:R-:W-:Y:S01]  /*98fa0*/  IMAD.MOV.U32 R93, RZ, RZ, R41 ;  /* 0x000000ffff5d7224 */ /* 0x000fe200078e0029 */
[----:B------:R-:W-:Y:S02]  /*98fb0*/  MOV R92, R40 ;  /* 0x00000028005c7202 */ /* 0x000fe40000000f00 */
[----:B------:R1:W-:Y:S04]  /*98fc0*/  STL [R1+0x7d34], R95 ;  /* 0x007d345f01007387 */ /* 0x0003e80000100800 */
[----:B------:R2:W-:Y:S04]  /*98fd0*/  STL [R1+0x7d30], R94 ;  /* 0x007d305e01007387 */ /* 0x0005e80000100800 */
[----:B------:R1:W-:Y:S04]  /*98fe0*/  STL [R1+0x7d2c], R92 ;  /* 0x007d2c5c01007387 */ /* 0x0003e80000100800 */
[----:B------:R1:W-:Y:S01]  /*98ff0*/  STL [R1+0x7d28], R93 ;  /* 0x007d285d01007387 */ /* 0x0003e20000100800 */
[C---:B------:R-:W-:Y:S03]  /*99000*/  HMMA.1688.F32.TF32 R40, R96.reuse, R8, R220 ;  /* 0x000000086028723c */ /* 0x040fe600000810dc */
        /* <DEDUP_REMOVED lines=64> */
[----:B---3--:R-:W-:Y:S01]  /*99410*/  MOV R91, R40 ;  /* 0x00000028005b7202 */ /* 0x008fe20000000f00 */
[----:B----4-:R-:W-:Y:S01]  /*99420*/  IMAD.MOV.U32 R90, RZ, RZ, R41 ;  /* 0x000000ffff5a7224 */ /* 0x010fe200078e0029 */
[----:B------:R-:W-:Y:S01]  /*99430*/  MOV R89, R42 ;  /* 0x0000002a00597202 */ /* 0x000fe20000000f00 */
[----:B------:R-:W-:Y:S01]  /*99440*/  IMAD.MOV.U32 R88, RZ, RZ, R43 ;  /* 0x000000ffff587224 */ /* 0x000fe200078e002b */
[----:B------:R-:W-:Y:S01]  /*99450*/  MOV R80, R36 ;  /* 0x0000002400507202 */ /* 0x000fe20000000f00 */
[----:B------:R-:W-:Y:S01]  /*99460*/  IMAD.MOV.U32 R81, RZ, RZ, R37 ;  /* 0x000000ffff517224 */ /* 0x000fe200078e0025 */
[----:B------:R-:W-:Y:S01]  /*99470*/  MOV R82, R38 ;  /* 0x0000002600527202 */ /* 0x000fe20000000f00 */
[----:B------:R-:W-:Y:S01]  /*99480*/  IMAD.MOV.U32 R83, RZ, RZ, R39 ;  /* 0x000000ffff537224 */ /* 0x000fe200078e0027 */
[----:B------:R-:W-:Y:S04]  /*99490*/  LDS R36, [R248+0x18180] ;  /* 0x01818000f8247984 */ /* 0x000fe80000000800 */
[----:B------:R-:W-:Y:S04]  /*994a0*/  LDS R38, [R248+0x1a180] ;  /* 0x01a18000f8267984 */ /* 0x000fe80000000800 */
[----:B------:R-:W-:Y:S04]  /*994b0*/  LDS R37, [R249+0x18180] ;  /* 0x01818000f9257984 */ /* 0x000fe80000000800 */
[----:B------:R-:W3:Y:S01]  /*994c0*/  LDS R39, [R249+0x1a180] ;  /* 0x01a18000f9277984 */ /* 0x000ee20000000800 */
[C---:B--2---:R-:W-:Y:S11]  /*994d0*/  HMMA.1688.F32.TF32 R40, R96.reuse, R28, R128 ;  /* 0x0000001c6028723c */ /* 0x044ff60000081080 */
[----:B------:R-:W-:Y:S11]  /*994e0*/  @!UPT UIADD3 URZ, URZ, URZ, URZ ;  /* 0x0000003f3f3ff290 */ /* 0x000ff6000fffe03f */
[----:B------:R-:W-:Y:S02]  /*994f0*/  @!UPT UIADD3 URZ, URZ, URZ, URZ ;  /* 0x0000003f3f3ff290 */ /* 0x000fe4000fffe03f */
[----:B-1----:R-:W-:Y:S01]  /*99500*/  MOV R95, R40 ;  /* 0x00000028005f7202 */ /* 0x002fe20000000f00 */
[----:B------:R-:W-:Y:S01]  /*99510*/  IMAD.MOV.U32 R94, RZ, RZ, R41 ;  /* 0x000000ffff5e7224 */ /* 0x000fe200078e0029 */
[----:B------:R-:W-:Y:S01]  /*99520*/  MOV R92, R42 ;  /* 0x0000002a005c7202 */ /* 0x000fe20000000f00 */
[----:B------:R-:W-:Y:S02]  /*99530*/  IMAD.MOV.U32 R93, RZ, RZ, R43 ;  /* 0x000000ffff5d7224 */ /* 0x000fe400078e002b */
[----:B------:R-:W-:Y:S01]  /*99540*/  HMMA.1688.F32.TF32 R40, R96, R32, R124 ;  /* 0x000000206028723c */ /* 0x000fe2000008107c */
[----:B------:R-:W-:Y:S04]  /*99550*/  LDS R96, [R248+0x18200] ;  /* 0x01820000f8607984 */ /* 0x000fe80000000800 */
[----:B------:R-:W-:Y:S04]  /*99560*/  LDS R98, [R248+0x1a200] ;  /* 0x01a20000f8627984 */ /* 0x000fe80000000800 */
[----:B------:R-:W-:Y:S04]  /*99570*/  LDS R97, [R249+0x18200] ;  /* 0x01820000f9617984 */ /* 0x000fe80000000800 */
[----:B------:R-:W1:Y:S01]  /*99580*/  LDS R99, [R249+0x1a200] ;  /* 0x01a20000f9637984 */ /* 0x000e620000000800 */
[----:B---3--:R-:W-:Y:S10]  /*99590*/  HMMA.1688.F32.TF32 R44, R36, R4, R120 ;  /* 0x00000004242c723c */ /* 0x008ff40000081078 */
[----:B------:R-:W-:Y:S01]  /*995a0*/  MOV R84, R40 ;  /* 0x0000002800547202 */ /* 0x000fe20000000f00 */
[----:B------:R-:W-:Y:S01]  /*995b0*/  IMAD.MOV.U32 R85, RZ, RZ, R41 ;  /* 0x000000ffff557224 */ /* 0x000fe200078e0029 */
[----:B------:R-:W-:Y:S01]  /*995c0*/  MOV R86, R42 ;  /* 0x0000002a00567202 */ /* 0x000fe20000000f00 */
[----:B------:R-:W-:-:S02]  /*995d0*/  IMAD.MOV.U32 R87, RZ, RZ, R43 ;  /* 0x000000ffff577224 */ /* 0x000fc400078e002b */
[C---:B------:R-:W-:Y:S08]  /*995e0*/  HMMA.1688.F32.TF32 R40, R36.reuse, R16, R116 ;  /* 0x000000102428723c */ /* 0x040ff00000081074 */
[----:B------:R-:W-:Y:S04]  /*995f0*/  STL.64 [R1+0x7e0], R44 ;  /* 0x0007e02c01007387 */ /* 0x000fe80000100a00 */
[----:B------:R2:W-:Y:S11]  /*99600*/  STL.64 [R1+0x7e8], R46 ;  /* 0x0007e82e01007387 */ /* 0x0005f60000100a00 */
        /* <DEDUP_REMOVED lines=12> */
[----:B------:R-:W-:Y:S03]  /*996d0*/  STL.64 [R1+0x7a8], R50 ;  /* 0x0007a83201007387 */ /* 0x000fe60000100a00 */
[----:B------:R-:W-:Y:S07]  /*996e0*/  HMMA.1688.F32.TF32 R36, R36, R32, R216 ;  /* 0x000000202424723c */ /* 0x000fee00000810d8 */
        /* <DEDUP_REMOVED lines=8> */
[C---:B------:R-:W-:Y:S01]  /*99770*/  HMMA.1688.F32.TF32 R48, R100.reuse, R24, R212 ;  /* 0x000000186430723c */ /* 0x040fe200000810d4 */
[----:B------:R-:W-:Y:S06]  /*99780*/  LDS R36, [R2+0x18280] ;  /* 0x0182800002247984 */ /* 0x000fec0000000800 */
[----:B------:R-:W-:Y:S04]  /*99790*/  STL.64 [R1+0x770], R44 ;  /* 0x0007702c01007387 */ /* 0x000fe80000100a00 */
[----:B------:R-:W-:Y:S04]  /*997a0*/  STL.64 [R1+0x778], R46 ;  /* 0x0007782e01007387 */ /* 0x000fe80000100a00 */
        /* <DEDUP_REMOVED lines=12> */
[----:B------:R-:W-:Y:S04]  /*99870*/  STL.64 [R1+0x748], R50 ;  /* 0x0007483201007387 */ /* 0x000fe80000100a00 */
[----:B------:R-:W2:Y:S04]  /*99880*/  LDL.LU R224, [R1+0xff0] ;  /* 0x000ff00001e07983 */ /* 0x000ea80000300800 */
[----:B------:R-:W-:Y:S04]  /*99890*/  STL.64 [R1+0x730], R44 ;  /* 0x0007302c01007387 */ /* 0x000fe80000100a00 */
[----:B------:R-:W-:Y:S05]  /*998a0*/  STL.64 [R1+0x738], R46 ;  /* 0x0007382e01007387 */ /* 0x000fea0000100a00 */
[----:B------:R-:W-:Y:S04]  /*998b0*/  STL.64 [R1+0x720], R40 ;  /* 0x0007202801007387 */ /* 0x000fe80000100a00 */
        /* <DEDUP_REMOVED lines=77> */
[----:B------:R-:W-:Y:S04]  /*99d90*/  LDS R104, [R248+0x18280] ;  /* 0x01828000f8687984 */ /* 0x000fe80000000800 */
[----:B------:R-:W-:Y:S04]  /*99da0*/  LDS R106, [R248+0x1a280] ;  /* 0x01a28000f86a7984 */ /* 0x000fe80000000800 */
[----:B------:R-:W-:Y:S04]  /*99db0*/  LDS R105, [R249+0x18280] ;  /* 0x01828000f9697984 */ /* 0x000fe80000000800 */
[----:B------:R-:W4:Y:S01]  /*99dc0*/  LDS R107, [R249+0x1a280] ;  /* 0x01a28000f96b7984 */ /* 0x000f220000000800 */
[----:B--2---:R-:W-:Y:S03]  /*99dd0*/  HMMA.1688.F32.TF32 R44, R100, R28, R140 ;  /* 0x0000001c642c723c */ /* 0x004fe6000008108c */
[----:B------:R-:W-:Y:S04]  /*99de0*/  LDS R100, [R2+0x18300] ;  /* 0x0183000002647984 */ /* 0x000fe80000000800 */
[----:B------:R-:W-:Y:S04]  /*99df0*/  LDS R102, [R2+0x1a300] ;  /* 0x01a3000002667984 */ /* 0x000fe80000000800 */
[----:B------:R-:W-:Y:S04]  /*99e00*/  LDS R101, [R3+0x18300] ;  /* 0x0183000003657984 */ /* 0x000fe80000000800 */
[----:B------:R-:W2:Y:S08]  /*99e10*/  LDS R103, [R3+0x1a300] ;  /* 0x01a3000003677984 */ /* 0x000eb00000000800 */
[----:B------:R-:W-:Y:S04]  /*99e20*/  STL.64 [R1+0x710], R44 ;  /* 0x0007102c01007387 */ /* 0x000fe80000100a00 */
[----:B------:R1:W-:Y:S04]  /*99e30*/  STL.64 [R1+0x718], R46 ;  /* 0x0007182e01007387 */ /* 0x0003e80000100a00 */
[----:B------:R-:W-:Y:S04]  /*99e40*/  STL.64 [R1+0x5d0], R40 ;  /* 0x0005d02801007387 */ /* 0x000fe80000100a00 */
[----:B------:R3:W-:Y:S01]  /*99e50*/  STL.64 [R1+0x5d8], R42 ;  /* 0x0005d82a01007387 */ /* 0x0007e20000100a00 */
[C---:B-1----:R-:W-:Y:S08]  /*99e60*/  HMMA.1688.F32.TF32 R44, R96.reuse, R4, R200 ;  /* 0x00000004602c723c */ /* 0x042ff000000810c8 */
[C---:B---3--:R-:W-:Y:S08]  /*99e70*/  HMMA.1688.F32.TF32 R40, R96.reuse, R16, R196 ;  /* 0x000000106028723c */ /* 0x048ff000000810c4 */
[C---:B------:R-:W-:Y:S07]  /*99e80*/  HMMA.1688.F32.TF32 R48, R96.reuse, R20, R128 ;  /* 0x000000146030723c */ /* 0x040fee0000081080 */
[----:B------:R-:W-:Y:S04]  /*99e90*/  STL.64 [R1+0x5c0], R44 ;  /* 0x0005c02c01007387 */ /* 0x000fe80000100a00 */
[----:B------:R1:W-:Y:S04]  /*99ea0*/  STL.64 [R1+0x5c8], R46 ;  /* 0x0005c82e01007387 */ /* 0x0003e80000100a00 */
[----:B------:R-:W-:Y:S04]  /*99eb0*/  STL.64 [R1+0x5b0], R40 ;  /* 0x0005b02801007387 */ /* 0x000fe80000100a00 */
[----:B------:R3:W-:Y:S01]  /*99ec0*/  STL.64 [R1+0x5b8], R42 ;  /* 0x0005b82a01007387 */ /* 0x0007e20000100a00 */
[C---:B-1----:R-:W-:Y:S08]  /*99ed0*/  HMMA.1688.F32.TF32 R44, R96.reuse, R24, R124 ;  /* 0x00000018602c723c */ /* 0x042ff0000008107c */
[C---:B---3--:R-:W-:Y:S01]  /*99ee0*/  HMMA.1688.F32.TF32 R40, R96.reuse, R12, R120 ;  /* 0x0000000c6028723c */ /* 0x048fe20000081078 */
[----:B------:R-:W-:Y:S04]  /*99ef0*/  STL.64 [R1+0x5a0], R48 ;  /* 0x0005a03001007387 */ /* 0x000fe80000100a00 */
[----:B------:R1:W-:Y:S10]  /*99f00*/  STL.64 [R1+0x5a8], R50 ;  /* 0x0005a83201007387 */ /* 0x0003f40000100a00 */
[----:B------:R-:W-:Y:S01]  /*99f10*/  STL.64 [R1+0x590], R44 ;  /* 0x0005902c01007387 */ /* 0x000fe20000100a00 */
[C---:B-1----:R-:W-:Y:S03]  /*99f20*/  HMMA.1688.F32.TF32 R48, R96.reuse, R8, R116 ;  /* 0x000000086030723c */ /* 0x042fe60000081074 */
[----:B------:R1:W-:Y:S04]  /*99f30*/  STL.64 [R1+0x598], R46 ;  /* 0x0005982e01007387 */ /* 0x0003e80000100a00 */
[----:B------:R-:W-:Y:S04]  /*99f40*/  STL.64 [R1+0x580], R40 ;  /* 0x0005802801007387 */ /* 0x000fe80000100a00 */
[----:B------:R3:W-:Y:S01]  /*99f50*/  STL.64 [R1+0x588], R42 ;  /* 0x0005882a01007387 */ /* 0x0007e20000100a00 */
[C---:B-1----:R-:W-:Y:S08]  /*99f60*/  HMMA.1688.F32.TF32 R44, R96.reuse, R28, R168 ;  /* 0x0000001c602c723c */ /* 0x042ff000000810a8 */
[----:B---3--:R-:W-:Y:S03]  /*99f70*/  HMMA.1688.F32.TF32 R40, R96, R32, R164 ;  /* 0x000000206028723c */ /* 0x008fe600000810a4 */
        /* <DEDUP_REMOVED lines=8> */
[C---:B-1----:R-:W-:Y:S03]  /*9a000*/  HMMA.1688.F32.TF32 R44, R36.reuse, R4, R112 ;  /* 0x00000004242c723c */ /* 0x042fe60000081070 */
[----:B------:R-:W-:Y:S04]  /*9a010*/  LDS R97, [R249+0x18300] ;  /* 0x01830000f9617984 */ /* 0x000fe80000000800 */
[----:B------:R-:W1:Y:S01]  /*9a020*/  LDS R99, [R249+0x1a300] ;  /* 0x01a30000f9637984 */ /* 0x000e620000000800 */
[C---:B---3--:R-:W-:Y:S08]  /*9a030*/  HMMA.1688.F32.TF32 R40, R36.reuse, R16, R108 ;  /* 0x000000102428723c */ /* 0x048ff0000008106c */
[C---:B------:R-:W-:Y:S07]  /*9a040*/  HMMA.1688.F32.TF32 R48, R36.reuse, R20, R132 ;  /* 0x000000142430723c */ /* 0x040fee0000081084 */
[----:B------:R-:W-:Y:S04]  /*9a050*/  STL.64 [R1+0x310], R44 ;  /* 0x0003102c01007387 */ /* 0x000fe80000100a00 */
[----:B------:R3:W-:Y:S04]  /*9a060*/  STL.64 [R1+0x318], R46 ;  /* 0x0003182e01007387 */ /* 0x0007e80000100a00 */
[----:B------:R-:W-:Y:S04]  /*9a070*/  STL.64 [R1+0x300], R40 ;  /* 0x0003002801007387 */ /* 0x000fe80000100a00 */
[----:B------:R1:W-:Y:S01]  /*9a080*/  STL.64 [R1+0x308], R42 ;  /* 0x0003082a01007387 */ /* 0x0003e20000100a00 */
[C---:B---3--:R-:W-:Y:S08]  /*9a090*/  HMMA.1688.F32.TF32 R44, R36.reuse, R24, R216 ;  /* 0x00000018242c723c */ /* 0x048ff000000810d8 */
[C---:B-1----:R-:W-:Y:S01]  /*9a0a0*/  HMMA.1688.F32.TF32 R40, R36.reuse, R12, R136 ;  /* 0x0000000c2428723c */ /* 0x042fe20000081088 */
        /* <DEDUP_REMOVED lines=8> */
[----:B---3--:R-:W-:Y:S08]  /*9a130*/  HMMA.1688.F32.TF32 R40, R36, R32, R224 ;  /* 0x000000202428723c */ /* 0x008ff000000810e0 */
[C---:B----4-:R-:W-:Y:S01]  /*9a140*/  HMMA.1688.F32.TF32 R36, R104.reuse, R4, R220 ;  /* 0x000000046824723c */ /* 0x050fe200000810dc */
[----:B------:R-:W-:Y:S04]  /*9a150*/  STL.64 [R1+0x520], R48 ;  /* 0x0005203001007387 */ /* 0x000fe80000100a00 */
[----:B------:R-:W-:Y:S04]  /*9a160*/  STL.64 [R1+0x528], R50 ;  /* 0x0005283201007387 */ /* 0x000fe80000100a00 */
[----:B------:R-:W-:Y:S04]  /*9a170*/  STL.64 [R1+0x510], R44 ;  /* 0x0005102c01007387 */ /* 0x000fe80000100a00 */
[----:B------:R1:W-:Y:S04]  /*9a180*/  STL.64 [R1+0x518], R46 ;  /* 0x0005182e01007387 */ /* 0x0003e80000100a00 */
[----:B------:R-:W3:Y:S04]  /*9a190*/  LDL.LU R224, [R1+0xee0] ;  /* 0x000ee00001e07983 */ /* 0x000ee80000300800 */
[----:B------:R-:W-:Y:S04]  /*9a1a0*/  STL.64 [R1+0x2f0], R40 ;  /* 0x0002f02801007387 */ /* 0x000fe80000100a00 */
[----:B------:R-:W-:Y:S04]  /*9a1b0*/  STL.64 [R1+0x2f8], R42 ;  /* 0x0002f82a01007387 */ /* 0x000fe80000100a00 */
        /* <DEDUP_REMOVED lines=47> */
[----:B------:R-:W2:Y:S04]  /*9a4b0*/  LDL R146, [R1+0xf98] ;  /* 0x000f980001927983 */ /* 0x000ea80000100800 */
[----:B------:R-:W2:Y:S04]  /*9a4c0*/  LDL R147, [R1+0xf9c] ;  /* 0x000f9c0001937983 */ /* 0x000ea80000100800 */
        /* <DEDUP_REMOVED lines=14> */
[----:B------:R-:W3:Y:S04]  /*9a5b0*/  LDL R154, [R1+0xfb8] ;  /* 0x000fb800019a7983 */ /* 0x000ee80000100800 */
[----:B------:R-:W3:Y:S04]  /*9a5c0*/  LDL R155, [R1+0xfbc] ;  /* 0x000fbc00019b7983 */ /* 0x000ee80000100800 */
[----:B------:R-:W3:Y:S04]  /*9a5d0*/  LDL.LU R200, [R1+0x8b0] ;  /* 0x0008b00001c87983 */ /* 0x000ee80000300800 */
[----:B------:R-:W3:Y:S04]  /*9a5e0*/  LDL R201, [R1+0x8b4] ;  /* 0x0008b40001c97983 */ /* 0x000ee80000100800 */
[----:B------:R-:W3:Y:S04]  /*9a5f0*/  LDL R202, [R1+0x8b8] ;  /* 0x0008b80001ca7983 */ /* 0x000ee80000100800 */
[----:B------:R-:W3:Y:S04]  /*9a600*/  LDL R203, [R1+0x8bc] ;  /* 0x0008bc0001cb7983 */ /* 0x000ee80000100800 */
        /* <DEDUP_REMOVED lines=25> */
[----:B----4-:R-:W-:Y:S01]  /*9a7a0*/  HMMA.1688.F32.TF32 R36, R104, R16, R160 ;  /* 0x000000106824723c */ /* 0x010fe200000810a0 */
[----:B------:R-:W-:Y:S04]  /*9a7b0*/  LDS R160, [R248+0x18400] ;  /* 0x01840000f8a07984 */ /* 0x000fe80000000800 */
[----:B------:R-:W-:Y:S03]  /*9a7c0*/  LDS R162, [R248+0x1a400] ;  /* 0x01a40000f8a27984 */ /* 0x000fe60000000800 */
[----:B--2---:R-:W-:Y:S01]  /*9a7d0*/  HMMA.1688.F32.TF32 R48, R100, R12, R116 ;  /* 0x0000000c6430723c */ /* 0x004fe20000081074 */
[----:B------:R-:W-:Y:S04]  /*9a7e0*/  LDS R161, [R249+0x18400] ;  /* 0x01840000f9a17984 */ /* 0x000fe80000000800 */
[----:B------:R-:W-:Y:S03]  /*9a7f0*/  LDS R163, [R249+0x1a400] ;  /* 0x01a40000f9a37984 */ /* 0x000fe60000000800 */
[C---:B---3--:R-:W-:Y:S07]  /*9a800*/  HMMA.1688.F32.TF32 R40, R104.reuse, R24, R152 ;  /* 0x000000186828723c */ /* 0x048fee0000081098 */
        /* <DEDUP_REMOVED lines=17> */
[----:B-1----:R-:W-:Y:S03]  /*9a920*/  HMMA.1688.F32.TF32 R36, R104, R32, R200 ;  /* 0x000000206824723c */ /* 0x002fe600000810c8 */
[----:B------:R-:W-:Y:S04]  /*9a930*/  STL.64 [R1+0x4c0], R40 ;  /* 0x0004c02801007387 */ /* 0x000fe80000100a00 */
[----:B------:R1:W-:Y:S01]  /*9a940*/  STL.64 [R1+0x4c8], R42 ;  /* 0x0004c82a01007387 */ /* 0x0003e20000100a00 */
[C---:B--2---:R-:W-:Y:S08]  /*9a950*/  HMMA.1688.F32.TF32 R44, R100.reuse, R4, R196 ;  /* 0x00000004642c723c */ /* 0x044ff000000810c4 */
[C---:B-1----:R-:W-:Y:S07]  /*9a960*/  HMMA.1688.F32.TF32 R40, R100.reuse, R16, R128 ;  /* 0x000000106428723c */ /* 0x042fee0000081080 */
[----:B------:R-:W-:Y:S04]  /*9a970*/  STL.64 [R1+0x2c0], R36 ;  /* 0x0002c02401007387 */ /* 0x000fe80000100a00 */
[----:B------:R-:W-:Y:S04]  /*9a980*/  STL.64 [R1+0x2c8], R38 ;  /* 0x0002c82601007387 */ /* 0x000fe80000100a00 */
[----:B------:R-:W-:Y:S04]  /*9a990*/  STL.64 [R1+0x4b0], R44 ;  /* 0x0004b02c01007387 */ /* 0x000fe80000100a00 */
[----:B------:R1:W-:Y:S04]  /*9a9a0*/  STL.64 [R1+0x4b8], R46 ;  /* 0x0004b82e01007387 */ /* 0x0003e80000100a00 */
[----:B------:R-:W-:Y:S04]  /*9a9b0*/  LDS R36, [R2+0x18380] ;  /* 0x0183800002247984 */ /* 0x000fe80000000800 */
[----:B------:R-:W-:Y:S01]  /*9a9c0*/  STL.64 [R1+0x4a0], R40 ;  /* 0x0004a02801007387 */ /* 0x000fe20000100a00 */
[C---:B-1----:R-:W-:Y:S03]  /*9a9d0*/  HMMA.1688.F32.TF32 R44, R100.reuse, R20, R124 ;  /* 0x00000014642c723c */ /* 0x042fe6000008107c */
[----:B------:R1:W-:Y:S04]  /*9a9e0*/  STL.64 [R1+0x4a8], R42 ;  /* 0x0004a82a01007387 */ /* 0x0003e80000100a00 */
[----:B------:R-:W-:Y:S04]  /*9a9f0*/  LDS R38, [R2+0x1a380] ;  /* 0x01a3800002267984 */ /* 0x000fe80000000800 */
[----:B------:R-:W-:Y:S01]  /*9aa00*/  LDS R37, [R3+0x18380] ;  /* 0x0183800003257984 */ /* 0x000fe20000000800 */
[C---:B-1----:R-:W-:Y:S03]  /*9aa10*/  HMMA.1688.F32.TF32 R40, R100.reuse, R24, R120 ;  /* 0x000000186428723c */ /* 0x042fe60000081078 */
[----:B------:R-:W1:Y:S08]  /*9aa20*/  LDS R39, [R3+0x1a380] ;  /* 0x01a3800003277984 */ /* 0x000e700000000800 */
[----:B------:R-:W-:Y:S04]  /*9aa30*/  STL.64 [R1+0x490], R44 ;  /* 0x0004902c01007387 */ /* 0x000fe80000100a00 */
[----:B------:R2:W-:Y:S08]  /*9aa40*/  STL.64 [R1+0x498], R46 ;  /* 0x0004982e01007387 */ /* 0x0005f00000100a00 */
        /* <DEDUP_REMOVED lines=8> */
[----:B--2---:R-:W-:Y:S03]  /*9aad0*/  HMMA.1688.F32.TF32 R48, R100, R32, R112 ;  /* 0x000000206430723c */ /* 0x004fe60000081070 */
[----:B------:R-:W-:Y:S05]  /*9aae0*/  STL.64 [R1+0x450], R40 ;  /* 0x0004502801007387 */ /* 0x000fea0000100a00 */
[C---:B---3--:R-:W-:Y:S01]  /*9aaf0*/  HMMA.1688.F32.TF32 R44, R96.reuse, R4, R108 ;  /* 0x00000004602c723c */ /* 0x048fe2000008106c */
[----:B------:R2:W-:Y:S04]  /*9ab00*/  STL.64 [R1+0x458], R42 ;  /* 0x0004582a01007387 */ /* 0x0005e80000100a00 */
[----:B------:R-:W-:Y:S04]  /*9ab10*/  LDS R108, [R248+0x18380] ;  /* 0x01838000f86c7984 */ /* 0x000fe80000000800 */
[----:B------:R-:W-:Y:S01]  /*9ab20*/  LDS R110, [R248+0x1a380] ;  /* 0x01a38000f86e7984 */ /* 0x000fe20000000800 */
[C---:B--2---:R-:W-:Y:S05]  /*9ab30*/  HMMA.1688.F32.TF32 R40, R96.reuse, R16, R132 ;  /* 0x000000106028723c */ /* 0x044fea0000081084 */
[----:B------:R-:W-:Y:S04]  /*9ab40*/  STL.64 [R1+0x2b0], R48 ;  /* 0x0002b03001007387 */ /* 0x000fe80000100a00 */
[----:B------:R-:W-:Y:S04]  /*9ab50*/  STL.64 [R1+0x2b8], R50 ;  /* 0x0002b83201007387 */ /* 0x000fe80000100a00 */
[----:B------:R-:W-:Y:S04]  /*9ab60*/  LDS R109, [R249+0x18380] ;  /* 0x01838000f96d7984 */ /* 0x000fe80000000800 */
[----:B------:R-:W-:Y:S04]  /*9ab70*/  STL.64 [R1+0x700], R44 ;  /* 0x0007002c01007387 */ /* 0x000fe80000100a00 */
[----:B------:R-:W-:Y:S04]  /*9ab80*/  STL.64 [R1+0x708], R46 ;  /* 0x0007082e01007387 */ /* 0x000fe80000100a00 */
[----:B------:R-:W2:Y:S04]  /*9ab90*/  LDS R111, [R249+0x1a380] ;  /* 0x01a38000f96f7984 */ /* 0x000ea80000000800 */
        /* <DEDUP_REMOVED lines=9> */
[----:B------:R3:W-:Y:S02]  /*9ac30*/  STL.64 [R1+0x6d8], R46 ;  /* 0x0006d82e01007387 */ /* 0x0007e40000100a00 */
[C---:B------:R-:W-:Y:S08]  /*9ac40*/  HMMA.1688.F32.TF32 R48, R96.reuse, R8, R212 ;  /* 0x000000086030723c */ /* 0x040ff000000810d4 */
[C---:B---3--:R-:W-:Y:S07]  /*9ac50*/  HMMA.1688.F32.TF32 R44, R96.reuse, R28, R224 ;  /* 0x0000001c602c723c */ /* 0x048fee00000810e0 */
[----:B------:R-:W-:Y:S04]  /*9ac60*/  STL.64 [R1+0x6c0], R40 ;  /* 0x0006c02801007387 */ /* 0x000fe80000100a00 */
[----:B------:R3:W-:Y:S02]  /*9ac70*/  STL.64 [R1+0x6c8], R42 ;  /* 0x0006c82a01007387 */ /* 0x0007e40000100a00 */
[----:B---3--:R-:W-:Y:S02]  /*9ac80*/  HMMA.1688.F32.TF32 R40, R96, R32, R220 ;  /* 0x000000206028723c */ /* 0x008fe400000810dc */
        /* <DEDUP_REMOVED lines=62> */
[C---:B-1----:R-:W-:Y:S03]  /*9b070*/  HMMA.1688.F32.TF32 R40, R36.reuse, R4, R220 ;  /* 0x000000042428723c */ /* 0x042fe600000810dc */
[----:B------:R-:W4:Y:S11]  /*9b080*/  LDL.LU R220, [R1+0x1350] ;  /* 0x0013500001dc7983 */ /* 0x000f360000300800 */
[----:B------:R-:W-:Y:S09]  /*9b090*/  @!UPT UIADD3 URZ, URZ, URZ, URZ ;  /* 0x0000003f3f3ff290 */ /* 0x000ff2000fffe03f */
[----:B------:R-:W-:Y:S04]  /*9b0a0*/  STL.64 [R1+0x430], R40 ;  /* 0x0004302801007387 */ /* 0x000fe80000100a00 */
[----:B------:R2:W-:Y:S04]  /*9b0b0*/  STL.64 [R1+0x438], R42 ;  /* 0x0004382a01007387 */ /* 0x0005e80000100a00 */
[----:B------:R-:W4:Y:S04]  /*9b0c0*/  LDL.LU R221, [R1+0x1354] ;  /* 0x0013540001dd7983 */ /* 0x000f280000300800 */
[----:B------:R-:W4:Y:S04]  /*9b0d0*/  LDL.LU R222, [R1+0x1358] ;  /* 0x0013580001de7983 */ /* 0x000f280000300800 */
[----:B------:R-:W4:Y:S01]  /*9b0e0*/  LDL.LU R223, [R1+0x135c] ;  /* 0x00135c0001df7983 */ /* 0x000f220000300800 */
[C---:B--2---:R-:W-:Y:S08]  /*9b0f0*/  HMMA.1688.F32.TF32 R40, R36.reuse, R16, R128 ;  /* 0x000000102428723c */ /* 0x044ff00000081080 */
        /* <DEDUP_REMOVED lines=13> */
[----:B-1----:R-:W-:Y:S06]  /*9b1d0*/  HMMA.1688.F32.TF32 R40, R36, R32, R112 ;  /* 0x000000202428723c */ /* 0x002fec0000081070 */
[----:B------:R-:W-:Y:S04]  /*9b1e0*/  STL.64 [R1+0x3e0], R48 ;  /* 0x0003e03001007387 */ /* 0x000fe80000100a00 */
[----:B------:R-:W-:Y:S05]  /*9b1f0*/  STL.64 [R1+0x3e8], R50 ;  /* 0x0003e83201007387 */ /* 0x000fea0000100a00 */
        /* <DEDUP_REMOVED lines=10> */
[C---:B-1----:R-:W-:Y:S08]  /*9b2a0*/  HMMA.1688.F32.TF32 R40, R108.reuse, R4, R132 ;  /* 0x000000046c28723c */ /* 0x042ff00000081084 */
[C---:B------:R-:W-:Y:S08]  /*9b2b0*/  HMMA.1688.F32.TF32 R48, R108.reuse, R16, R216 ;  /* 0x000000106c30723c */ /* 0x040ff000000810d8 */
[C---:B------:R-:W-:Y:S07]  /*9b2c0*/  HMMA.1688.F32.TF32 R44, R108.reuse, R20, R136 ;  /* 0x000000146c2c723c */ /* 0x040fee0000081088 */
[----:B------:R-:W-:Y:S04]  /*9b2d0*/  STL.64 [R1+0x3c0], R40 ;  /* 0x0003c02801007387 */ /* 0x000fe80000100a00 */
[----:B------:R1:W-:Y:S02]  /*9b2e0*/  STL.64 [R1+0x3c8], R42 ;  /* 0x0003c82a01007387 */ /* 0x0003e40000100a00 */
[C---:B-1----:R-:W-:Y:S02]  /*9b2f0*/  HMMA.1688.F32.TF32 R40, R108.reuse, R24, R192 ;  /* 0x000000186c28723c */ /* 0x042fe400000810c0 */
[----:B------:R-:W-:Y:S04]  /*9b300*/  STL.64 [R1+0x3b0], R48 ;  /* 0x0003b03001007387 */ /* 0x000fe80000100a00 */
[----:B------:R-:W-:Y:S04]  /*9b310*/  STL.64 [R1+0x3b8], R50 ;  /* 0x0003b83201007387 */ /* 0x000fe80000100a00 */
[----:B------:R-:W-:Y:S04]  /*9b320*/  STL.64 [R1+0x3a0], R44 ;  /* 0x0003a02c01007387 */ /* 0x000fe80000100a00 */
[----:B------:R1:W-:Y:S04]  /*9b330*/  STL.64 [R1+0x3a8], R46 ;  /* 0x0003a82e01007387 */ /* 0x0003e80000100a00 */
[----:B------:R-:W3:Y:S05]  /*9b340*/  LDL.LU R212, [R1+0xec0] ;  /* 0x000ec00001d47983 */ /* 0x000eea0000300800 */
[----:B------:R-:W-:Y:S04]  /*9b350*/  STL.64 [R1+0x390], R40 ;  /* 0x0003902801007387 */ /* 0x000fe80000100a00 */
[----:B------:R1:W-:Y:S04]  /*9b360*/  STL.64 [R1+0x398], R42 ;  /* 0x0003982a01007387 */ /* 0x0003e80000100a00 */
[----:B------:R-:W3:Y:S04]  /*9b370*/  LDL.LU R213, [R1+0xec4] ;  /* 0x000ec40001d57983 */ /* 0x000ee80000300800 */
[----:B------:R-:W3:Y:S04]  /*9b380*/  LDL.LU R214, [R1+0xec8] ;  /* 0x000ec80001d67983 */ /* 0x000ee80000300800 */
[----:B------:R-:W3:Y:S04]  /*9b390*/  LDL.LU R215, [R1+0xecc] ;  /* 0x000ecc0001d77983 */ /* 0x000ee80000300800 */
[----:B------:R-:W-:Y:S04]  /*9b3a0*/  STL.64 [R1+0x7c00], R98 ;  /* 0x007c006201007387 */ /* 0x000fe80000100a00 */
[----:B------:R-:W-:Y:S04]  /*9b3b0*/  STL.64 [R1+0x7bf8], R96 ;  /* 0x007bf86001007387 */ /* 0x000fe80000100a00 */
[----:B------:R-:W2:Y:S04]  /*9b3c0*/  LDL.LU R224, [R1+0xeb0] ;  /* 0x000eb00001e07983 */ /* 0x000ea80000300800 */
[----:B------:R-:W2:Y:S04]  /*9b3d0*/  LDL.LU R225, [R1+0xeb4] ;  /* 0x000eb40001e17983 */ /* 0x000ea80000300800 */
[----:B------:R-:W2:Y:S04]  /*9b3e0*/  LDL.LU R226, [R1+0xeb8] ;  /* 0x000eb80001e27983 */ /* 0x000ea80000300800 */
[----:B------:R-:W2:Y:S04]  /*9b3f0*/  LDL.LU R227, [R1+0xebc] ;  /* 0x000ebc0001e37983 */ /* 0x000ea80000300800 */
[----:B------:R-:W-:Y:S04]  /*9b400*/  STL.64 [R1+0x7c10], R102 ;  /* 0x007c106601007387 */ /* 0x000fe80000100a00 */
[----:B------:R-:W-:Y:S01]  /*9b410*/  STL.64 [R1+0x7c08], R100 ;  /* 0x007c086401007387 */ /* 0x000fe20000100a00 */
[C---:B----4-:R-:W-:Y:S03]  /*9b420*/  HMMA.1688.F32.TF32 R104, R108.reuse, R28, R220 ;  /* 0x0000001c6c68723c */ /* 0x050fe600000810dc */
        /* <DEDUP_REMOVED lines=22> */
[----:B---3--:R-:W-:Y:S03]  /*9b590*/  HMMA.1688.F32.TF32 R108, R108, R32, R212 ;  /* 0x000000206c6c723c */ /* 0x008fe600000810d4 */
[----:B------:R-:W3:Y:S04]  /*9b5a0*/  LDL.LU R212, [R1+0x1e0] ;  /* 0x0001e00001d47983 */ /* 0x000ee80000300800 */
[----:B------:R-:W3:Y:S04]  /*9b5b0*/  LDL.LU R213, [R1+0x1e4] ;  /* 0x0001e40001d57983 */ /* 0x000ee80000300800 */
[----:B------:R-:W3:Y:S04]  /*9b5c0*/  LDL.LU R214, [R1+0x1e8] ;  /* 0x0001e80001d67983 */ /* 0x000ee80000300800 */
[----:B------:R-:W3:Y:S08]  /*9b5d0*/  LDL.LU R215, [R1+0x1ec] ;  /* 0x0001ec0001d77983 */ /* 0x000ef00000300800 */
[----:B------:R-:W-:Y:S01]  /*9b5e0*/  STL.64 [R1+0x7c30], R110 ;  /* 0x007c306e01007387 */ /* 0x000fe20000100a00 */
[C---:B--2---:R-:W-:Y:S03]  /*9b5f0*/  HMMA.1688.F32.TF32 R112, R144.reuse, R4, R224 ;  /* 0x000000049070723c */ /* 0x044fe600000810e0 */
        /* <DEDUP_REMOVED lines=11> */
[----:B------:R-:W4:Y:S01]  /*9b6b0*/  LDL.LU R223, [R1+0x12c] ;  /* 0x00012c0001df7983 */ /* 0x000f220000300800 */
[C---:B------:R-:W-:Y:S08]  /*9b6c0*/  HMMA.1688.F32.TF32 R128, R144.reuse, R12, R136 ;  /* 0x0000000c9080723c */ /* 0x040ff00000081088 */
[C---:B------:R-:W-:Y:S08]  /*9b6d0*/  HMMA.1688.F32.TF32 R120, R144.reuse, R20, R132 ;  /* 0x000000149078723c */ /* 0x040ff00000081084 */
[C---:B------:R-:W-:Y:S01]  /*9b6e0*/  HMMA.1688.F32.TF32 R124, R144.reuse, R24, R216 ;  /* 0x00000018907c723c */ /* 0x040fe200000810d8 */
[----:B------:R-:W-:Y:S04]  /*9b6f0*/  STL.64 [R1+0x7c50], R118 ;  /* 0x007c507601007387 */ /* 0x000fe80000100a00 */
[----:B------:R-:W-:Y:S10]  /*9b700*/  STL.64 [R1+0x7c48], R116 ;  /* 0x007c487401007387 */ /* 0x000ff40000100a00 */
[----:B------:R-:W-:Y:S04]  /*9b710*/  STL.64 [R1+0x7c60], R122 ;  /* 0x007c607a01007387 */ /* 0x000fe80000100a00 */
[----:B------:R-:W-:Y:S01]  /*9b720*/  STL.64 [R1+0x7c58], R120 ;  /* 0x007c587801007387 */ /* 0x000fe20000100a00 */
[C---:B------:R-:W-:Y:S03]  /*9b730*/  HMMA.1688.F32.TF32 R132, R144.reuse, R8, R192 ;  /* 0x000000089084723c */ /* 0x040fe600000810c0 */
        /* <DEDUP_REMOVED lines=8> */
[----:B------:R-:W-:Y:S04]  /*9b7c0*/  STL.64 [R1+0x7c90], R134 ;  /* 0x007c908601007387 */ /* 0x000fe80000100a00 */
[----:B------:R-:W-:Y:S04]  /*9b7d0*/  STL.64 [R1+0x7c88], R132 ;  /* 0x007c888401007387 */ /* 0x000fe80000100a00 */
[----:B------:R-:W4:Y:S04]  /*9b7e0*/  LDL.LU R192, [R1+0x1d0] ;  /* 0x0001d00001c07983 */ /* 0x000f280000300800 */
[----:B------:R-:W4:Y:S04]  /*9b7f0*/  LDL.LU R193, [R1+0x1d4] ;  /* 0x0001d40001c17983 */ /* 0x000f280000300800 */
[----:B------:R-:W4:Y:S04]  /*9b800*/  LDL.LU R194, [R1+0x1d8] ;  /* 0x0001d80001c27983 */ /* 0x000f280000300800 */
[----:B------:R-:W4:Y:S01]  /*9b810*/  LDL.LU R195, [R1+0x1dc] ;  /* 0x0001dc0001c37983 */ /* 0x000f220000300800 */
[C---:B---3--:R-:W-:Y:S08]  /*9b820*/  HMMA.1688.F32.TF32 R136, R144.reuse, R28, R212 ;  /* 0x0000001c9088723c */ /* 0x048ff000000810d4 */
[----:B--2---:R-:W-:Y:S11]  /*9b830*/  HMMA.1688.F32.TF32 R144, R144, R32, R224 ;  /* 0x000000209090723c */ /* 0x004ff600000810e0 */
[----:B------:R-:W-:Y:S04]  /*9b840*/  @!UPT UIADD3 URZ, URZ, URZ, URZ ;  /* 0x0000003f3f3ff290 */ /* 0x000fe8000fffe03f */
[----:B------:R-:W-:Y:S04]  /*9b850*/  STL.64 [R1+0x7ca0], R138 ;  /* 0x007ca08a01007387 */ /* 0x000fe80000100a00 */
[----:B------:R-:W-:Y:S04]  /*9b860*/  STL.64 [R1+0x7c98], R136 ;  /* 0x007c988801007387 */ /* 0x000fe80000100a00 */
[----:B------:R-:W-:Y:S04]  /*9b870*/  STL [R1+0x7b50], R144 ;  /* 0x007b509001007387 */ /* 0x000fe80000100800 */
[----:B------:R-:W-:Y:S04]  /*9b880*/  STL [R1+0x7b4c], R145 ;  /* 0x007b4c9101007387 */ /* 0x000fe80000100800 */
[----:B------:R-:W-:Y:S04]  /*9b890*/  STL [R1+0x7b48], R146 ;  /* 0x007b489201007387 */ /* 0x000fe80000100800 */
[----:B------:R-:W-:Y:S01]  /*9b8a0*/  STL [R1+0x7b44], R147 ;  /* 0x007b449301007387 */ /* 0x000fe20000100800 */
[C---:B----4-:R-:W-:Y:S03]  /*9b8b0*/  HMMA.1688.F32.TF32 R140, R160.reuse, R4, R220 ;  /* 0x00000004a08c723c */ /* 0x050fe600000810dc */
        /* <DEDUP_REMOVED lines=12> */
[----:B------:R-:W-:Y:S04]  /*9b980*/  STL [R1+0x7b54], R140 ;  /* 0x007b548c01007387 */ /* 0x000fe80000100800 */
[----:B------:R-:W-:Y:S04]  /*9b990*/  STL [R1+0x7b40], R141 ;  /* 0x007b408d01007387 */ /* 0x000fe80000100800 */
[----:B------:R-:W-:Y:S04]  /*9b9a0*/  STL [R1+0x7b3c], R142 ;  /* 0x007b3c8e01007387 */ /* 0x000fe80000100800 */
[----:B------:R-:W-:Y:S01]  /*9b9b0*/  STL [R1+0x7b38], R143 ;  /* 0x007b388f01007387 */ /* 0x000fe20000100800 */
[C---:B------:R-:W-:Y:S03]  /*9b9c0*/  HMMA.1688.F32.TF32 R148, R160.reuse, R16, R216 ;  /* 0x00000010a094723c */ /* 0x040fe600000810d8 */
[----:B------:R-:W-:Y:S04]  /*9b9d0*/  LDS R216, [R2+0x18500] ;  /* 0x0185000002d87984 */ /* 0x000fe80000000800 */
[----:B------:R-:W-:Y:S04]  /*9b9e0*/  LDS R218, [R2+0x1a500] ;  /* 0x01a5000002da7984 */ /* 0x000fe80000000800 */
[----:B------:R-:W-:Y:S04]  /*9b9f0*/  LDS R217, [R3+0x18500] ;  /* 0x0185000003d97984 */ /* 0x000fe80000000800 */
[----:B------:R-:W-:Y:S08]  /*9ba00*/  LDS R219, [R3+0x1a500] ;  /* 0x01a5000003db7984 */ /* 0x000ff00000000800 */
[----:B------:R4:W-:Y:S01]  /*9ba10*/  STL [R1+0x7b64], R148 ;  /* 0x007b649401007387 */ /* 0x0009e20000100800 */
[C---:B------:R-:W-:Y:S03]  /*9ba20*/  HMMA.1688.F32.TF32 R152, R160.reuse, R20, R192 ;  /* 0x00000014a098723c */ /* 0x040fe600000810c0 */
[----:B------:R1:W-:Y:S04]  /*9ba30*/  STL [R1+0x7b60], R149 ;  /* 0x007b609501007387 */ /* 0x0003e80000100800 */
[----:B------:R1:W-:Y:S04]  /*9ba40*/  STL [R1+0x7b5c], R150 ;  /* 0x007b5c9601007387 */ /* 0x0003e80000100800 */
[----:B------:R1:W-:Y:S04]  /*9ba50*/  STL [R1+0x7b58], R151 ;  /* 0x007b589701007387 */ /* 0x0003e80000100800 */
[----:B------:R-:W4:Y:S04]  /*9ba60*/  LDL.LU R192, [R1+0x140] ;  /* 0x0001400001c07983 */ /* 0x000f280000300800 */
[----:B------:R-:W4:Y:S04]  /*9ba70*/  LDL.LU R193, [R1+0x144] ;  /* 0x0001440001c17983 */ /* 0x000f280000300800 */
[----:B------:R-:W4:Y:S04]  /*9ba80*/  LDL.LU R194, [R1+0x148] ;  /* 0x0001480001c27983 */ /* 0x000f280000300800 */
[----:B------:R-:W4:Y:S04]  /*9ba90*/  LDL.LU R195, [R1+0x14c] ;  /* 0x00014c0001c37983 */ /* 0x000f280000300800 */
[----:B------:R-:W-:Y:S04]  /*9baa0*/  STL [R1+0x7b74], R152 ;  /* 0x007b749801007387 */ /* 0x000fe80000100800 */
[----:B------:R-:W-:Y:S04]  /*9bab0*/  STL [R1+0x7b70], R153 ;  /* 0x007b709901007387 */ /* 0x000fe80000100800 */
[----:B------:R-:W-:Y:S04]  /*9bac0*/  STL [R1+0x7b6c], R154 ;  /* 0x007b6c9a01007387 */ /* 0x000fe80000100800 */
[----:B------:R1:W-:Y:S01]  /*9bad0*/  STL [R1+0x7b68], R155 ;  /* 0x007b689b01007387 */ /* 0x0003e20000100800 */
[C---:B--2---:R-:W-:Y:S03]  /*9bae0*/  HMMA.1688.F32.TF32 R156, R160.reuse, R24, R220 ;  /* 0x00000018a09c723c */ /* 0x044fe600000810dc */
[----:B------:R-:W2:Y:S04]  /*9baf0*/  LDL.LU R220, [R1+0x100] ;  /* 0x0001000001dc7983 */ /* 0x000ea80000300800 */
[----:B------:R-:W2:Y:S04]  /*9bb00*/  LDL.LU R221, [R1+0x104] ;  /* 0x0001040001dd7983 */ /* 0x000ea80000300800 */
[----:B------:R-:W2:Y:S04]  /*9bb10*/  LDL.LU R222, [R1+0x108] ;  /* 0x0001080001de7983 */ /* 0x000ea80000300800 */
[----:B------:R-:W2:Y:S01]  /*9bb20*/  LDL.LU R223, [R1+0x10c] ;  /* 0x00010c0001df7983 */ /* 0x000ea20000300800 */
[C---:B-1----:R-:W-:Y:S07]  /*9bb30*/  HMMA.1688.F32.TF32 R44, R160.reuse, R12, R212 ;  /* 0x0000000ca02c723c */ /* 0x042fee00000810d4 */
[----:B------:R1:W-:Y:S04]  /*9bb40*/  STL [R1+0x7b84], R156 ;  /* 0x007b849c01007387 */ /* 0x0003e80000100800 */
[----:B------:R1:W-:Y:S04]  /*9bb50*/  STL [R1+0x7b80], R157 ;  /* 0x007b809d01007387 */ /* 0x0003e80000100800 */
[----:B------:R1:W-:Y:S04]  /*9bb60*/  STL [R1+0x7b7c], R158 ;  /* 0x007b7c9e01007387 */ /* 0x0003e80000100800 */
[----:B------:R1:W-:Y:S04]  /*9bb70*/  STL [R1+0x7b78], R159 ;  /* 0x007b789f01007387 */ /* 0x0003e80000100800 */
[----:B------:R-:W-:Y:S04]  /*9bb80*/  STL.64 [R1+0x1e0], R44 ;  /* 0x0001e02c01007387 */ /* 0x000fe80000100a00 */
[----:B------:R-:W-:Y:S04]  /*9bb90*/  STL.64 [R1+0x1e8], R46 ;  /* 0x0001e82e01007387 */ /* 0x000fe80000100a00 */
[----:B------:R-:W2:Y:S04]  /*9bba0*/  LDL.LU R212, [R1+0xe0] ;  /* 0x0000e00001d47983 */ /* 0x000ea80000300800 */
[----:B------:R-:W2:Y:S04]  /*9bbb0*/  LDL.LU R213, [R1+0xe4] ;  /* 0x0000e40001d57983 */ /* 0x000ea80000300800 */
[----:B------:R-:W2:Y:S04]  /*9bbc0*/  LDL.LU R214, [R1+0xe8] ;  /* 0x0000e80001d67983 */ /* 0x000ea80000300800 */
[----:B------:R-:W2:Y:S01]  /*9bbd0*/  LDL.LU R215, [R1+0xec] ;  /* 0x0000ec0001d77983 */ /* 0x000ea20000300800 */
[----:B---3--:R-:W-:Y:S03]  /*9bbe0*/  HMMA.1688.F32.TF32 R40, R160, R8, R224 ;  /* 0x00000008a028723c */ /* 0x008fe600000810e0 */
[----:B------:R-:W3:Y:S04]  /*9bbf0*/  LDL.LU R224, [R1+0xd0] ;  /* 0x0000d00001e07983 */ /* 0x000ee80000300800 */
[----:B------:R-:W3:Y:S04]  /*9bc00*/  LDL.LU R225, [R1+0xd4] ;  /* 0x0000d40001e17983 */ /* 0x000ee80000300800 */
[----:B------:R-:W3:Y:S04]  /*9bc10*/  LDL.LU R226, [R1+0xd8] ;  /* 0x0000d80001e27983 */ /* 0x000ee80000300800 */
[----:B------:R-:W3:Y:S09]  /*9bc20*/  LDL.LU R227, [R1+0xdc] ;  /* 0x0000dc0001e37983 */ /* 0x000ef20000300800 */
[----:B----4-:R-:W-:Y:S01]  /*9bc30*/  MOV R148, R40 ;  /* 0x0000002800947202 */ /* 0x010fe20000000f00 */
[----:B------:R-:W-:Y:S01]  /*9bc40*/  IMAD.MOV.U32 R149, RZ, RZ, R41 ;  /* 0x000000ffff957224 */ /* 0x000fe200078e0029 */
[----:B------:R-:W-:Y:S01]  /*9bc50*/  MOV R150, R42 ;  /* 0x0000002a00967202 */ /* 0x000fe20000000f00 */
[----:B------:R-:W-:-:S02]  /*9bc60*/  IMAD.MOV.U32 R151, RZ, RZ, R43 ;  /* 0x000000ffff977224 */ /* 0x000fc400078e002b */
[----:B------:R-:W-:Y:S03]  /*9bc70*/  HMMA.1688.F32.TF32 R40, R160, R28, R192 ;  /* 0x0000001ca028723c */ /* 0x000fe600000810c0 */
[----:B------:R-:W-:Y:S04]  /*9bc80*/  STL [R1+0x7b94], R151 ;  /* 0x007b949701007387 */ /* 0x000fe80000100800 */
[----:B------:R-:W-:Y:S04]  /*9bc90*/  STL [R1+0x7b90], R150 ;  /* 0x007b909601007387 */ /* 0x000fe80000100800 */
[----:B------:R-:W-:Y:S04]  /*9bca0*/  STL [R1+0x7b8c], R149 ;  /* 0x007b8c9501007387 */ /* 0x000fe80000100800 */
[----:B------:R4:W-:Y:S09]  /*9bcb0*/  STL [R1+0x7b88], R148 ;  /* 0x007b889401007387 */ /* 0x0009f20000100800 */
[----:B------:R-:W-:Y:S01]  /*9bcc0*/  IMAD.MOV.U32 R155, RZ, RZ, R43 ;  /* 0x000000ffff9b7224 */ /* 0x000fe200078e002b */
        /* <DEDUP_REMOVED lines=8> */
[----:B------:R-:W2:Y:S04]  /*9bd50*/  LDL.LU R220, [R1+0xe50] ;  /* 0x000e500001dc7983 */ /* 0x000ea80000300800 */
[----:B------:R-:W2:Y:S04]  /*9bd60*/  LDL.LU R221, [R1+0xe54] ;  /* 0x000e540001dd7983 */ /* 0x000ea80000300800 */
[----:B------:R-:W2:Y:S04]  /*9bd70*/  LDL.LU R222, [R1+0xe58] ;  /* 0x000e580001de7983 */ /* 0x000ea80000300800 */
[----:B------:R-:W2:Y:S09]  /*9bd80*/  LDL.LU R223, [R1+0xe5c] ;  /* 0x000e5c0001df7983 */ /* 0x000eb20000300800 */
[----:B-1----:R-:W-:Y:S01]  /*9bd90*/  MOV R156, R40 ;  /* 0x00000028009c7202 */ /* 0x002fe20000000f00 */
[----:B------:R-:W-:Y:S01]  /*9bda0*/  IMAD.MOV.U32 R157, RZ, RZ, R41 ;  /* 0x000000ffff9d7224 */ /* 0x000fe200078e0029 */
[----:B------:R-:W-:Y:S01]  /*9bdb0*/  MOV R158, R42 ;  /* 0x0000002a009e7202 */ /* 0x000fe20000000f00 */
[----:B------:R-:W-:-:S05]  /*9bdc0*/  IMAD.MOV.U32 R159, RZ, RZ, R43 ;  /* 0x000000ffff9f7224 */ /* 0x000fca00078e002b */
[----:B------:R1:W-:Y:S04]  /*9bdd0*/  STL [R1+0x7bb4], R159 ;  /* 0x007bb49f01007387 */ /* 0x0003e80000100800 */
[----:B------:R1:W-:Y:S01]  /*9bde0*/  STL [R1+0x7bb0], R158 ;  /* 0x007bb09e01007387 */ /* 0x0003e20000100800 */
[C---:B------:R-:W-:Y:S03]  /*9bdf0*/  HMMA.1688.F32.TF32 R40, R36.reuse, R4, R212 ;  /* 0x000000042428723c */ /* 0x040fe600000810d4 */
[----:B------:R1:W-:Y:S04]  /*9be00*/  STL [R1+0x7bac], R157 ;  /* 0x007bac9d01007387 */ /* 0x0003e80000100800 */
[----:B------:R1:W-:Y:S11]  /*9be10*/  STL [R1+0x7ba8], R156 ;  /* 0x007ba89c01007387 */ /* 0x0003f60000100800 */
[----:B------:R-:W-:Y:S06]  /*9be20*/  @!UPT UIADD3 URZ, URZ, URZ, URZ ;  /* 0x0000003f3f3ff290 */ /* 0x000fec000fffe03f */
[----:B----4-:R-:W-:Y:S01]  /*9be30*/  IMAD.MOV.U32 R148, RZ, RZ, R43 ;  /* 0x000000ffff947224 */ /* 0x010fe200078e002b */
[----:B------:R-:W-:Y:S01]  /*9be40*/  MOV R149, R42 ;  /* 0x0000002a00957202 */ /* 0x000fe20000000f00 */
[----:B------:R-:W-:Y:S01]  /*9be50*/  IMAD.MOV.U32 R150, RZ, RZ, R41 ;  /* 0x000000ffff967224 */ /* 0x000fe200078e0029 */
[----:B------:R-:W-:Y:S02]  /*9be60*/  MOV R151, R40 ;  /* 0x0000002800977202 */ /* 0x000fe40000000f00 */
        /* <DEDUP_REMOVED lines=16> */
[C---:B---3--:R-:W-:Y:S11]  /*9bf70*/  HMMA.1688.F32.TF32 R40, R36.reuse, R16, R224 ;  /* 0x000000102428723c */ /* 0x048ff600000810e0 */
[----:B------:R-:W-:Y:S11]  /*9bf80*/  @!UPT UIADD3 URZ, URZ, URZ, URZ ;  /* 0x0000003f3f3ff290 */ /* 0x000ff6000fffe03f */
[----:B------:R-:W-:Y:S02]  /*9bf90*/  @!UPT UIADD3 URZ, URZ, URZ, URZ ;  /* 0x0000003f3f3ff290 */ /* 0x000fe4000fffe03f */
[----:B------:R-:W-:Y:S01]  /*9bfa0*/  IMAD.MOV.U32 R146, RZ, RZ, R43 ;  /* 0x000000ffff927224 */ /* 0x000fe200078e002b */
[----:B------:R-:W-:Y:S01]  /*9bfb0*/  MOV R145, R42 ;  /* 0x0000002a00917202 */ /* 0x000fe20000000f00 */
[----:B------:R-:W-:Y:S01]  /*9bfc0*/  IMAD.MOV.U32 R144, RZ, RZ, R41 ;  /* 0x000000ffff907224 */ /* 0x000fe200078e0029 */
[----:B------:R-:W-:Y:S02]  /*9bfd0*/  MOV R140, R40 ;  /* 0x00000028008c7202 */ /* 0x000fe40000000f00 */
[----:B------:R-:W-:Y:S04]  /*9bfe0*/  STL [R1+0x7bd4], R146 ;  /* 0x007bd49201007387 */ /* 0x000fe80000100800 */
[----:B------:R-:W-:Y:S04]  /*9bff0*/  STL [R1+0x7bd0], R145 ;  /* 0x007bd09101007387 */ /* 0x000fe80000100800 */
[----:B------:R-:W-:Y:S04]  /*9c000*/  STL [R1+0x7bcc], R144 ;  /* 0x007bcc9001007387 */ /* 0x000fe80000100800 */
[----:B------:R3:W-:Y:S04]  /*9c010*/  STL [R1+0x7bc8], R140 ;  /* 0x007bc88c01007387 */ /* 0x0007e80000100800 */
[----:B------:R-:W3:Y:S04]  /*9c020*/  LDL.LU R224, [R1+0xe10] ;  /* 0x000e100001e07983 */ /* 0x000ee80000300800 */
[----:B------:R-:W3:Y:S04]  /*9c030*/  LDL.LU R225, [R1+0xe14] ;  /* 0x000e140001e17983 */ /* 0x000ee80000300800 */
[----:B------:R-:W3:Y:S04]  /*9c040*/  LDL.LU R226, [R1+0xe18] ;  /* 0x000e180001e27983 */ /* 0x000ee80000300800 */
[----:B------:R-:W3:Y:S01]  /*9c050*/  LDL.LU R227, [R1+0xe1c] ;  /* 0x000e1c0001e37983 */ /* 0x000ee20000300800 */
[----:B--2---:R-:W-:Y:S03]  /*9c060*/  HMMA.1688.F32.TF32 R40, R36, R20, R220 ;  /* 0x000000142428723c */ /* 0x004fe600000810dc */
[----:B------:R-:W2:Y:S04]  /*9c070*/  LDL.LU R220, [R1+0xc0] ;  /* 0x0000c00001dc7983 */ /* 0x000ea80000300800 */
[----:B------:R-:W2:Y:S04]  /*9c080*/  LDL.LU R221, [R1+0xc4] ;  /* 0x0000c40001dd7983 */ /* 0x000ea80000300800 */
[----:B------:R-:W2:Y:S04]  /*9c090*/  LDL.LU R222, [R1+0xc8] ;  /* 0x0000c80001de7983 */ /* 0x000ea80000300800 */
[----:B------:R-:W2:Y:S09]  /*9c0a0*/  LDL.LU R223, [R1+0xcc] ;  /* 0x0000cc0001df7983 */ /* 0x000eb20000300800 */
[----:B------:R-:W-:Y:S01]  /*9c0b0*/  MOV R155, R40 ;  /* 0x00000028009b7202 */ /* 0x000fe20000000f00 */
[----:B------:R-:W-:Y:S01]  /*9c0c0*/  IMAD.MOV.U32 R154, RZ, RZ, R41 ;  /* 0x000000ffff9a7224 */ /* 0x000fe200078e0029 */
[----:B------:R-:W-:Y:S01]  /*9c0d0*/  MOV R153, R42 ;  /* 0x0000002a00997202 */ /* 0x000fe20000000f00 */
[----:B------:R-:W-:-:S02]  /*9c0e0*/  IMAD.MOV.U32 R152, RZ, RZ, R43 ;  /* 0x000000ffff987224 */ /* 0x000fc400078e002b */
[C---:B----4-:R-:W-:Y:S11]  /*9c0f0*/  HMMA.1688.F32.TF32 R40, R36.reuse, R24, R164 ;  /* 0x000000182428723c */ /* 0x050ff600000810a4 */
[----:B------:R-:W-:Y:S11]  /*9c100*/  @!UPT UIADD3 URZ, URZ, URZ, URZ ;  /* 0x0000003f3f3ff290 */ /* 0x000ff6000fffe03f */
[----:B------:R-:W-:Y:S02]  /*9c110*/  @!UPT UIADD3 URZ, URZ, URZ, URZ ;  /* 0x0000003f3f3ff290 */ /* 0x000fe4000fffe03f */
[----:B-1----:R-:W-:Y:S01]  /*9c120*/  MOV R159, R40 ;  /* 0x00000028009f7202 */ /* 0x002fe20000000f00 */
[----:B------:R-:W-:Y:S01]  /*9c130*/  IMAD.MOV.U32 R158, RZ, RZ, R41 ;  /* 0x000000ffff9e7224 */ /* 0x000fe200078e0029 */
[----:B------:R-:W-:Y:S01]  /*9c140*/  MOV R157, R42 ;  /* 0x0000002a009d7202 */ /* 0x000fe20000000f00 */
[----:B------:R-:W-:Y:S02]  /*9c150*/  IMAD.MOV.U32 R156, RZ, RZ, R43 ;  /* 0x000000ffff9c7224 */ /* 0x000fe400078e002b */
[C---:B------:R-:W-:Y:S11]  /*9c160*/  HMMA.1688.F32.TF32 R40, R36.reuse, R12, R192 ;  /* 0x0000000c2428723c */ /* 0x040ff600000810c0 */
[----:B------:R-:W-:Y:S11]  /*9c170*/  @!UPT UIADD3 URZ, URZ, URZ, URZ ;  /* 0x0000003f3f3ff290 */ /* 0x000ff6000fffe03f */
[----:B------:R-:W-:Y:S02]  /*9c180*/  @!UPT UIADD3 URZ, URZ, URZ, URZ ;  /* 0x0000003f3f3ff290 */ /* 0x000fe4000fffe03f */
[----:B------:R-:W-:Y:S01]  /*9c190*/  MOV R148, R40 ;  /* 0x0000002800947202 */ /* 0x000fe20000000f00 */
[----:B------:R-:W-:Y:S01]  /*9c1a0*/  IMAD.MOV.U32 R149, RZ, RZ, R41 ;  /* 0x000000ffff957224 */ /* 0x000fe200078e0029 */
[----:B------:R-:W-:Y:S01]  /*9c1b0*/  MOV R150, R42 ;  /* 0x0000002a00967202 */ /* 0x000fe20000000f00 */
[----:B------:R-:W-:Y:S02]  /*9c1c0*/  IMAD.MOV.U32 R151, RZ, RZ, R43 ;  /* 0x000000ffff977224 */ /* 0x000fe400078e002b */
[C---:B------:R-:W-:Y:S01]  /*9c1d0*/  HMMA.1688.F32.TF32 R40, R36.reuse, R8, R212 ;  /* 0x000000082428723c */ /* 0x040fe200000810d4 */
[----:B------:R1:W-:Y:S11]  /*9c1e0*/  STL [R1+0x7be4], R152 ;  /* 0x007be49801007387 */ /* 0x0003f60000100800 */
[----:B------:R-:W-:Y:S11]  /*9c1f0*/  @!UPT UIADD3 URZ, URZ, URZ, URZ ;  /* 0x0000003f3f3ff290 */ /* 0x000ff6000fffe03f */
[----:B------:R-:W-:Y:S01]  /*9c200*/  @!UPT UIADD3 URZ, URZ, URZ, URZ ;  /* 0x0000003f3f3ff290 */ /* 0x000fe2000fffe03f */
[----:B------:R-:W-:Y:S01]  /*9c210*/  MOV R147, R40 ;  /* 0x0000002800937202 */ /* 0x000fe20000000f00 */
[----:B------:R-:W-:Y:S01]  /*9c220*/  IMAD.MOV.U32 R141, RZ, RZ, R41 ;  /* 0x000000ffff8d7224 */ /* 0x000fe200078e0029 */
[----:B------:R-:W-:Y:S01]  /*9c230*/  MOV R142, R42 ;  /* 0x0000002a008e7202 */ /* 0x000fe20000000f00 */
[----:B------:R-:W-:Y:S02]  /*9c240*/  IMAD.MOV.U32 R143, RZ, RZ, R43 ;  /* 0x000000ffff8f7224 */ /* 0x000fe400078e002b */
[C---:B---3--:R-:W-:Y:S01]  /*9c250*/  HMMA.1688.F32.TF32 R40, R36.reuse, R28, R224 ;  /* 0x0000001c2428723c */ /* 0x048fe200000810e0 */
[----:B------:R3:W-:Y:S04]  /*9c260*/  STL [R1+0x7be0], R153 ;  /* 0x007be09901007387 */ /* 0x0007e80000100800 */
[----:B------:R4:W-:Y:S04]  /*9c270*/  STL [R1+0x7bdc], R154 ;  /* 0x007bdc9a01007387 */ /* 0x0009e80000100800 */
[----:B------:R1:W-:Y:S04]  /*9c280*/  STL [R1+0x7bd8], R155 ;  /* 0x007bd89b01007387 */ /* 0x0003e80000100800 */
[----:B------:R-:W-:Y:S04]  /*9c290*/  STL [R1+0x7bf4], R156 ;  /* 0x007bf49c01007387 */ /* 0x000fe80000100800 */
[----:B------:R-:W-:Y:S04]  /*9c2a0*/  STL [R1+0x7bf0], R157 ;  /* 0x007bf09d01007387 */ /* 0x000fe80000100800 */
[----:B------:R-:W-:Y:S03]  /*9c2b0*/  STL [R1+0x7bec], R158 ;  /* 0x007bec9e01007387 */ /* 0x000fe60000100800 */
[----:B------:R-:W-:Y:S01]  /*9c2c0*/  IMAD.MOV.U32 R140, RZ, RZ, R43 ;  /* 0x000000ffff8c7224 */ /* 0x000fe200078e002b */
[----:B------:R-:W-:Y:S01]  /*9c2d0*/  STL [R1+0x7be8], R159 ;  /* 0x007be89f01007387 */ /* 0x000fe20000100800 */
[----:B------:R-:W-:Y:S01]  /*9c2e0*/  MOV R146, R40 ;  /* 0x0000002800927202 */ /* 0x000fe20000000f00 */
[----:B------:R-:W-:Y:S01]  /*9c2f0*/  IMAD.MOV.U32 R145, RZ, RZ, R41 ;  /* 0x000000ffff917224 */ /* 0x000fe200078e0029 */
[----:B------:R-:W-:Y:S01]  /*9c300*/  MOV R144, R42 ;  /* 0x0000002a00907202 */ /* 0x000fe20000000f00 */
        /* <DEDUP_REMOVED lines=79> */
[----:B-1----:R-:W-:Y:S01]  /*9c800*/  MOV R152, R36 ;  /* 0x0000002400987202 */ /* 0x002fe20000000f00 */
[----:B---3--:R-:W-:Y:S01]  /*9c810*/  IMAD.MOV.U32 R153, RZ, RZ, R37 ;  /* 0x000000ffff997224 */ /* 0x008fe200078e0025 */
[----:B----4-:R-:W-:Y:S01]  /*9c820*/  MOV R154, R38 ;  /* 0x00000026009a7202 */ /* 0x010fe20000000f00 */
[----:B------:R-:W-:Y:S01]  /*9c830*/  IMAD.MOV.U32 R155, RZ, RZ, R39 ;  /* 0x000000ffff9b7224 */ /* 0x000fe200078e0027 */
[----:B------:R-:W-:Y:S04]  /*9c840*/  LDS R36, [R248+0x18500] ;  /* 0x01850000f8247984 */ /* 0x000fe80000000800 */
[----:B------:R-:W-:Y:S04]  /*9c850*/  LDS R38, [R248+0x1a500] ;  /* 0x01a50000f8267984 */ /* 0x000fe80000000800 */
[----:B------:R-:W-:Y:S04]  /*9c860*/  LDS R37, [R249+0x18500] ;  /* 0x01850000f9257984 */ /* 0x000fe80000000800 */
[----:B------:R-:W1:Y:S04]  /*9c870*/  LDS R39, [R249+0x1a500] ;  /* 0x01a50000f9277984 */ /* 0x000e680000000800 */
[----:B------:R-:W-:Y:S04]  /*9c880*/  STL.64 [R1+0x7ce0], R154 ;  /* 0x007ce09a01007387 */ /* 0x000fe80000100a00 */
[----:B------:R-:W-:Y:S04]  /*9c890*/  STL.64 [R1+0x7cd8], R152 ;  /* 0x007cd89801007387 */ /* 0x000fe80000100a00 */
[----:B------:R-:W-:Y:S04]  /*9c8a0*/  LDS R224, [R2+0x18580] ;  /* 0x0185800002e07984 */ /* 0x000fe80000000800 */
[----:B------:R-:W-:Y:S04]  /*9c8b0*/  LDS R226, [R2+0x1a580] ;  /* 0x01a5800002e27984 */ /* 0x000fe80000000800 */
[----:B------:R-:W-:Y:S04]  /*9c8c0*/  LDS R225, [R3+0x18580] ;  /* 0x0185800003e17984 */ /* 0x000fe80000000800 */
[----:B------:R-:W3:Y:S01]  /*9c8d0*/  LDS R227, [R3+0x1a580] ;  /* 0x01a5800003e37984 */ /* 0x000ee20000000800 */
[----:B-1----:R-:W-:Y:S08]  /*9c8e0*/  HMMA.1688.F32.TF32 R236, R36, R4, R236 ;  /* 0x0000000424ec723c */ /* 0x002ff000000810ec */
[C---:B------:R-:W-:Y:S11]  /*9c8f0*/  HMMA.1688.F32.TF32 R212, R216.reuse, R28, R212 ;  /* 0x0000001cd8d4723c */ /* 0x040ff600000810d4 */
[----:B------:R-:W-:Y:S04]  /*9c900*/  @!UPT UIADD3 URZ, URZ, URZ, URZ ;  /* 0x0000003f3f3ff290 */ /* 0x000fe8000fffe03f */
[----:B------:R-:W-:Y:S04]  /*9c910*/  STL [R1+0x7b34], R236 ;  /* 0x007b34ec01007387 */ /* 0x000fe80000100800 */
[----:B------:R-:W-:Y:S04]  /*9c920*/  STL [R1+0x7b30], R237 ;  /* 0x007b30ed01007387 */ /* 0x000fe80000100800 */
[----:B------:R-:W-:Y:S01]  /*9c930*/  STL [R1+0x7b2c], R238 ;  /* 0x007b2cee01007387 */ /* 0x000fe20000100800 */
[C---:B------:R-:W-:Y:S03]  /*9c940*/  HMMA.1688.F32.TF32 R208, R216.reuse, R8, R208 ;  /* 0x00000008d8d0723c */ /* 0x040fe600000810d0 */
[----:B------:R-:W-:Y:S05]  /*9c950*/  STL [R1+0x7b24], R239 ;  /* 0x007b24ef01007387 */ /* 0x000fea0000100800 */
[C---:B------:R-:W-:Y:S08]  /*9c960*/  HMMA.1688.F32.TF32 R200, R216.reuse, R24, R200 ;  /* 0x00000018d8c8723c */ /* 0x040ff000000810c8 */
[----:B--2---:R-:W-:Y:S08]  /*9c970*/  HMMA.1688.F32.TF32 R196, R216, R20, R196 ;  /* 0x00000014d8c4723c */ /* 0x004ff000000810c4 */
[----:B------:R-:W-:Y:S11]  /*9c980*/  HMMA.1688.F32.TF32 R40, R184, R4, R40 ;  /* 0x00000004b828723c */ /* 0x000ff60000081028 */
        /* <DEDUP_REMOVED lines=8> */
[C---:B------:R-:W-:Y:S08]  /*9ca10*/  HMMA.1688.F32.TF32 R192, R216.reuse, R16, R192 ;  /* 0x00000010d8c0723c */ /* 0x040ff000000810c0 */
[C---:B------:R-:W-:Y:S08]  /*9ca20*/  HMMA.1688.F32.TF32 R204, R216.reuse, R12, R204 ;  /* 0x0000000cd8cc723c */ /* 0x040ff000000810cc */
[----:B------:R-:W-:Y:S01]  /*9ca30*/  HMMA.1688.F32.TF32 R216, R216, R32, R232 ;  /* 0x00000020d8d8723c */ /* 0x000fe200000810e8 */
[----:B------:R-:W2:Y:S04]  /*9ca40*/  LDL.LU R232, [R1+0xc10] ;  /* 0x000c100001e87983 */ /* 0x000ea80000300800 */
[----:B------:R1:W-:Y:S04]  /*9ca50*/  STL.64 [R1+0x860], R40 ;  /* 0x0008602801007387 */ /* 0x0003e80000100a00 */
[----:B------:R4:W-:Y:S04]  /*9ca60*/  STL.64 [R1+0x868], R42 ;  /* 0x0008682a01007387 */ /* 0x0009e80000100a00 */
[----:B------:R-:W2:Y:S04]  /*9ca70*/  LDL.LU R233, [R1+0xc14] ;  /* 0x000c140001e97983 */ /* 0x000ea80000300800 */
[----:B------:R-:W2:Y:S04]  /*9ca80*/  LDL.LU R234, [R1+0xc18] ;  /* 0x000c180001ea7983 */ /* 0x000ea80000300800 */
[----:B------:R-:W2:Y:S04]  /*9ca90*/  LDL.LU R235, [R1+0xc1c] ;  /* 0x000c1c0001eb7983 */ /* 0x000ea80000300800 */
[----:B-1----:R-:W2:Y:S04]  /*9caa0*/  LDL.LU R40, [R1+0xc30] ;  /* 0x000c300001287983 */ /* 0x002ea80000300800 */
[----:B------:R-:W2:Y:S04]  /*9cab0*/  LDL.LU R41, [R1+0xc34] ;  /* 0x000c340001297983 */ /* 0x000ea80000300800 */
[----:B----4-:R-:W2:Y:S04]  /*9cac0*/  LDL.LU R42, [R1+0xc38] ;  /* 0x000c3800012a7983 */ /* 0x010ea80000300800 */
        /* <DEDUP_REMOVED lines=58> */
[----:B------:R-:W4:Y:S01]  /*9ce70*/  LDL.LU R240, [R1+0xc00] ;  /* 0x000c000001f07983 */ /* 0x000f220000300800 */
[C---:B------:R-:W-:Y:S08]  /*9ce80*/  HMMA.1688.F32.TF32 R164, R184.reuse, R20, R164 ;  /* 0x00000014b8a4723c */ /* 0x040ff000000810a4 */
[C---:B------:R-:W-:Y:S08]  /*9ce90*/  HMMA.1688.F32.TF32 R168, R184.reuse, R24, R168 ;  /* 0x00000018b8a8723c */ /* 0x040ff000000810a8 */
[C---:B------:R-:W-:Y:S08]  /*9cea0*/  HMMA.1688.F32.TF32 R172, R184.reuse, R12, R172 ;  /* 0x0000000cb8ac723c */ /* 0x040ff000000810ac */
[C---:B------:R-:W-:Y:S08]  /*9ceb0*/  HMMA.1688.F32.TF32 R176, R184.reuse, R8, R176 ;  /* 0x00000008b8b0723c */ /* 0x040ff000000810b0 */
[C---:B------:R-:W-:Y:S08]  /*9cec0*/  HMMA.1688.F32.TF32 R180, R184.reuse, R28, R180 ;  /* 0x0000001cb8b4723c */ /* 0x040ff000000810b4 */
[----:B------:R-:W-:Y:S01]  /*9ced0*/  HMMA.1688.F32.TF32 R184, R184, R32, R220 ;  /* 0x00000020b8b8723c */ /* 0x000fe200000810dc */
[----:B------:R-:W-:Y:S04]  /*9cee0*/  LDS R220, [R248+0x18580] ;  /* 0x01858000f8dc7984 */ /* 0x000fe80000000800 */
[----:B------:R-:W-:Y:S04]  /*9cef0*/  LDS R222, [R248+0x1a580] ;  /* 0x01a58000f8de7984 */ /* 0x000fe80000000800 */
[----:B------:R-:W-:Y:S04]  /*9cf00*/  LDS R221, [R249+0x18580] ;  /* 0x01858000f9dd7984 */ /* 0x000fe80000000800 */
[----:B------:R-:W1:Y:S01]  /*9cf10*/  LDS R223, [R249+0x1a580] ;  /* 0x01a58000f9df7984 */ /* 0x000e620000000800 */
[----:B------:R-:W-:Y:S01]  /*9cf20*/  MOV R241, R252 ;  /* 0x000000fc00f17202 */ /* 0x000fe20000000f00 */
[----:B------:R-:W-:Y:S01]  /*9cf30*/  IMAD.MOV.U32 R242, RZ, RZ, R250 ;  /* 0x000000fffff27224 */ /* 0x000fe200078e00fa */
[----:B------:R-:W-:Y:S01]  /*9cf40*/  MOV R243, R0 ;  /* 0x0000000000f37202 */ /* 0x000fe20000000f00 */
[----:B---3--:R-:W-:Y:S08]  /*9cf50*/  HMMA.1688.F32.TF32 R104, R224, R16, R104 ;  /* 0x00000010e068723c */ /* 0x008ff00000081068 */
[C---:B--2---:R-:W-:Y:S08]  /*9cf60*/  HMMA.1688.F32.TF32 R116, R36.reuse, R28, R116 ;  /* 0x0000001c2474723c */ /* 0x044ff00000081074 */
[C---:B----4-:R-:W-:Y:S08]  /*9cf70*/  HMMA.1688.F32.TF32 R132, R36.reuse, R20, R132 ;  /* 0x000000142484723c */ /* 0x050ff00000081084 */
[C---:B------:R-:W-:Y:S08]  /*9cf80*/  HMMA.1688.F32.TF32 R128, R36.reuse, R24, R128 ;  /* 0x000000182480723c */ /* 0x040ff00000081080 */
[C---:B------:R-:W-:Y:S08]  /*9cf90*/  HMMA.1688.F32.TF32 R124, R36.reuse, R12, R124 ;  /* 0x0000000c247c723c */ /* 0x040ff0000008107c */
[C---:B------:R-:W-:Y:S08]  /*9cfa0*/  HMMA.1688.F32.TF32 R120, R36.reuse, R8, R120 ;  /* 0x000000082478723c */ /* 0x040ff00000081078 */
[----:B------:R-:W-:Y:S08]  /*9cfb0*/  HMMA.1688.F32.TF32 R36, R36, R32, R112 ;  /* 0x000000202424723c */ /* 0x000ff00000081070 */
[C---:B------:R-:W-:Y:S01]  /*9cfc0*/  HMMA.1688.F32.TF32 R108, R224.reuse, R4, R108 ;  /* 0x00000004e06c723c */ /* 0x040fe2000008106c */
[----:B------:R-:W-:Y:S04]  /*9cfd0*/  STL [R1+0x8b0], R132 ;  /* 0x0008b08401007387 */ /* 0x000fe80000100800 */
[----:B------:R-:W-:Y:S03]  /*9cfe0*/  STL.64 [R1+0x958], R130 ;  /* 0x0009588201007387 */ /* 0x000fe60000100a00 */
[C---:B------:R-:W-:Y:S01]  /*9cff0*/  HMMA.1688.F32.TF32 R100, R224.reuse, R20, R100 ;  /* 0x00000014e064723c */ /* 0x040fe20000081064 */
[----:B------:R-:W-:Y:S04]  /*9d000*/  STL [R1+0xa40], R124 ;  /* 0x000a407c01007387 */ /* 0x000fe80000100800 */
        /* <DEDUP_REMOVED lines=12> */
[C---:B--2---:R-:W-:Y:S01]  /*9d0d0*/  HMMA.1688.F32.TF32 R104, R224.reuse, R24, R96 ;  /* 0x00000018e068723c */ /* 0x044fe20000081060 */
        /* <DEDUP_REMOVED lines=9> */
[----:B------:R-:W-:Y:S04]  /*9d170*/  LDS R36, [R2+0x18600] ;  /* 0x0186000002247984 */ /* 0x000fe80000000800 */
[----:B------:R-:W-:Y:S02]  /*9d180*/  LDS R38, [R2+0x1a600] ;  /* 0x01a6000002267984 */ /* 0x000fe40000000800 */
[C---:B------:R-:W-:Y:S02]  /*9d190*/  HMMA.1688.F32.TF32 R96, R224.reuse, R8, R48 ;  /* 0x00000008e060723c */ /* 0x040fe40000081030 */
[----:B------:R-:W-:Y:S04]  /*9d1a0*/  LDS R37, [R3+0x18600] ;  /* 0x0186000003257984 */ /* 0x000fe80000000800 */
[----:B------:R-:W-:Y:S02]  /*9d1b0*/  LDS R39, [R3+0x1a600] ;  /* 0x01a6000003277984 */ /* 0x000fe40000000800 */
[C---:B------:R-:W-:Y:S08]  /*9d1c0*/  HMMA.1688.F32.TF32 R52, R224.reuse, R28, R44 ;  /* 0x0000001ce034723c */ /* 0x040ff0000008102c */
[----:B------:R-:W-:Y:S01]  /*9d1d0*/  HMMA.1688.F32.TF32 R48, R224, R32, R40 ;  /* 0x00000020e030723c */ /* 0x000fe20000081028 */
[----:B------:R-:W-:Y:S04]  /*9d1e0*/  STL.64 [R1+0xc70], R104 ;  /* 0x000c706801007387 */ /* 0x000fe80000100a00 */
[----:B------:R-:W-:Y:S03]  /*9d1f0*/  LDS R224, [R248+0x18600] ;  /* 0x01860000f8e07984 */ /* 0x000fe60000000800 */
[C---:B-1----:R-:W-:Y:S01]  /*9d200*/  HMMA.1688.F32.TF32 R44, R220.reuse, R4, R244 ;  /* 0x00000004dc2c723c */ /* 0x042fe200000810f4 */
[----:B------:R-:W-:Y:S04]  /*9d210*/  LDS R226, [R248+0x1a600] ;  /* 0x01a60000f8e27984 */ /* 0x000fe80000000800 */
        /* <DEDUP_REMOVED lines=15> */
[----:B------:R-:W2:Y:S01]  /*9d310*/  LDS R227, [R249+0x1a600] ;  /* 0x01a60000f9e37984 */ /* 0x000ea20000000800 */
[----:B-1----:R-:W-:Y:S03]  /*9d320*/  HMMA.1688.F32.TF32 R40, R220, R20, R240 ;  /* 0x00000014dc28723c */ /* 0x002fe600000810f0 */
[----:B------:R-:W3:Y:S04]  /*9d330*/  LDL.LU R240, [R1+0xae0] ;  /* 0x000ae00001f07983 */ /* 0x000ee80000300800 */
[----:B------:R-:W-:Y:S11]  /*9d340*/  IMAD.MOV.U32 R241, RZ, RZ, R228 ;  /* 0x000000fffff17224 */ /* 0x000ff600078e00e4 */
[----:B------:R-:W-:Y:S05]  /*9d350*/  @!UPT UIADD3 URZ, URZ, URZ, URZ ;  /* 0x0000003f3f3ff290 */ /* 0x000fea000fffe03f */
[----:B------:R1:W-:Y:S04]  /*9d360*/  STL.64 [R1+0xdb0], R40 ;  /* 0x000db02801007387 */ /* 0x0003e80000100a00 */
[----:B------:R4:W-:Y:S04]  /*9d370*/  STL.64 [R1+0xdb8], R42 ;  /* 0x000db82a01007387 */ /* 0x0009e80000100a00 */
[----:B------:R-:W2:Y:S04]  /*9d380*/  LDL.LU R228, [R1+0x7ecc] ;  /* 0x007ecc0001e47983 */ /* 0x000ea80000300800 */
[----:B------:R-:W3:Y:S04]  /*9d390*/  LDL.LU R242, [R1+0xae8] ;  /* 0x000ae80001f27983 */ /* 0x000ee80000300800 */
[----:B------:R-:W3:Y:S04]  /*9d3a0*/  LDL.LU R243, [R1+0xaec] ;  /* 0x000aec0001f37983 */ /* 0x000ee80000300800 */
[----:B------:R-:W3:Y:S04]  /*9d3b0*/  LDL.LU R244, [R1+0xb00] ;  /* 0x000b000001f47983 */ /* 0x000ee80000300800 */
[----:B------:R-:W3:Y:S04]  /*9d3c0*/  LDL.LU R245, [R1+0xb04] ;  /* 0x000b040001f57983 */ /* 0x000ee80000300800 */
[----:B------:R-:W3:Y:S01]  /*9d3d0*/  LDL.LU R246, [R1+0xb08] ;  /* 0x000b080001f67983 */ /* 0x000ee20000300800 */
[----:B--2---:R-:W-:-:S03]  /*9d3e0*/  MOV R247, R228 ;  /* 0x000000e400f77202 */ /* 0x004fc60000000f00 */
[----:B------:R-:W2:Y:S04]  /*9d3f0*/  LDL.LU R228, [R1+0x7ec8] ;  /* 0x007ec80001e47983 */ /* 0x000ea80000300800 */
[----:B-1----:R-:W3:Y:S04]  /*9d400*/  LDL.LU R40, [R1+0xb10] ;  /* 0x000b100001287983 */ /* 0x002ee80000300800 */
[----:B------:R-:W3:Y:S04]  /*9d410*/  LDL.LU R41, [R1+0xb14] ;  /* 0x000b140001297983 */ /* 0x000ee80000300800 */
[----:B----4-:R-:W3:Y:S04]  /*9d420*/  LDL.LU R42, [R1+0xb18] ;  /* 0x000b1800012a7983 */ /* 0x010ee80000300800 */
        /* <DEDUP_REMOVED lines=58> */
[----:B------:R-:W4:Y:S01]  /*9d7d0*/  LDL.LU R46, [R1+0xb28] ;  /* 0x000b2800012e7983 */ /* 0x000f220000300800 */
[----:B--2---:R-:W-:-:S03]  /*9d7e0*/  IMAD.MOV.U32 R47, RZ, RZ, R228 ;  /* 0x000000ffff2f7224 */ /* 0x004fc600078e00e4 */
[----:B------:R-:W2:Y:S04]  /*9d7f0*/  LDL.LU R228, [R1+0x7ec4] ;  /* 0x007ec40001e47983 */ /* 0x000ea80000300800 */
[----:B------:R-:W2:Y:S04]  /*9d800*/  LDL.LU R229, [R1+0x7ec0] ;  /* 0x007ec00001e57983 */ /* 0x000ea80000300800 */
[----:B------:R-:W2:Y:S04]  /*9d810*/  LDL.LU R230, [R1+0x7ebc] ;  /* 0x007ebc0001e67983 */ /* 0x000ea80000300800 */
[----:B------:R-:W2:Y:S04]  /*9d820*/  LDL.LU R231, [R1+0x7eb8] ;  /* 0x007eb80001e77983 */ /* 0x000ea80000300800 */
[----:B------:R-:W2:Y:S01]  /*9d830*/  LDL.LU R235, [R1+0xafc] ;  /* 0x000afc0001eb7983 */ /* 0x000ea20000300800 */
[----:B---3--:R-:W-:Y:S08]  /*9d840*/  HMMA.1688.F32.TF32 R40, R224, R20, R40 ;  /* 0x00000014e028723c */ /* 0x008ff00000081028 */
[C---:B----4-:R-:W-:Y:S08]  /*9d850*/  HMMA.1688.F32.TF32 R52, R36.reuse, R32, R52 ;  /* 0x000000202434723c */ /* 0x050ff00000081034 */
[C---:B------:R-:W-:Y:S08]  /*9d860*/  HMMA.1688.F32.TF32 R96, R36.reuse, R28, R96 ;  /* 0x0000001c2460723c */ /* 0x040ff00000081060 */
[C---:B------:R-:W-:Y:S08]  /*9d870*/  HMMA.1688.F32.TF32 R100, R36.reuse, R8, R100 ;  /* 0x000000082464723c */ /* 0x040ff00000081064 */
[-C--:B------:R-:W-:Y:S08]  /*9d880*/  HMMA.1688.F32.TF32 R108, R36, R24.reuse, R108 ;  /* 0x00000018246c723c */ /* 0x080ff0000008106c */
[C---:B------:R-:W-:Y:S08]  /*9d890*/  HMMA.1688.F32.TF32 R140, R220.reuse, R24, R136 ;  /* 0x00000018dc8c723c */ /* 0x040ff00000081088 */
[C---:B------:R-:W-:Y:S08]  /*9d8a0*/  HMMA.1688.F32.TF32 R136, R220.reuse, R12, R132 ;  /* 0x0000000cdc88723c */ /* 0x040ff00000081084 */
[C---:B------:R-:W-:Y:S08]  /*9d8b0*/  HMMA.1688.F32.TF32 R132, R220.reuse, R8, R128 ;  /* 0x00000008dc84723c */ /* 0x040ff00000081080 */
[----:B------:R-:W-:Y:S08]  /*9d8c0*/  HMMA.1688.F32.TF32 R128, R220, R28, R124 ;  /* 0x0000001cdc80723c */ /* 0x000ff0000008107c */
[C---:B------:R-:W-:Y:S08]  /*9d8d0*/  HMMA.1688.F32.TF32 R112, R36.reuse, R20, R112 ;  /* 0x000000142470723c */ /* 0x040ff00000081070 */
        /* <DEDUP_REMOVED lines=8> */
[----:B------:R-:W-:Y:S04]  /*9d960*/  STL.64 [R1+0xd88], R134 ;  /* 0x000d888601007387 */ /* 0x000fe80000100a00 */
[----:B------:R-:W-:Y:S01]  /*9d970*/  STL.64 [R1+0xd70], R128 ;  /* 0x000d708001007387 */ /* 0x000fe20000100a00 */
[C---:B------:R-:W-:Y:S03]  /*9d980*/  HMMA.1688.F32.TF32 R48, R224.reuse, R4, R48 ;  /* 0x00000004e030723c */ /* 0x040fe60000081030 */
[----:B------:R-:W-:Y:S04]  /*9d990*/  STL.64 [R1+0xd78], R130 ;  /* 0x000d788201007387 */ /* 0x000fe80000100a00 */
[----:B------:R-:W-:Y:S04]  /*9d9a0*/  LDS R36, [R2+0x18700] ;  /* 0x0187000002247984 */ /* 0x000fe80000000800 */
[----:B------:R-:W-:Y:S01]  /*9d9b0*/  LDS R38, [R2+0x1a700] ;  /* 0x01a7000002267984 */ /* 0x000fe20000000800 */
[----:B------:R-:W-:Y:S03]  /*9d9c0*/  HMMA.1688.F32.TF32 R44, R224, R16, R44 ;  /* 0x00000010e02c723c */ /* 0x000fe6000008102c */
[----:B------:R-:W-:Y:S04]  /*9d9d0*/  LDS R37, [R3+0x18700] ;  /* 0x0187000003257984 */ /* 0x000fe80000000800 */
[----:B------:R-:W-:Y:S01]  /*9d9e0*/  LDS R39, [R3+0x1a700] ;  /* 0x01a7000003277984 */ /* 0x000fe20000000800 */
[----:B--2---:R-:W-:Y:S03]  /*9d9f0*/  HMMA.1688.F32.TF32 R124, R220, R32, R228 ;  /* 0x00000020dc7c723c */ /* 0x004fe600000810e4 */
[----:B------:R-:W-:Y:S04]  /*9da00*/  LDS R228, [R2+0x18680] ;  /* 0x0186800002e47984 */ /* 0x000fe80000000800 */
[----:B------:R-:W-:Y:S04]  /*9da10*/  LDS R230, [R2+0x1a680] ;  /* 0x01a6800002e67984 */ /* 0x000fe80000000800 */
[----:B------:R-:W-:Y:S04]  /*9da20*/  LDS R229, [R3+0x18680] ;  /* 0x0186800003e57984 */ /* 0x000fe80000000800 */
[----:B------:R-:W1:Y:S04]  /*9da30*/  LDS R231, [R3+0x1a680] ;  /* 0x01a6800003e77984 */ /* 0x000e680000000800 */
        /* <DEDUP_REMOVED lines=29> */
[----:B------:R-:W3:Y:S01]  /*9dc10*/  LDS R223, [R249+0x1a680] ;  /* 0x01a68000f9df7984 */ /* 0x000ee20000000800 */
[C---:B--2---:R-:W-:Y:S07]  /*9dc20*/  HMMA.1688.F32.TF32 R40, R224.reuse, R8, R240 ;  /* 0x00000008e028723c */ /* 0x044fee00000810f0 */
[----:B------:R2:W-:Y:S04]  /*9dc30*/  STL.64 [R1+0xe20], R48 ;  /* 0x000e203001007387 */ /* 0x0005e80000100a00 */
[----:B------:R4:W-:Y:S04]  /*9dc40*/  STL.64 [R1+0xe28], R50 ;  /* 0x000e283201007387 */ /* 0x0009e80000100a00 */
        /* <DEDUP_REMOVED lines=56> */
[----:B------:R-:W4:Y:S04]  /*9dfd0*/  LDL.LU R52, [R1+0xad0] ;  /* 0x000ad00001347983 */ /* 0x000f280000300800 */
[----:B------:R-:W4:Y:S04]  /*9dfe0*/  LDL.LU R53, [R1+0xad4] ;  /* 0x000ad40001357983 */ /* 0x000f280000300800 */
[----:B------:R-:W4:Y:S04]  /*9dff0*/  LDL.LU R54, [R1+0xad8] ;  /* 0x000ad80001367983 */ /* 0x000f280000300800 */
[----:B------:R-:W4:Y:S04]  /*9e000*/  LDL.LU R55, [R1+0xadc] ;  /* 0x000adc0001377983 */ /* 0x000f280000300800 */
[----:B-1----:R-:W2:Y:S04]  /*9e010*/  LDL.LU R40, [R1+0xaa0] ;  /* 0x000aa00001287983 */ /* 0x002ea80000300800 */
        /* <DEDUP_REMOVED lines=31> */
[C---:B----4-:R-:W-:Y:S08]  /*9e210*/  HMMA.1688.F32.TF32 R52, R224.reuse, R28, R52 ;  /* 0x0000001ce034723c */ /* 0x050ff00000081034 */
[----:B--2---:R-:W-:Y:S11]  /*9e220*/  HMMA.1688.F32.TF32 R224, R224, R32, R48 ;  /* 0x00000020e0e0723c */ /* 0x004ff60000081030 */
[----:B------:R-:W-:Y:S04]  /*9e230*/  @!UPT UIADD3 URZ, URZ, URZ, URZ ;  /* 0x0000003f3f3ff290 */ /* 0x000fe8000fffe03f */
[----:B------:R-:W-:Y:S04]  /*9e240*/  STL.64 [R1+0xdf0], R52 ;  /* 0x000df03401007387 */ /* 0x000fe80000100a00 */
[----:B------:R1:W-:Y:S04]  /*9e250*/  STL.64 [R1+0xdf8], R54 ;  /* 0x000df83601007387 */ /* 0x0003e80000100a00 */
[----:B-1----:R-:W2:Y:S04]  /*9e260*/  LDL.LU.64 R54, [R1+0x7eb0] ;  /* 0x007eb00001367983 */ /* 0x002ea80000300a00 */
[----:B------:R-:W2:Y:S04]  /*9e270*/  LDL.LU.64 R52, [R1+0x7ea8] ;  /* 0x007ea80001347983 */ /* 0x000ea80000300a00 */
[----:B------:R-:W4:Y:S04]  /*9e280*/  LDL.LU.64 R50, [R1+0x7ea0] ;  /* 0x007ea00001327983 */ /* 0x000f280000300a00 */
[----:B------:R-:W4:Y:S04]  /*9e290*/  LDL.LU.64 R48, [R1+0x7e98] ;  /* 0x007e980001307983 */ /* 0x000f280000300a00 */
[----:B------:R1:W-:Y:S04]  /*9e2a0*/  STL.64 [R1+0xdd0], R224 ;  /* 0x000dd0e001007387 */ /* 0x0003e80000100a00 */
[----:B------:R1:W-:Y:S04]  /*9e2b0*/  STL.64 [R1+0xdd8], R226 ;  /* 0x000dd8e201007387 */ /* 0x0003e80000100a00 */
[----:B-1----:R-:W2:Y:S04]  /*9e2c0*/  LDL.LU R224, [R1+0xa90] ;  /* 0x000a900001e07983 */ /* 0x002ea80000300800 */
[----:B------:R-:W2:Y:S04]  /*9e2d0*/  LDL.LU R225, [R1+0xa94] ;  /* 0x000a940001e17983 */ /* 0x000ea80000300800 */
[----:B------:R-:W2:Y:S04]  /*9e2e0*/  LDL.LU R226, [R1+0xa98] ;  /* 0x000a980001e27983 */ /* 0x000ea80000300800 */
[----:B------:R-:W2:Y:S01]  /*9e2f0*/  LDL.LU R227, [R1+0xa9c] ;  /* 0x000a9c0001e37983 */ /* 0x000ea20000300800 */
[C---:B---3--:R-:W-:Y:S08]  /*9e300*/  HMMA.1688.F32.TF32 R44, R228.reuse, R4, R44 ;  /* 0x00000004e42c723c */ /* 0x048ff0000008102c */
[C---:B------:R-:W-:Y:S11]  /*9e310*/  HMMA.1688.F32.TF32 R40, R228.reuse, R16, R40 ;  /* 0x00000010e428723c */ /* 0x040ff60000081028 */
[----:B------:R-:W-:Y:S04]  /*9e320*/  @!UPT UIADD3 URZ, URZ, URZ, URZ ;  /* 0x0000003f3f3ff290 */ /* 0x000fe8000fffe03f */
        /* <DEDUP_REMOVED lines=21> */
[----:B------:R-:W-:Y:S03]  /*9e480*/  LDS R223, [R3+0x1a780] ;  /* 0x01a7800003df7984 */ /* 0x000fe60000000800 */
[----:B------:R-:W-:Y:S08]  /*9e490*/  HMMA.1688.F32.TF32 R96, R36, R16, R96 ;  /* 0x000000102460723c */ /* 0x000ff00000081060 */
[C---:B--2---:R-:W-:Y:S11]  /*9e4a0*/  HMMA.1688.F32.TF32 R224, R228.reuse, R20, R224 ;  /* 0x00000014e4e0723c */ /* 0x044ff600000810e0 */
[----:B------:R-:W-:Y:S11]  /*9e4b0*/  @!UPT UIADD3 URZ, URZ, URZ, URZ ;  /* 0x0000003f3f3ff290 */ /* 0x000ff6000fffe03f */
[----:B------:R-:W-:Y:S01]  /*9e4c0*/  @!UPT UIADD3 URZ, URZ, URZ, URZ ;  /* 0x0000003f3f3ff290 */ /* 0x000fe2000fffe03f */
[----:B------:R-:W-:Y:S04]  /*9e4d0*/  STL.64 [R1+0xa90], R224 ;  /* 0x000a90e001007387 */ /* 0x000fe80000100a00 */
[----:B------:R1:W-:Y:S02]  /*9e4e0*/  STL.64 [R1+0xa98], R226 ;  /* 0x000a98e201007387 */ /* 0x0003e40000100a00 */
[C---:B-1----:R-:W-:Y:S08]  /*9e4f0*/  HMMA.1688.F32.TF32 R224, R228.reuse, R24, R152 ;  /* 0x00000018e4e0723c */ /* 0x042ff00000081098 */
        /* <DEDUP_REMOVED lines=42> */
[----:B------:R-:W3:Y:S01]  /*9e7a0*/  LDL.LU R100, [R1+0x810] ;  /* 0x0008100001647983 */ /* 0x000ee20000300800 */
[C---:B--2---:R-:W-:Y:S03]  /*9e7b0*/  HMMA.1688.F32.TF32 R96, R36.reuse, R12, R240 ;  /* 0x0000000c2460723c */ /* 0x044fe600000810f0 */
[----:B------:R2:W-:Y:S04]  /*9e7c0*/  STL.64 [R1+0x970], R104 ;  /* 0x0009706801007387 */ /* 0x0005e80000100a00 */
[----:B------:R1:W-:Y:S11]  /*9e7d0*/  STL.64 [R1+0x978], R106 ;  /* 0x0009786a01007387 */ /* 0x0003f60000100a00 */
[----:B------:R-:W-:Y:S05]  /*9e7e0*/  @!UPT UIADD3 URZ, URZ, URZ, URZ ;  /* 0x0000003f3f3ff290 */ /* 0x000fea000fffe03f */
[----:B------:R1:W-:Y:S04]  /*9e7f0*/  STL.64 [R1+0x960], R96 ;  /* 0x0009606001007387 */ /* 0x0003e80000100a00 */
[----:B------:R1:W-:Y:S04]  /*9e800*/  STL.64 [R1+0x968], R98 ;  /* 0x0009686201007387 */ /* 0x0003e80000100a00 */
[----:B------:R-:W3:Y:S04]  /*9e810*/  LDL.LU R101, [R1+0x814] ;  /* 0x0008140001657983 */ /* 0x000ee80000300800 */
[----:B------:R-:W3:Y:S04]  /*9e820*/  LDL.LU R102, [R1+0x818] ;  /* 0x0008180001667983 */ /* 0x000ee80000300800 */
[----:B------:R-:W3:Y:S04]  /*9e830*/  LDL.LU R103, [R1+0x81c] ;  /* 0x00081c0001677983 */ /* 0x000ee80000300800 */
[----:B--2---:R-:W2:Y:S04]  /*9e840*/  LDL.LU R104, [R1+0x820] ;  /* 0x0008200001687983 */ /* 0x004ea80000300800 */
        /* <DEDUP_REMOVED lines=71> */
[C---:B--2---:R-:W-:Y:S11]  /*9ecc0*/  HMMA.1688.F32.TF32 R244, R36.reuse, R8, R244 ;  /* 0x0000000824f4723c */ /* 0x044ff600000810f4 */
[----:B------:R-:W-:Y:S11]  /*9ecd0*/  @!UPT UIADD3 URZ, URZ, URZ, URZ ;  /* 0x0000003f3f3ff290 */ /* 0x000ff6000fffe03f */
[----:B------:R-:W-:Y:S01]  /*9ece0*/  @!UPT UIADD3 URZ, URZ, URZ, URZ ;  /* 0x0000003f3f3ff290 */ /* 0x000fe2000fffe03f */
[----:B------:R-:W-:Y:S04]  /*9ecf0*/  STL.64 [R1+0x940], R244 ;  /* 0x000940f401007387 */ /* 0x000fe80000100a00 */
[----:B------:R1:W-:Y:S04]  /*9ed00*/  STL.64 [R1+0x948], R246 ;  /* 0x000948f601007387 */ /* 0x0003e80000100a00 */
[----:B-1----:R-:W2:Y:S04]  /*9ed10*/  LDL.LU.64 R246, [R1+0x7e70] ;  /* 0x007e700001f67983 */ /* 0x002ea80000300a00 */
[----:B------:R-:W2:Y:S01]  /*9ed20*/  LDL.LU.64 R244, [R1+0x7e68] ;  /* 0x007e680001f47983 */ /* 0x000ea20000300a00 */
[C---:B------:R-:W-:Y:S08]  /*9ed30*/  HMMA.1688.F32.TF32 R232, R36.reuse, R28, R232 ;  /* 0x0000001c24e8723c */ /* 0x040ff000000810e8 */
[----:B---3--:R-:W-:Y:S01]  /*9ed40*/  HMMA.1688.F32.TF32 R36, R36, R32, R228 ;  /* 0x000000202424723c */ /* 0x008fe200000810e4 */
[----:B------:R-:W-:Y:S04]  /*9ed50*/  LDS R228, [R248+0x18780] ;  /* 0x01878000f8e47984 */ /* 0x000fe80000000800 */
[----:B------:R-:W-:Y:S03]  /*9ed60*/  LDS R230, [R248+0x1a780] ;  /* 0x01a78000f8e67984 */ /* 0x000fe60000000800 */
[C---:B------:R-:W-:Y:S01]  /*9ed70*/  HMMA.1688.F32.TF32 R240, R224.reuse, R4, R240 ;  /* 0x00000004e0f0723c */ /* 0x040fe200000810f0 */
[----:B------:R-:W-:Y:S04]  /*9ed80*/  LDS R229, [R249+0x18780] ;  /* 0x01878000f9e57984 */ /* 0x000fe80000000800 */
[----:B------:R-:W1:Y:S03]  /*9ed90*/  LDS R231, [R249+0x1a780] ;  /* 0x01a78000f9e77984 */ /* 0x000e660000000800 */
[C---:B------:R-:W-:Y:S01]  /*9eda0*/  HMMA.1688.F32.TF32 R152, R224.reuse, R16, R152 ;  /* 0x00000010e098723c */ /* 0x040fe20000081098 */
[----:B------:R-:W-:Y:S04]  /*9edb0*/  STL.64 [R1+0x930], R232 ;  /* 0x000930e801007387 */ /* 0x000fe80000100a00 */
[----:B------:R3:W-:Y:S04]  /*9edc0*/  STL.64 [R1+0x938], R234 ;  /* 0x000938ea01007387 */ /* 0x0007e80000100a00 */
[----:B---3--:R-:W3:Y:S04]  /*9edd0*/  LDL.LU.64 R234, [R1+0x7e60] ;  /* 0x007e600001ea7983 */ /* 0x008ee80000300a00 */
        /* <DEDUP_REMOVED lines=8> */
[----:B-1----:R-:W3:Y:S04]  /*9ee60*/  LDL.LU.64 R242, [R1+0x7e50] ;  /* 0x007e500001f27983 */ /* 0x002ee80000300a00 */
[----:B------:R-:W3:Y:S04]  /*9ee70*/  LDL.LU.64 R240, [R1+0x7e48] ;  /* 0x007e480001f07983 */ /* 0x000ee80000300a00 */
[----:B------:R-:W-:Y:S04]  /*9ee80*/  STL.64 [R1+0xf00], R152 ;  /* 0x000f009801007387 */ /* 0x000fe80000100a00 */
[----:B------:R1:W-:Y:S01]  /*9ee90*/  STL.64 [R1+0xf08], R154 ;  /* 0x000f089a01007387 */ /* 0x0003e20000100a00 */
[C---:B------:R-:W-:Y:S03]  /*9eea0*/  HMMA.1688.F32.TF32 R132, R224.reuse, R28, R132 ;  /* 0x0000001ce084723c */ /* 0x040fe60000081084 */
[----:B------:R-:W-:Y:S04]  /*9eeb0*/  LDS R37, [R3+0x1c000] ;  /* 0x01c0000003257984 */ /* 0x000fe80000000800 */
[----:B------:R-:W2:Y:S01]  /*9eec0*/  LDS R39, [R3+0x1e000] ;  /* 0x01e0000003277984 */ /* 0x000ea20000000800 */
[C---:B-1----:R-:W-:Y:S08]  /*9eed0*/  HMMA.1688.F32.TF32 R152, R224.reuse, R20, R144 ;  /* 0x00000014e098723c */ /* 0x042ff00000081090 */
[C---:B----4-:R-:W-:Y:S08]  /*9eee0*/  HMMA.1688.F32.TF32 R144, R224.reuse, R24, R140 ;  /* 0x00000018e090723c */ /* 0x050ff0000008108c */
[C---:B------:R-:W-:Y:S08]  /*9eef0*/  HMMA.1688.F32.TF32 R140, R224.reuse, R12, R148 ;  /* 0x0000000ce08c723c */ /* 0x040ff00000081094 */
        /* <DEDUP_REMOVED lines=34> */
[----:B------:R4:W-:Y:S04]  /*9f120*/  STL.64 [R1+0x818], R102 ;  /* 0x0008186601007387 */ /* 0x0009e80000100a00 */
[----:B------:R-:W-:Y:S04]  /*9f130*/  LDS R224, [R248+0x1c000] ;  /* 0x01c00000f8e07984 */ /* 0x000fe80000000800 */
[----:B------:R-:W-:Y:S04]  /*9f140*/  LDS R226, [R248+0x1e000] ;  /* 0x01e00000f8e27984 */ /* 0x000fe80000000800 */
[----:B------:R-:W-:Y:S04]  /*9f150*/  LDS R225, [R249+0x1c000] ;  /* 0x01c00000f9e17984 */ /* 0x000fe80000000800 */
[----:B------:R-:W1:Y:S01]  /*9f160*/  LDS R227, [R249+0x1e000] ;  /* 0x01e00000f9e37984 */ /* 0x000e620000000800 */
[----:B--2---:R-:W-:-:S02]  /*9f170*/  IMAD.MOV.U32 R106, RZ, RZ, R246 ;  /* 0x000000ffff6a7224 */ /* 0x004fc400078e00f6 */
[----:B------:R-:W-:Y:S02]  /*9f180*/  IMAD.MOV.U32 R104, RZ, RZ, R244 ;  /* 0x000000ffff687224 */ /* 0x000fe400078e00f4 */
[----:B------:R-:W2:Y:S01]  /*9f190*/  LDL.LU R244, [R1+0x7e44] ;  /* 0x007e440001f47983 */ /* 0x000ea20000300800 */
[----:B------:R-:W-:-:S03]  /*9f1a0*/  MOV R105, R245 ;  /* 0x000000f500697202 */ /* 0x000fc60000000f00 */
[----:B------:R1:W-:Y:S01]  /*9f1b0*/  STL.64 [R1+0x800], R96 ;  /* 0x0008006001007387 */ /* 0x0003e20000100a00 */
[----:B------:R-:W-:-:S03]  /*9f1c0*/  MOV R107, R247 ;  /* 0x000000f7006b7202 */ /* 0x000fc60000000f00 */
[----:B------:R1:W-:Y:S04]  /*9f1d0*/  STL.64 [R1+0x808], R98 ;  /* 0x0008086201007387 */ /* 0x0003e80000100a00 */
[----:B------:R-:W4:Y:S04]  /*9f1e0*/  LDL.LU R245, [R1+0x7e40] ;  /* 0x007e400001f57983 */ /* 0x000f280000300800 */
[----:B------:R-:W4:Y:S04]  /*9f1f0*/  LDL.LU R246, [R1+0x7e3c] ;  /* 0x007e3c0001f67983 */ /* 0x000f280000300800 */
[----:B------:R-:W4:Y:S01]  /*9f200*/  LDL.LU R247, [R1+0x7e38] ;  /* 0x007e380001f77983 */ /* 0x000f220000300800 */
[----:B------:R-:W-:Y:S01]  /*9f210*/  IMAD.MOV.U32 R108, RZ, RZ, R31 ;  /* 0x000000ffff6c7224 */ /* 0x000fe200078e001f */
[----:B------:R-:W-:Y:S01]  /*9f220*/  MOV R109, R30 ;  /* 0x0000001e006d7202 */ /* 0x000fe20000000f00 */
[----:B------:R-:W-:Y:S01]  /*9f230*/  IMAD.MOV.U32 R110, RZ, RZ, R35 ;  /* 0x000000ffff6e7224 */ /* 0x000fe200078e0023 */
[----:B------:R-:W4:Y:S01]  /*9f240*/  LDL.LU R31, [R1+0x7e34] ;  /* 0x007e3400011f7983 */ /* 0x000f220000300800 */
[----:B------:R-:W-:-:S03]  /*9f250*/  MOV R111, R34 ;  /* 0x00000022006f7202 */ /* 0x000fc60000000f00 */
[----:B------:R-:W4:Y:S04]  /*9f260*/  LDL.LU R30, [R1+0x7e30] ;  /* 0x007e3000011e7983 */ /* 0x000f280000300800 */
[----:B------:R-:W4:Y:S04]  /*9f270*/  LDL.LU R35, [R1+0x7e2c] ;  /* 0x007e2c0001237983 */ /* 0x000f280000300800 */
[----:B------:R-:W4:Y:S01]  /*9f280*/  LDL.LU R34, [R1+0x7e28] ;  /* 0x007e280001227983 */ /* 0x000f220000300800 */
[----:B---3--:R-:W-:Y:S01]  /*9f290*/  IMAD.MOV.U32 R114, RZ, RZ, R234 ;  /* 0x000000ffff727224 */ /* 0x008fe200078e00ea */
[----:B------:R-:W-:Y:S01]  /*9f2a0*/  MOV R115, R235 ;  /* 0x000000eb00737202 */ /* 0x000fe20000000f00 */
[----:B------:R-:W-:Y:S01]  /*9f2b0*/  IMAD.MOV.U32 R112, RZ, RZ, R232 ;  /* 0x000000ffff707224 */ /* 0x000fe200078e00e8 */
[----:B------:R-:W-:Y:S01]  /*9f2c0*/  MOV R113, R233 ;  /* 0x000000e900717202 */ /* 0x000fe20000000f00 */
        /* <DEDUP_REMOVED lines=24> */
[----:B--2---:R-:W-:-:S03]  /*9f450*/  MOV R127, R244 ;  /* 0x000000f4007f7202 */ /* 0x004fc60000000f00 */
[----:B------:R-:W2:Y:S01]  /*9f460*/  LDL.LU R244, [R1+0x7f0] ;  /* 0x0007f00001f47983 */ /* 0x000ea20000300800 */
[----:B----4-:R-:W-:-:S03]  /*9f470*/  IMAD.MOV.U32 R126, RZ, RZ, R245 ;  /* 0x000000ffff7e7224 */ /* 0x010fc600078e00f5 */
[----:B------:R-:W2:Y:S01]  /*9f480*/  LDL.LU R245, [R1+0x7f4] ;  /* 0x0007f40001f57983 */ /* 0x000ea20000300800 */
[----:B------:R-:W-:-:S03]  /*9f490*/  MOV R125, R246 ;  /* 0x000000f6007d7202 */ /* 0x000fc60000000f00 */
[----:B------:R-:W2:Y:S01]  /*9f4a0*/  LDL.LU R246, [R1+0x7f8] ;  /* 0x0007f80001f67983 */ /* 0x000ea20000300800 */
[----:B------:R-:W-:-:S03]  /*9f4b0*/  IMAD.MOV.U32 R124, RZ, RZ, R247 ;  /* 0x000000ffff7c7224 */ /* 0x000fc600078e00f7 */
        /* <DEDUP_REMOVED lines=13> */
[----:B------:R-:W-:-:S03]  /*9f590*/  IMAD.MOV.U32 R128, RZ, RZ, R34 ;  /* 0x000000ffff807224 */ /* 0x000fc600078e0022 */
        /* <DEDUP_REMOVED lines=15> */
[----:B-1----:R-:W-:-:S03]  /*9f690*/  IMAD.MOV.U32 R100, RZ, RZ, R26 ;  /* 0x000000ffff647224 */ /* 0x002fc600078e001a */
        /* <DEDUP_REMOVED lines=15> */
[----:B------:R-:W3:Y:S04]  /*9f790*/  LDL.LU R18, [R1+0x7dd4] ;  /* 0x007dd40001127983 */ /* 0x000ee80000300800 */
[----:B------:R-:W3:Y:S04]  /*9f7a0*/  LDL.LU R19, [R1+0x7dd0] ;  /* 0x007dd00001137983 */ /* 0x000ee80000300800 */
[----:B------:R-:W3:Y:S04]  /*9f7b0*/  LDL.LU R6, [R1+0x7dcc] ;  /* 0x007dcc0001067983 */ /* 0x000ee80000300800 */
[----:B------:R-:W3:Y:S01]  /*9f7c0*/  LDL.LU R7, [R1+0x7dc8] ;  /* 0x007dc80001077983 */ /* 0x000ee20000300800 */
[C---:B--2---:R-:W-:Y:S11]  /*9f7d0*/  HMMA.1688.F32.TF32 R244, R228.reuse, R4, R244 ;  /* 0x00000004e4f4723c */ /* 0x044ff600000810f4 */
[----:B------:R-:W-:Y:S11]  /*9f7e0*/  @!UPT UIADD3 URZ, URZ, URZ, URZ ;  /* 0x0000003f3f3ff290 */ /* 0x000ff6000fffe03f */
[----:B------:R-:W-:Y:S01]  /*9f7f0*/  @!UPT UIADD3 URZ, URZ, URZ, URZ ;  /* 0x0000003f3f3ff290 */ /* 0x000fe2000fffe03f */
[----:B------:R1:W-:Y:S01]  /*9f800*/  STL.64 [R1+0xf90], R244 ;  /* 0x000f90f401007387 */ /* 0x0003e20000100a00 */
[----:B------:R-:W-:Y:S01]  /*9f810*/  IMAD.MOV.U32 R5, RZ, RZ, R246 ;  /* 0x000000ffff057224 */ /* 0x000fe200078e00f6 */
[----:B------:R-:W-:Y:S02]  /*9f820*/  MOV R4, R247 ;  /* 0x000000f700047202 */ /* 0x000fe40000000f00 */
[----:B------:R-:W2:Y:S04]  /*9f830*/  LDL.LU.64 R246, [R1+0x7dc0] ;  /* 0x007dc00001f67983 */ /* 0x000ea80000300a00 */
[----:B-1----:R-:W2:Y:S01]  /*9f840*/  LDL.LU.64 R244, [R1+0x7db8] ;  /* 0x007db80001f47983 */ /* 0x002ea20000300a00 */
[C---:B----4-:R-:W-:Y:S08]  /*9f850*/  HMMA.1688.F32.TF32 R220, R228.reuse, R16, R220 ;  /* 0x00000010e4dc723c */ /* 0x050ff000000810dc */
[C---:B---3--:R-:W-:Y:S11]  /*9f860*/  HMMA.1688.F32.TF32 R136, R228.reuse, R28, R136 ;  /* 0x0000001ce488723c */ /* 0x048ff60000081088 */
[----:B------:R-:W-:Y:S04]  /*9f870*/  @!UPT UIADD3 URZ, URZ, URZ, URZ ;  /* 0x0000003f3f3ff290 */ /* 0x000fe8000fffe03f */
        /* <DEDUP_REMOVED lines=11> */
[----:B------:R-:W-:Y:S03]  /*9f930*/  STL.64 [R1+0xfc8], R146 ;  /* 0x000fc89201007387 */ /* 0x000fe60000100a00 */
[----:B------:R-:W-:Y:S01]  /*9f940*/  IMAD.MOV.U32 R9, RZ, RZ, R142 ;  /* 0x000000ffff097224 */ /* 0x000fe200078e008e */
[----:B------:R1:W-:Y:S01]  /*9f950*/  STL.64 [R1+0xfb0], R140 ;  /* 0x000fb08c01007387 */ /* 0x0003e20000100a00 */
[----:B------:R-:W-:-:S03]  /*9f960*/  MOV R8, R143 ;  /* 0x0000008f00087202 */ /* 0x000fc60000000f00 */
[----:B------:R-:W-:Y:S01]  /*9f970*/  STL.64 [R1+0xfa0], R136 ;  /* 0x000fa08801007387 */ /* 0x000fe20000100a00 */
[C---:B------:R-:W-:Y:S03]  /*9f980*/  HMMA.1688.F32.TF32 R132, R36.reuse, R22, R132 ;  /* 0x000000162484723c */ /* 0x040fe60000081084 */
[----:B------:R3:W-:Y:S04]  /*9f990*/  STL.64 [R1+0xfa8], R138 ;  /* 0x000fa88a01007387 */ /* 0x0007e80000100a00 */
[----:B------:R-:W-:Y:S01]  /*9f9a0*/  LDS R220, [R2+0x1c080] ;  /* 0x01c0800002dc7984 */ /* 0x000fe20000000800 */
[C---:B-1----:R-:W-:Y:S03]  /*9f9b0*/  HMMA.1688.F32.TF32 R140, R36.reuse, R6, R240 ;  /* 0x00000006248c723c */ /* 0x042fe600000810f0 */
[----:B------:R-:W-:Y:S04]  /*9f9c0*/  LDS R222, [R2+0x1e080] ;  /* 0x01e0800002de7984 */ /* 0x000fe80000000800 */
[----:B------:R-:W-:Y:S01]  /*9f9d0*/  LDS R221, [R3+0x1c080] ;  /* 0x01c0800003dd7984 */ /* 0x000fe20000000800 */
[C---:B---3--:R-:W-:Y:S03]  /*9f9e0*/  HMMA.1688.F32.TF32 R136, R36.reuse, R18, R232 ;  /* 0x000000122488723c */ /* 0x048fe600000810e8 */
[----:B------:R-:W1:Y:S05]  /*9f9f0*/  LDS R223, [R3+0x1e080] ;  /* 0x01e0800003df7984 */ /* 0x000e6a0000000800 */
[----:B------:R-:W-:Y:S08]  /*9fa00*/  HMMA.1688.F32.TF32 R128, R36, R26, R128 ;  /* 0x0000001a2480723c */ /* 0x000ff00000081080 */
[C---:B------:R-:W-:Y:S08]  /*9fa10*/  HMMA.1688.F32.TF32 R108, R224.reuse, R6, R108 ;  /* 0x00000006e06c723c */ /* 0x040ff0000008106c */
[C---:B------:R-:W-:Y:S08]  /*9fa20*/  HMMA.1688.F32.TF32 R104, R224.reuse, R18, R104 ;  /* 0x00000012e068723c */ /* 0x040ff00000081068 */
[----:B------:R-:W-:Y:S08]  /*9fa30*/  HMMA.1688.F32.TF32 R40, R224, R14, R40 ;  /* 0x0000000ee028723c */ /* 0x000ff00000081028 */
[----:B--2---:R-:W-:Y:S11]  /*9fa40*/  HMMA.1688.F32.TF32 R144, R228, R32, R244 ;  /* 0x00000020e490723c */ /* 0x004ff600000810f4 */
        /* <DEDUP_REMOVED lines=16> */
[C---:B--2---:R-:W-:Y:S08]  /*9fb50*/  HMMA.1688.F32.TF32 R104, R224.reuse, R22, R100 ;  /* 0x00000016e068723c */ /* 0x044ff00000081064 */
[C---:B------:R-:W-:Y:S08]  /*9fb60*/  HMMA.1688.F32.TF32 R100, R224.reuse, R26, R96 ;  /* 0x0000001ae064723c */ /* 0x040ff00000081060 */
[C---:B------:R-:W-:Y:S07]  /*9fb70*/  HMMA.1688.F32.TF32 R96, R224.reuse, R10, R44 ;  /* 0x0000000ae060723c */ /* 0x040fee000008102c */
[----:B------:R-:W-:Y:S01]  /*9fb80*/  STL.64 [R1+0x8e0], R104 ;  /* 0x0008e06801007387 */ /* 0x000fe20000100a00 */
[C---:B------:R-:W-:Y:S03]  /*9fb90*/  HMMA.1688.F32.TF32 R44, R224.reuse, R30, R48 ;  /* 0x0000001ee02c723c */ /* 0x040fe60000081030 */
[----:B------:R-:W-:Y:S04]  /*9fba0*/  STL.64 [R1+0x8e8], R106 ;  /* 0x0008e86a01007387 */ /* 0x000fe80000100a00 */
[----:B------:R-:W-:Y:S04]  /*9fbb0*/  STL.64 [R1+0x8d0], R100 ;  /* 0x0008d06401007387 */ /* 0x000fe80000100a00 */
[----:B------:R-:W-:Y:S04]  /*9fbc0*/  STL.64 [R1+0x8d8], R102 ;  /* 0x0008d86601007387 */ /* 0x000fe80000100a00 */
[----:B------:R-:W-:Y:S04]  /*9fbd0*/  STL.64 [R1+0x8c0], R40 ;  /* 0x0008c02801007387 */ /* 0x000fe80000100a00 */
[----:B------:R2:W-:Y:S02]  /*9fbe0*/  STL.64 [R1+0x8c8], R42 ;  /* 0x0008c82a01007387 */ /* 0x0005e40000100a00 */
[----:B--2---:R-:W-:Y:S02]  /*9fbf0*/  HMMA.1688.F32.TF32 R40, R224, R34, R52 ;  /* 0x00000022e028723c */ /* 0x004fe40000081034 */
[----:B------:R2:W-:Y:S04]  /*9fc00*/  STL.64 [R1+0x8a0], R96 ;  /* 0x0008a06001007387 */ /* 0x0005e80000100a00 */
[----:B------:R3:W-:Y:S04]  /*9fc10*/  STL.64 [R1+0x8a8], R98 ;  /* 0x0008a86201007387 */ /* 0x0007e80000100a00 */
[----:B------:R-:W-:Y:S01]  /*9fc20*/  STL.64 [R1+0x890], R44 ;  /* 0x0008902c01007387 */ /* 0x000fe20000100a00 */
[----:B--2---:R-:W-:-:S03]  /*9fc30*/  IMAD.MOV.U32 R96, RZ, RZ, R56 ;  /* 0x000000ffff607224 */ /* 0x004fc600078e0038 */
[----:B------:R-:W-:Y:S01]  /*9fc40*/  STL.64 [R1+0x898], R46 ;  /* 0x0008982e01007387 */ /* 0x000fe20000100a00 */
[----:B------:R-:W-:-:S03]  /*9fc50*/  MOV R97, R62 ;  /* 0x0000003e00617202 */ /* 0x000fc60000000f00 */
[----:B------:R-:W2:Y:S01]  /*9fc60*/  LDL.LU R56, [R1+0x7db4] ;  /* 0x007db40001387983 */ /* 0x000ea20000300800 */
[----:B---3--:R-:W-:Y:S01]  /*9fc70*/  IMAD.MOV.U32 R98, RZ, RZ, R61 ;  /* 0x000000ffff627224 */ /* 0x008fe200078e003d */
[----:B------:R-:W-:Y:S01]  /*9fc80*/  MOV R99, R60 ;  /* 0x0000003c00637202 */ /* 0x000fe20000000f00 */
[----:B------:R-:W-:Y:S01]  /*9fc90*/  IMAD.MOV.U32 R100, RZ, RZ, R80 ;  /* 0x000000ffff647224 */ /* 0x000fe200078e0050 */
[----:B------:R-:W-:Y:S01]  /*9fca0*/  MOV R101, R81 ;  /* 0x0000005100657202 */ /* 0x000fe20000000f00 */
[----:B------:R-:W-:Y:S04]  /*9fcb0*/  STL.64 [R1+0x690], R40 ;  /* 0x0006902801007387 */ /* 0x000fe80000100a00 */
[----:B------:R-:W-:Y:S04]  /*9fcc0*/  STL.64 [R1+0x698], R42 ;  /* 0x0006982a01007387 */ /* 0x000fe80000100a00 */
[----:B------:R-:W3:Y:S04]  /*9fcd0*/  LDL.LU R62, [R1+0x7db0] ;  /* 0x007db000013e7983 */ /* 0x000ee80000300800 */
[----:B------:R-:W4:Y:S04]  /*9fce0*/  LDL.LU R61, [R1+0x7dac] ;  /* 0x007dac00013d7983 */ /* 0x000f280000300800 */
[----:B------:R-:W4:Y:S01]  /*9fcf0*/  LDL.LU R60, [R1+0x7da8] ;  /* 0x007da800013c7983 */ /* 0x000f220000300800 */
[----:B------:R-:W-:Y:S01]  /*9fd00*/  IMAD.MOV.U32 R102, RZ, RZ, R82 ;  /* 0x000000ffff667224 */ /* 0x000fe200078e0052 */
[----:B------:R-:W-:-:S02]  /*9fd10*/  MOV R103, R83 ;  /* 0x0000005300677202 */ /* 0x000fc40000000f00 */
[----:B------:R-:W4:Y:S01]  /*9fd20*/  LDL.LU R80, [R1+0x7da4] ;  /* 0x007da40001507983 */ /* 0x000f220000300800 */
        /* <DEDUP_REMOVED lines=10> */
[----:B------:R-:W4:Y:S01]  /*9fdd0*/  LDL.LU R79, [R1+0x7d88] ;  /* 0x007d8800014f7983 */ /* 0x000f220000300800 */
[----:B------:R-:W-:-:S03]  /*9fde0*/  IMAD.MOV.U32 R108, RZ, RZ, R72 ;  /* 0x000000ffff6c7224 */ /* 0x000fc600078e0048 */
[----:B------:R-:W4:Y:S01]  /*9fdf0*/  LDL.LU R132, [R1+0x170] ;  /* 0x0001700001847983 */ /* 0x000f220000300800 */
[----:B------:R-:W-:-:S03]  /*9fe00*/  MOV R109, R73 ;  /* 0x00000049006d7202 */ /* 0x000fc60000000f00 */
[----:B------:R-:W4:Y:S01]  /*9fe10*/  LDL.LU R133, [R1+0x174] ;  /* 0x0001740001857983 */ /* 0x000f220000300800 */
[----:B------:R-:W-:-:S03]  /*9fe20*/  IMAD.MOV.U32 R110, RZ, RZ, R74 ;  /* 0x000000ffff6e7224 */ /* 0x000fc600078e004a */
[----:B------:R-:W4:Y:S01]  /*9fe30*/  LDL.LU R134, [R1+0x178] ;  /* 0x0001780001867983 */ /* 0x000f220000300800 */
[----:B------:R-:W-:Y:S03]  /*9fe40*/  HMMA.1688.F32.TF32 R228, R36, R34, R112 ;  /* 0x0000002224e4723c */ /* 0x000fe60000081070 */
[----:B------:R-:W4:Y:S01]  /*9fe50*/  LDL.LU R135, [R1+0x17c] ;  /* 0x00017c0001877983 */ /* 0x000f220000300800 */
[----:B------:R-:W-:-:S03]  /*9fe60*/  MOV R111, R75 ;  /* 0x0000004b006f7202 */ /* 0x000fc60000000f00 */
[----:B------:R-:W4:Y:S01]  /*9fe70*/  LDL.LU R72, [R1+0x7d84] ;  /* 0x007d840001487983 */ /* 0x000f220000300800 */
[----:B------:R-:W-:-:S03]  /*9fe80*/  IMAD.MOV.U32 R112, RZ, RZ, R68 ;  /* 0x000000ffff707224 */ /* 0x000fc600078e0044 */
[----:B------:R-:W4:Y:S01]  /*9fe90*/  LDL.LU R73, [R1+0x7d80] ;  /* 0x007d800001497983 */ /* 0x000f220000300800 */
[----:B------:R-:W-:-:S03]  /*9fea0*/  MOV R113, R69 ;  /* 0x0000004500717202 */ /* 0x000fc60000000f00 */
[----:B------:R-:W4:Y:S01]  /*9feb0*/  LDL.LU R74, [R1+0x7d7c] ;  /* 0x007d7c00014a7983 */ /* 0x000f220000300800 */
[----:B------:R-:W-:-:S03]  /*9fec0*/  IMAD.MOV.U32 R114, RZ, RZ, R70 ;  /* 0x000000ffff727224 */ /* 0x000fc600078e0046 */
[----:B------:R-:W4:Y:S01]  /*9fed0*/  LDL.LU R75, [R1+0x7d78] ;  /* 0x007d7800014b7983 */ /* 0x000f220000300800 */
[----:B------:R-:W-:Y:S01]  /*9fee0*/  HMMA.1688.F32.TF32 R232, R36, R30, R116 ;  /* 0x0000001e24e8723c */ /* 0x000fe20000081074 */
[----:B------:R-:W-:Y:S02]  /*9fef0*/  MOV R115, R71 ;  /* 0x0000004700737202 */ /* 0x000fe40000000f00 */
[----:B------:R-:W4:Y:S04]  /*9ff00*/  LDL.LU R68, [R1+0x7d74] ;  /* 0x007d740001447983 */ /* 0x000f280000300800 */
[----:B------:R-:W4:Y:S01]  /*9ff10*/  LDL.LU R69, [R1+0x7d70] ;  /* 0x007d700001457983 */ /* 0x000f220000300800 */
[----:B------:R-:W-:Y:S01]  /*9ff20*/  IMAD.MOV.U32 R116, RZ, RZ, R64 ;  /* 0x000000ffff747224 */ /* 0x000fe200078e0040 */
[----:B------:R-:W-:-:S02]  /*9ff30*/  MOV R117, R65 ;  /* 0x0000004100757202 */ /* 0x000fc40000000f00 */
[----:B------:R-:W4:Y:S01]  /*9ff40*/  LDL.LU R70, [R1+0x7d6c] ;  /* 0x007d6c0001467983 */ /* 0x000f220000300800 */
[----:B------:R-:W-:-:S03]  /*9ff50*/  IMAD.MOV.U32 R118, RZ, RZ, R66 ;  /* 0x000000ffff767224 */ /* 0x000fc600078e0042 */
[----:B------:R-:W4:Y:S01]  /*9ff60*/  LDL.LU R71, [R1+0x7d68] ;  /* 0x007d680001477983 */ /* 0x000f220000300800 */
[C---:B------:R-:W-:Y:S01]  /*9ff70*/  HMMA.1688.F32.TF32 R244, R36.reuse, R14, R124 ;  /* 0x0000000e24f4723c */ /* 0x040fe2000008107c */
[----:B------:R-:W-:Y:S02]  /*9ff80*/  MOV R119, R67 ;  /* 0x0000004300777202 */ /* 0x000fe40000000f00 */
[----:B------:R-:W1:Y:S04]  /*9ff90*/  LDL.LU R64, [R1+0x7d64] ;  /* 0x007d640001407983 */ /* 0x000e680000300800 */
[----:B------:R-:W1:Y:S04]  /*9ffa0*/  LDL.LU R65, [R1+0x7d60] ;  /* 0x007d600001417983 */ /* 0x000e680000300800 */
[----:B------:R-:W1:Y:S04]  /*9ffb0*/  LDL.LU R66, [R1+0x7d5c] ;  /* 0x007d5c0001427983 */ /* 0x000e680000300800 */
[----:B------:R-:W1:Y:S01]  /*9ffc0*/  LDL.LU R67, [R1+0x7d58] ;  /* 0x007d580001437983 */ /* 0x000e620000300800 */
[----:B------:R-:W-:Y:S03]  /*9ffd0*/  HMMA.1688.F32.TF32 R240, R36, R10, R120 ;  /* 0x0000000a24f0723c */ /* 0x000fe60000081078 */
[----:B------:R-:W-:Y:S04]  /*9ffe0*/  LDS R36, [R248+0x1c080] ;  /* 0x01c08000f8247984 */ /* 0x000fe80000000800 */
[----:B------:R-:W-:Y:S01]  /*9fff0*/  IMAD.MOV.U32 R120, RZ, RZ, R57 ;  /* 0x000000ffff787224 */ /* 0x000fe200078e0039 */
[----:B------:R-:W-:Y:S01]  /*a0000*/  MOV R121, R58 ;  /* 0x0000003a00797202 */ /* 0x000fe20000000f00 */
[----:B------:R-:W-:Y:S01]  /*a0010*/  IMAD.MOV.U32 R122, RZ, RZ, R59 ;  /* 0x000000ffff7a7224 */ /* 0x000fe200078e003b */
[----:B------:R-:W-:Y:S01]  /*a0020*/  MOV R123, R63 ;  /* 0x0000003f007b7202 */ /* 0x000fe20000000f00 */
        /* <DEDUP_REMOVED lines=11> */
[----:B--2---:R-:W-:Y:S01]  /*a00e0*/  MOV R127, R56 ;  /* 0x00000038007f7202 */ /* 0x004fe20000000f00 */
[----:B---3--:R-:W-:Y:S01]  /*a00f0*/  IMAD.MOV.U32 R126, RZ, RZ, R62 ;  /* 0x000000ffff7e7224 */ /* 0x008fe200078e003e */
[----:B----4-:R-:W-:Y:S01]  /*a0100*/  MOV R125, R61 ;  /* 0x0000003d007d7202 */ /* 0x010fe20000000f00 */
[----:B------:R-:W-:-:S02]  /*a0110*/  IMAD.MOV.U32 R124, RZ, RZ, R60 ;  /* 0x000000ffff7c7224 */ /* 0x000fc400078e003c */
        /* <DEDUP_REMOVED lines=11> */
[----:B------:R-:W2:Y:S01]  /*a01d0*/  LDL.LU R63, [R1+0x7d38] ;  /* 0x007d3800013f7983 */ /* 0x000ea20000300800 */
[C---:B-1----:R-:W-:Y:S08]  /*a01e0*/  HMMA.1688.F32.TF32 R52, R220.reuse, R26, R64 ;  /* 0x0000001adc34723c */ /* 0x042ff00000081040 */
[C---:B---3--:R-:W-:Y:S08]  /*a01f0*/  HMMA.1688.F32.TF32 R48, R220.reuse, R18, R56 ;  /* 0x00000012dc30723c */ /* 0x048ff00000081038 */
        /* <DEDUP_REMOVED lines=8> */
[C---:B-1----:R-:W-:Y:S08]  /*a0280*/  HMMA.1688.F32.TF32 R56, R220.reuse, R10, R72 ;  /* 0x0000000adc38723c */ /* 0x042ff00000081048 */
[----:B--2---:R-:W-:Y:S11]  /*a0290*/  HMMA.1688.F32.TF32 R52, R220, R30, R76 ;  /* 0x0000001edc34723c */ /* 0x004ff6000008104c */
[----:B------:R-:W-:Y:S04]  /*a02a0*/  @!UPT UIADD3 URZ, URZ, URZ, URZ ;  /* 0x0000003f3f3ff290 */ /* 0x000fe8000fffe03f */
[----:B------:R-:W-:Y:S04]  /*a02b0*/  STL.64 [R1+0x20], R56 ;  /* 0x0000203801007387 */ /* 0x000fe80000100a00 */
[----:B------:R4:W-:Y:S04]  /*a02c0*/  STL.64 [R1+0x28], R58 ;  /* 0x0000283a01007387 */ /* 0x0009e80000100a00 */
[----:B------:R-:W-:Y:S04]  /*a02d0*/  STL.64 [R1+0x10], R52 ;  /* 0x0000103401007387 */ /* 0x000fe80000100a00 */
[----:B------:R1:W-:Y:S01]  /*a02e0*/  STL.64 [R1+0x18], R54 ;  /* 0x0000183601007387 */ /* 0x0003e20000100a00 */
[C---:B----4-:R-:W-:Y:S08]  /*a02f0*/  HMMA.1688.F32.TF32 R56, R36.reuse, R6, R128 ;  /* 0x000000062438723c */ /* 0x050ff00000081080 */
[C---:B-1----:R-:W-:Y:S08]  /*a0300*/  HMMA.1688.F32.TF32 R52, R36.reuse, R18, R124 ;  /* 0x000000122434723c */ /* 0x042ff0000008107c */
[C---:B------:R-:W-:Y:S07]  /*a0310*/  HMMA.1688.F32.TF32 R60, R36.reuse, R22, R120 ;  /* 0x00000016243c723c */ /* 0x040fee0000081078 */
        /* <DEDUP_REMOVED lines=14> */
[----:B--2---:R-:W-:Y:S08]  /*a0400*/  HMMA.1688.F32.TF32 R52, R36, R34, R100 ;  /* 0x000000222434723c */ /* 0x004ff00000081064 */
[----:B------:R-:W-:Y:S01]  /*a0410*/  HMMA.1688.F32.TF32 R36, R40, R6, R96 ;  /* 0x000000062824723c */ /* 0x000fe20000081060 */
[----:B------:R-:W-:Y:S04]  /*a0420*/  STL.64 [R1+0x9c0], R60 ;  /* 0x0009c03c01007387 */ /* 0x000fe80000100a00 */
[----:B------:R-:W-:Y:S01]  /*a0430*/  STL.64 [R1+0x9c8], R62 ;  /* 0x0009c83e01007387 */ /* 0x000fe20000100a00 */
[----:B------:R-:W-:-:S03]  /*a0440*/  IMAD.MOV.U32 R100, RZ, RZ, R95 ;  /* 0x000000ffff647224 */ /* 0x000fc600078e005f */
[----:B------:R-:W-:Y:S04]  /*a0450*/  STL.64 [R1+0x9b0], R56 ;  /* 0x0009b03801007387 */ /* 0x000fe80000100a00 */
[----:B------:R-:W-:Y:S04]  /*a0460*/  STL.64 [R1+0x9b8], R58 ;  /* 0x0009b83a01007387 */ /* 0x000fe80000100a00 */
[----:B------:R1:W-:Y:S01]  /*a0470*/  STL.64 [R1+0x900], R52 ;  /* 0x0009003401007387 */ /* 0x0003e20000100a00 */
[----:B------:R-:W-:-:S03]  /*a0480*/  MOV R101, R94 ;  /* 0x0000005e00657202 */ /* 0x000fc60000000f00 */
[----:B------:R2:W-:Y:S01]  /*a0490*/  STL.64 [R1+0x908], R54 ;  /* 0x0009083601007387 */ /* 0x0005e20000100a00 */
[----:B------:R-:W-:-:S03]  /*a04a0*/  IMAD.MOV.U32 R102, RZ, RZ, R92 ;  /* 0x000000ffff667224 */ /* 0x000fc600078e005c */
[----:B------:R-:W3:Y:S01]  /*a04b0*/  LDL.LU R95, [R1+0x7d34] ;  /* 0x007d3400015f7983 */ /* 0x000ee20000300800 */
[----:B------:R-:W-:-:S03]  /*a04c0*/  MOV R103, R93 ;  /* 0x0000005d00677202 */ /* 0x000fc60000000f00 */
[----:B------:R-:W-:Y:S04]  /*a04d0*/  STL.64 [R1+0xf0], R36 ;  /* 0x0000f02401007387 */ /* 0x000fe80000100a00 */
[----:B------:R4:W-:Y:S04]  /*a04e0*/  STL.64 [R1+0xf8], R38 ;  /* 0x0000f82601007387 */ /* 0x0009e80000100a00 */
[----:B------:R-:W2:Y:S04]  /*a04f0*/  LDL.LU R94, [R1+0x7d30] ;  /* 0x007d3000015e7983 */ /* 0x000ea80000300800 */
        /* <DEDUP_REMOVED lines=10> */
[C---:B------:R-:W-:Y:S08]  /*a05a0*/  HMMA.1688.F32.TF32 R224, R220.reuse, R6, R132 ;  /* 0x00000006dce0723c */ /* 0x040ff00000081084 */
[----:B------:R-:W-:Y:S01]  /*a05b0*/  HMMA.1688.F32.TF32 R48, R220, R14, R68 ;  /* 0x0000000edc30723c */ /* 0x000fe20000081044 */
[----:B------:R-:W-:Y:S01]  /*a05c0*/  IMAD.MOV.U32 R96, RZ, RZ, R84 ;  /* 0x000000ffff607224 */ /* 0x000fe200078e0054 */
[----:B------:R-:W-:Y:S01]  /*a05d0*/  MOV R97, R85 ;  /* 0x0000005500617202 */ /* 0x000fe20000000f00 */
[----:B------:R-:W-:Y:S01]  /*a05e0*/  IMAD.MOV.U32 R98, RZ, RZ, R86 ;  /* 0x000000ffff627224 */ /* 0x000fe200078e0056 */
[----:B------:R-:W-:-:S02]  /*a05f0*/  MOV R99, R87 ;  /* 0x0000005700637202 */ /* 0x000fc40000000f00 */
[----:B---3--:R-:W-:Y:S01]  /*a0600*/  MOV R111, R95 ;  /* 0x0000005f006f7202 */ /* 0x008fe20000000f00 */
[----:B--2---:R-:W-:Y:S02]  /*a0610*/  IMAD.MOV.U32 R110, RZ, RZ, R94 ;  /* 0x000000ffff6e7224 */ /* 0x004fe400078e005e */
[----:B----4-:R-:W-:Y:S02]  /*a0620*/  IMAD.MOV.U32 R108, RZ, RZ, R92 ;  /* 0x000000ffff6c7224 */ /* 0x010fe400078e005c */
[----:B------:R-:W2:Y:S01]  /*a0630*/  LDL.LU R92, [R1+0x7d14] ;  /* 0x007d1400015c7983 */ /* 0x000ea20000300800 */
[----:B------:R-:W-:-:S03]  /*a0640*/  MOV R109, R93 ;  /* 0x0000005d006d7202 */ /* 0x000fc60000000f00 */
        /* <DEDUP_REMOVED lines=75> */
[----:B------:R-:W-:Y:S01]  /*a0b00*/  IMAD.MOV.U32 R17, RZ, RZ, R48 ;  /* 0x000000ffff117224 */ /* 0x000fe200078e0030 */
[----:B------:R-:W-:Y:S01]  /*a0b10*/  MOV R16, R49 ;  /* 0x0000003100107202 */ /* 0x000fe20000000f00 */
[----:B------:R-:W-:Y:S01]  /*a0b20*/  IMAD.MOV.U32 R13, RZ, RZ, R50 ;  /* 0x000000ffff0d7224 */ /* 0x000fe200078e0032 */
[----:B------:R-:W-:-:S02]  /*a0b30*/  MOV R12, R51 ;  /* 0x00000033000c7202 */ /* 0x000fc40000000f00 */
[----:B------:R-:W-:Y:S11]  /*a0b40*/  HMMA.1688.F32.TF32 R48, R220, R34, R80 ;  /* 0x00000022dc30723c */ /* 0x000ff60000081050 */
[----:B------:R-:W-:Y:S11]  /*a0b50*/  @!UPT UIADD3 URZ, URZ, URZ, URZ ;  /* 0x0000003f3f3ff290 */ /* 0x000ff6000fffe03f */
[----:B------:R-:W-:Y:S02]  /*a0b60*/  @!UPT UIADD3 URZ, URZ, URZ, URZ ;  /* 0x0000003f3f3ff290 */ /* 0x000fe4000fffe03f */
[----:B------:R-:W-:Y:S01]  /*a0b70*/  IMAD.MOV.U32 R223, RZ, RZ, R48 ;  /* 0x000000ffffdf7224 */ /* 0x000fe200078e0030 */
[----:B------:R-:W-:Y:S01]  /*a0b80*/  MOV R222, R49 ;  /* 0x0000003100de7202 */ /* 0x000fe20000000f00 */
[----:B------:R-:W-:Y:S01]  /*a0b90*/  IMAD.MOV.U32 R221, RZ, RZ, R50 ;  /* 0x000000ffffdd7224 */ /* 0x000fe200078e0032 */
[----:B------:R-:W-:Y:S01]  /*a0ba0*/  MOV R220, R51 ;  /* 0x0000003300dc7202 */ /* 0x000fe20000000f00 */
[----:B------:R-:W-:Y:S04]  /*a0bb0*/  LDS R48, [R2+0x1c180] ;  /* 0x01c1800002307984 */ /* 0x000fe80000000800 */
[----:B------:R-:W-:Y:S04]  /*a0bc0*/  LDS R50, [R2+0x1e180] ;  /* 0x01e1800002327984 */ /* 0x000fe80000000800 */
[----:B------:R-:W-:Y:S04]  /*a0bd0*/  LDS R49, [R3+0x1c180] ;  /* 0x01c1800003317984 */ /* 0x000fe80000000800 */
[----:B------:R-:W1:Y:S01]  /*a0be0*/  LDS R51, [R3+0x1e180] ;  /* 0x01e1800003337984 */ /* 0x000e620000000800 */
[C---:B--2---:R-:W-:Y:S08]  /*a0bf0*/  HMMA.1688.F32.TF32 R52, R40.reuse, R10, R52 ;  /* 0x0000000a2834723c */ /* 0x044ff00000081034 */
[C---:B---3--:R-:W-:Y:S08]  /*a0c00*/  HMMA.1688.F32.TF32 R36, R40.reuse, R18, R68 ;  /* 0x000000122824723c */ /* 0x048ff00000081044 */
[C---:B------:R-:W-:Y:S08]  /*a0c10*/  HMMA.1688.F32.TF32 R64, R40.reuse, R22, R64 ;  /* 0x000000162840723c */ /* 0x040ff00000081040 */
[C---:B----4-:R-:W-:Y:S07]  /*a0c20*/  HMMA.1688.F32.TF32 R60, R40.reuse, R26, R60 ;  /* 0x0000001a283c723c */ /* 0x050fee000008103c */
[----:B------:R-:W-:Y:S04]  /*a0c30*/  STL.64 [R1+0x220], R36 ;  /* 0x0002202401007387 */ /* 0x000fe80000100a00 */
[----:B------:R2:W-:Y:S02]  /*a0c40*/  STL.64 [R1+0x228], R38 ;  /* 0x0002282601007387 */ /* 0x0005e40000100a00 */
[C---:B--2---:R-:W-:Y:S02]  /*a0c50*/  HMMA.1688.F32.TF32 R36, R40.reuse, R14, R56 ;  /* 0x0000000e2824723c */ /* 0x044fe40000081038 */
[----:B------:R-:W-:Y:S04]  /*a0c60*/  STL.64 [R1+0x210], R64 ;  /* 0x0002104001007387 */ /* 0x000fe80000100a00 */
[----:B------:R-:W-:Y:S04]  /*a0c70*/  STL.64 [R1+0x218], R66 ;  /* 0x0002184201007387 */ /* 0x000fe80000100a00 */
[----:B------:R-:W-:Y:S01]  /*a0c80*/  STL.64 [R1+0x200], R60 ;  /* 0x0002003c01007387 */ /* 0x000fe20000100a00 */
[C---:B------:R-:W-:Y:S03]  /*a0c90*/  HMMA.1688.F32.TF32 R56, R40.reuse, R30, R152 ;  /* 0x0000001e2838723c */ /* 0x040fe60000081098 */
[----:B------:R-:W-:Y:S09]  /*a0ca0*/  STL.64 [R1+0x208], R62 ;  /* 0x0002083e01007387 */ /* 0x000ff20000100a00 */
[----:B------:R-:W-:Y:S04]  /*a0cb0*/  STL.64 [R1+0x1f0], R36 ;  /* 0x0001f02401007387 */ /* 0x000fe80000100a00 */
[----:B------:R2:W-:Y:S04]  /*a0cc0*/  STL.64 [R1+0x1f8], R38 ;  /* 0x0001f82601007387 */ /* 0x0005e80000100a00 */
[----:B------:R-:W-:Y:S04]  /*a0cd0*/  STL.64 [R1+0x180], R52 ;  /* 0x0001803401007387 */ /* 0x000fe80000100a00 */
[----:B------:R3:W-:Y:S01]  /*a0ce0*/  STL.64 [R1+0x188], R54 ;  /* 0x0001883601007387 */ /* 0x0007e20000100a00 */
[----:B--2---:R-:W-:Y:S03]  /*a0cf0*/  HMMA.1688.F32.TF32 R36, R40, R34, R144 ;  /* 0x000000222824723c */ /* 0x004fe60000081090 */
[----:B------:R-:W-:Y:S04]  /*a0d00*/  STL.64 [R1+0x170], R56 ;  /* 0x0001703801007387 */ /* 0x000fe80000100a00 */
[----:B------:R2:W-:Y:S01]  /*a0d10*/  STL.64 [R1+0x178], R58 ;  /* 0x0001783a01007387 */ /* 0x0005e20000100a00 */
[C---:B------:R-:W-:Y:S08]  /*a0d20*/  HMMA.1688.F32.TF32 R40, R44.reuse, R18, R88 ;  /* 0x000000122c28723c */ /* 0x040ff00000081058 */
[C---:B---3--:R-:W-:Y:S07]  /*a0d30*/  HMMA.1688.F32.TF32 R52, R44.reuse, R6, R84 ;  /* 0x000000062c34723c */ /* 0x048fee0000081054 */
[----:B------:R-:W-:Y:S04]  /*a0d40*/  STL.64 [R1+0xa0], R36 ;  /* 0x0000a02401007387 */ /* 0x000fe80000100a00 */
[----:B------:R-:W-:Y:S01]  /*a0d50*/  STL.64 [R1+0xa8], R38 ;  /* 0x0000a82601007387 */ /* 0x000fe20000100a00 */
[C---:B--2---:R-:W-:Y:S03]  /*a0d60*/  HMMA.1688.F32.TF32 R56, R44.reuse, R26, R148 ;  /* 0x0000001a2c38723c */ /* 0x044fe60000081094 */
[----:B------:R-:W-:Y:S04]  /*a0d70*/  LDS R36, [R248+0x1c180] ;  /* 0x01c18000f8247984 */ /* 0x000fe80000000800 */
[----:B------:R-:W-:Y:S04]  /*a0d80*/  LDS R38, [R248+0x1e180] ;  /* 0x01e18000f8267984 */ /* 0x000fe80000000800 */
[----:B------:R-:W-:Y:S04]  /*a0d90*/  LDS R37, [R249+0x1c180] ;  /* 0x01c18000f9257984 */ /* 0x000fe80000000800 */
[----:B------:R-:W2:Y:S04]  /*a0da0*/  LDS R39, [R249+0x1e180] ;  /* 0x01e18000f9277984 */ /* 0x000ea80000000800 */
[----:B------:R-:W-:Y:S04]  /*a0db0*/  STL.64 [R1+0xa10], R52 ;  /* 0x000a103401007387 */ /* 0x000fe80000100a00 */
[----:B------:R-:W-:Y:S04]  /*a0dc0*/  STL.64 [R1+0xa18], R54 ;  /* 0x000a183601007387 */ /* 0x000fe80000100a00 */
        /* <DEDUP_REMOVED lines=10> */
[C---:B---3--:R-:W-:Y:S11]  /*a0e70*/  HMMA.1688.F32.TF32 R56, R44.reuse, R30, R128 ;  /* 0x0000001e2c38723c */ /* 0x048ff60000081080 */
[----:B------:R-:W-:Y:S04]  /*a0e80*/  @!UPT UIADD3 URZ, URZ, URZ, URZ ;  /* 0x0000003f3f3ff290 */ /* 0x000fe8000fffe03f */
[----:B------:R-:W-:Y:S04]  /*a0e90*/  STL.64 [R1+0x670], R40 ;  /* 0x0006702801007387 */ /* 0x000fe80000100a00 */
[----:B------:R3:W-:Y:S04]  /*a0ea0*/  STL.64 [R1+0x678], R42 ;  /* 0x0006782a01007387 */ /* 0x0007e80000100a00 */
[----:B------:R-:W-:Y:S04]  /*a0eb0*/  STL.64 [R1+0x660], R52 ;  /* 0x0006603401007387 */ /* 0x000fe80000100a00 */
[----:B------:R1:W-:Y:S01]  /*a0ec0*/  STL.64 [R1+0x668], R54 ;  /* 0x0006683601007387 */ /* 0x0003e20000100a00 */
[----:B---3--:R-:W-:Y:S08]  /*a0ed0*/  HMMA.1688.F32.TF32 R40, R44, R34, R124 ;  /* 0x000000222c28723c */ /* 0x008ff0000008107c */
[C---:B-1----:R-:W-:Y:S08]  /*a0ee0*/  HMMA.1688.F32.TF32 R52, R48.reuse, R6, R120 ;  /* 0x000000063034723c */ /* 0x042ff00000081078 */
        /* <DEDUP_REMOVED lines=25> */
[----:B------:R3:W-:Y:S02]  /*a1080*/  STL.64 [R1+0x248], R46 ;  /* 0x0002482e01007387 */ /* 0x0007e40000100a00 */
[-C--:B---3--:R-:W-:Y:S02]  /*a1090*/  HMMA.1688.F32.TF32 R44, R48, R34.reuse, R96 ;  /* 0x00000022302c723c */ /* 0x088fe40000081060 */
[----:B------:R-:W-:Y:S04]  /*a10a0*/  STL.64 [R1+0x230], R56 ;  /* 0x0002303801007387 */ /* 0x000fe80000100a00 */
[----:B------:R-:W-:Y:S04]  /*a10b0*/  STL.64 [R1+0x238], R58 ;  /* 0x0002383a01007387 */ /* 0x000fe80000100a00 */
[----:B------:R-:W3:Y:S04]  /*a10c0*/  LDL.LU R96, [R1+0x300] ;  /* 0x0003000001607983 */ /* 0x000ee80000300800 */
[----:B------:R4:W-:Y:S04]  /*a10d0*/  STL.64 [R1+0x1b0], R52 ;  /* 0x0001b03401007387 */ /* 0x0009e80000100a00 */
[----:B------:R1:W-:Y:S04]  /*a10e0*/  STL.64 [R1+0x1b8], R54 ;  /* 0x0001b83601007387 */ /* 0x0003e80000100a00 */
[----:B------:R-:W-:Y:S04]  /*a10f0*/  LDS R48, [R248+0x1c200] ;  /* 0x01c20000f8307984 */ /* 0x000fe80000000800 */
        /* <DEDUP_REMOVED lines=117> */
[C---:B------:R-:W-:Y:S08]  /*a1850*/  HMMA.1688.F32.TF32 R152, R36.reuse, R6, R152 ;  /* 0x000000062498723c */ /* 0x040ff00000081098 */
[C---:B------:R-:W-:Y:S11]  /*a1860*/  HMMA.1688.F32.TF32 R144, R36.reuse, R22, R144 ;  /* 0x000000162490723c */ /* 0x040ff60000081090 */
[----:B------:R-:W-:Y:S04]  /*a1870*/  @!UPT UIADD3 URZ, URZ, URZ, URZ ;  /* 0x0000003f3f3ff290 */ /* 0x000fe8000fffe03f */
[----:B------:R-:W-:Y:S04]  /*a1880*/  STL.64 [R1+0x5f0], R152 ;  /* 0x0005f09801007387 */ /* 0x000fe80000100a00 */
[----:B------:R2:W-:Y:S01]  /*a1890*/  STL.64 [R1+0x5f8], R154 ;  /* 0x0005f89a01007387 */ /* 0x0005e20000100a00 */
[----:B------:R-:W-:Y:S03]  /*a18a0*/  HMMA.1688.F32.TF32 R88, R36, R30, R88 ;  /* 0x0000001e2458723c */ /* 0x000fe60000081058 */
[----:B------:R-:W-:Y:S04]  /*a18b0*/  LDS R36, [R248+0x1c280] ;  /* 0x01c28000f8247984 */ /* 0x000fe80000000800 */
[----:B------:R-:W-:Y:S04]  /*a18c0*/  LDS R38, [R248+0x1e280] ;  /* 0x01e28000f8267984 */ /* 0x000fe80000000800 */
[----:B--2---:R-:W2:Y:S04]  /*a18d0*/  LDL.LU.64 R154, [R1+0x7ce0] ;  /* 0x007ce000019a7983 */ /* 0x004ea80000300a00 */
[----:B------:R-:W3:Y:S04]  /*a18e0*/  LDL.LU.64 R152, [R1+0x7cd8] ;  /* 0x007cd80001987983 */ /* 0x000ee80000300a00 */
[----:B------:R-:W-:Y:S04]  /*a18f0*/  STL.64 [R1+0x7d0], R140 ;  /* 0x0007d08c01007387 */ /* 0x000fe80000100a00 */
[----:B------:R4:W-:Y:S04]  /*a1900*/  STL.64 [R1+0x7d8], R142 ;  /* 0x0007d88e01007387 */ /* 0x0009e80000100a00 */
[----:B------:R-:W-:Y:S04]  /*a1910*/  LDS R37, [R249+0x1c280] ;  /* 0x01c28000f9257984 */ /* 0x000fe80000000800 */
[----:B------:R-:W1:Y:S04]  /*a1920*/  LDS R39, [R249+0x1e280] ;  /* 0x01e28000f9277984 */ /* 0x000e680000000800 */
[----:B----4-:R-:W4:Y:S04]  /*a1930*/  LDL.LU.64 R142, [R1+0x7cd0] ;  /* 0x007cd000018e7983 */ /* 0x010f280000300a00 */
        /* <DEDUP_REMOVED lines=48> */
[C---:B------:R-:W-:Y:S01]  /*a1c40*/  HMMA.1688.F32.TF32 R40, R48.reuse, R26, R120 ;  /* 0x0000001a3028723c */ /* 0x040fe20000081078 */
        /* <DEDUP_REMOVED lines=8> */
[C---:B---3--:R-:W-:Y:S03]  /*a1cd0*/  HMMA.1688.F32.TF32 R40, R48.reuse, R30, R108 ;  /* 0x0000001e3028723c */ /* 0x048fe6000008106c */
[----:B------:R-:W-:Y:S04]  /*a1ce0*/  STL.64 [R1+0x5a0], R52 ;  /* 0x0005a03401007387 */ /* 0x000fe80000100a00 */
[----:B------:R1:W-:Y:S08]  /*a1cf0*/  STL.64 [R1+0x5a8], R54 ;  /* 0x0005a83601007387 */ /* 0x0003f00000100a00 */
[----:B------:R-:W-:Y:S01]  /*a1d00*/  STL.64 [R1+0x590], R56 ;  /* 0x0005903801007387 */ /* 0x000fe20000100a00 */
[----:B-1----:R-:W-:Y:S03]  /*a1d10*/  HMMA.1688.F32.TF32 R52, R48, R34, R104 ;  /* 0x000000223034723c */ /* 0x002fe60000081068 */
[----:B------:R-:W-:Y:S04]  /*a1d20*/  STL.64 [R1+0x598], R58 ;  /* 0x0005983a01007387 */ /* 0x000fe80000100a00 */
[----:B------:R-:W-:Y:S01]  /*a1d30*/  STL.64 [R1+0x580], R40 ;  /* 0x0005802801007387 */ /* 0x000fe20000100a00 */
[C---:B------:R-:W-:Y:S03]  /*a1d40*/  HMMA.1688.F32.TF32 R48, R44.reuse, R6, R100 ;  /* 0x000000062c30723c */ /* 0x040fe60000081064 */
[----:B------:R1:W-:Y:S05]  /*a1d50*/  STL.64 [R1+0x588], R42 ;  /* 0x0005882a01007387 */ /* 0x0003ea0000100a00 */
[C---:B-1----:R-:W-:Y:S07]  /*a1d60*/  HMMA.1688.F32.TF32 R40, R44.reuse, R18, R96 ;  /* 0x000000122c28723c */ /* 0x042fee0000081060 */
[----:B------:R1:W-:Y:S04]  /*a1d70*/  STL.64 [R1+0x570], R52 ;  /* 0x0005703401007387 */ /* 0x0003e80000100a00 */
[----:B------:R3:W-:Y:S04]  /*a1d80*/  STL.64 [R1+0x578], R54 ;  /* 0x0005783601007387 */ /* 0x0007e80000100a00 */
[----:B------:R-:W2:Y:S04]  /*a1d90*/  LDL.LU R96, [R1+0x2b0] ;  /* 0x0002b00001607983 */ /* 0x000ea80000300800 */
[----:B------:R1:W-:Y:S04]  /*a1da0*/  STL.64 [R1+0x310], R48 ;  /* 0x0003103001007387 */ /* 0x0003e80000100a00 */
[----:B------:R1:W-:Y:S04]  /*a1db0*/  STL.64 [R1+0x318], R50 ;  /* 0x0003183201007387 */ /* 0x0003e80000100a00 */
[----:B------:R-:W-:Y:S04]  /*a1dc0*/  STL.64 [R1+0x560], R40 ;  /* 0x0005602801007387 */ /* 0x000fe80000100a00 */
        /* <DEDUP_REMOVED lines=92> */
[C---:B--2---:R-:W-:Y:S08]  /*a2390*/  HMMA.1688.F32.TF32 R128, R44.reuse, R26, R128 ;  /* 0x0000001a2c80723c */ /* 0x044ff00000081080 */
[C---:B---3--:R-:W-:Y:S08]  /*a23a0*/  HMMA.1688.F32.TF32 R132, R44.reuse, R22, R132 ;  /* 0x000000162c84723c */ /* 0x048ff00000081084 */
[C---:B----4-:R-:W-:Y:S11]  /*a23b0*/  HMMA.1688.F32.TF32 R48, R44.reuse, R14, R48 ;  /* 0x0000000e2c30723c */ /* 0x050ff60000081030 */
[----:B------:R-:W-:Y:S04]  /*a23c0*/  @!UPT UIADD3 URZ, URZ, URZ, URZ ;  /* 0x0000003f3f3ff290 */ /* 0x000fe8000fffe03f */
[----:B------:R-:W-:Y:S04]  /*a23d0*/  STL.64 [R1+0x550], R132 ;  /* 0x0005508401007387 */ /* 0x000fe80000100a00 */
[----:B------:R2:W-:Y:S01]  /*a23e0*/  STL.64 [R1+0x558], R134 ;  /* 0x0005588601007387 */ /* 0x0005e20000100a00 */
[C---:B------:R-:W-:Y:S03]  /*a23f0*/  HMMA.1688.F32.TF32 R92, R44.reuse, R10, R92 ;  /* 0x0000000a2c5c723c */ /* 0x040fe6000008105c */
[----:B--2---:R-:W2:Y:S04]  /*a2400*/  LDL.LU.64 R134, [R1+0x7c90] ;  /* 0x007c900001867983 */ /* 0x004ea80000300a00 */
[----:B------:R-:W2:Y:S04]  /*a2410*/  LDL.LU.64 R132, [R1+0x7c88] ;  /* 0x007c880001847983 */ /* 0x000ea80000300a00 */
[----:B------:R-:W-:Y:S04]  /*a2420*/  STL.64 [R1+0x540], R128 ;  /* 0x0005408001007387 */ /* 0x000fe80000100a00 */
[----:B------:R3:W-:Y:S04]  /*a2430*/  STL.64 [R1+0x548], R130 ;  /* 0x0005488201007387 */ /* 0x0007e80000100a00 */
[----:B---3--:R-:W3:Y:S04]  /*a2440*/  LDL.LU.64 R130, [R1+0x7c80] ;  /* 0x007c800001827983 */ /* 0x008ee80000300a00 */
[----:B------:R-:W3:Y:S04]  /*a2450*/  LDL.LU.64 R128, [R1+0x7c78] ;  /* 0x007c780001807983 */ /* 0x000ee80000300a00 */
[----:B------:R-:W-:Y:S04]  /*a2460*/  STL.64 [R1+0x530], R48 ;  /* 0x0005303001007387 */ /* 0x000fe80000100a00 */
[----:B------:R4:W-:Y:S02]  /*a2470*/  STL.64 [R1+0x538], R50 ;  /* 0x0005383201007387 */ /* 0x0009e40000100a00 */
[C---:B----4-:R-:W-:Y:S02]  /*a2480*/  HMMA.1688.F32.TF32 R48, R44.reuse, R30, R88 ;  /* 0x0000001e2c30723c */ /* 0x050fe40000081058 */
[----:B------:R-:W-:Y:S04]  /*a2490*/  STL.64 [R1+0x320], R92 ;  /* 0x0003205c01007387 */ /* 0x000fe80000100a00 */
[----:B------:R-:W-:Y:S02]  /*a24a0*/  STL.64 [R1+0x328], R94 ;  /* 0x0003285e01007387 */ /* 0x000fe40000100a00 */
[----:B------:R-:W-:Y:S08]  /*a24b0*/  HMMA.1688.F32.TF32 R44, R44, R34, R84 ;  /* 0x000000222c2c723c */ /* 0x000ff00000081054 */
[C---:B------:R-:W-:Y:S07]  /*a24c0*/  HMMA.1688.F32.TF32 R80, R36.reuse, R6, R80 ;  /* 0x000000062450723c */ /* 0x040fee0000081050 */
[----:B------:R-:W-:Y:S04]  /*a24d0*/  STL.64 [R1+0x300], R48 ;  /* 0x0003003001007387 */ /* 0x000fe80000100a00 */
[----:B------:R4:W-:Y:S02]  /*a24e0*/  STL.64 [R1+0x308], R50 ;  /* 0x0003083201007387 */ /* 0x0009e40000100a00 */
[C---:B----4-:R-:W-:Y:S02]  /*a24f0*/  HMMA.1688.F32.TF32 R48, R36.reuse, R18, R76 ;  /* 0x000000122430723c */ /* 0x050fe4000008104c */
        /* <DEDUP_REMOVED lines=11> */
[----:B------:R-:W1:Y:S01]  /*a25b0*/  LDS R47, [R249+0x1e300] ;  /* 0x01e30000f92f7984 */ /* 0x000e620000000800 */
[C---:B----4-:R-:W-:Y:S11]  /*a25c0*/  HMMA.1688.F32.TF32 R48, R36.reuse, R22, R72 ;  /* 0x000000162430723c */ /* 0x050ff60000081048 */
[----:B------:R-:W-:Y:S11]  /*a25d0*/  @!UPT UIADD3 URZ, URZ, URZ, URZ ;  /* 0x0000003f3f3ff290 */ /* 0x000ff6000fffe03f */
[----:B------:R-:W-:Y:S01]  /*a25e0*/  @!UPT UIADD3 URZ, URZ, URZ, URZ ;  /* 0x0000003f3f3ff290 */ /* 0x000fe2000fffe03f */
        /* <DEDUP_REMOVED lines=9> */
[----:B----4-:R-:W-:Y:S02]  /*a2680*/  HMMA.1688.F32.TF32 R48, R36, R34, R52 ;  /* 0x000000222430723c */ /* 0x010fe40000081034 */
        /* <DEDUP_REMOVED lines=8> */
[----:B------:R-:W-:Y:S04]  /*a2710*/  LDS R37, [R3+0x1c380] ;  /* 0x01c3800003257984 */ /* 0x000fe80000000800 */
[----:B------:R-:W4:Y:S01]  /*a2720*/  LDS R39, [R3+0x1e380] ;  /* 0x01e3800003277984 */ /* 0x000f220000000800 */
        /* <DEDUP_REMOVED lines=14> */
[C---:B-1----:R-:W-:Y:S08]  /*a2810*/  HMMA.1688.F32.TF32 R48, R40.reuse, R30, R100 ;  /* 0x0000001e2830723c */ /* 0x042ff00000081064 */
[----:B------:R-:W-:Y:S01]  /*a2820*/  HMMA.1688.F32.TF32 R40, R40, R34, R96 ;  /* 0x000000222828723c */ /* 0x000fe20000081060 */
[----:B------:R-:W-:Y:S04]  /*a2830*/  STL.64 [R1+0x470], R56 ;  /* 0x0004703801007387 */ /* 0x000fe80000100a00 */
[----:B------:R-:W-:Y:S04]  /*a2840*/  STL.64 [R1+0x478], R58 ;  /* 0x0004783a01007387 */ /* 0x000fe80000100a00 */
[----:B------:R1:W-:Y:S04]  /*a2850*/  STL.64 [R1+0x2e0], R52 ;  /* 0x0002e03401007387 */ /* 0x0003e80000100a00 */
[----:B------:R2:W-:Y:S04]  /*a2860*/  STL.64 [R1+0x2e8], R54 ;  /* 0x0002e83601007387 */ /* 0x0005e80000100a00 */
[----:B-1----:R-:W3:Y:S04]  /*a2870*/  LDL.LU R52, [R1+0x390] ;  /* 0x0003900001347983 */ /* 0x002ee80000300800 */
[----:B------:R-:W-:Y:S04]  /*a2880*/  STL.64 [R1+0x2d0], R48 ;  /* 0x0002d03001007387 */ /* 0x000fe80000100a00 */
[----:B------:R-:W-:Y:S04]  /*a2890*/  STL.64 [R1+0x2d8], R50 ;  /* 0x0002d83201007387 */ /* 0x000fe80000100a00 */
[----:B------:R-:W-:Y:S04]  /*a28a0*/  STL.64 [R1+0x2b0], R40 ;  /* 0x0002b02801007387 */ /* 0x000fe80000100a00 */
[----:B------:R-:W-:Y:S04]  /*a28b0*/  STL.64 [R1+0x2b8], R42 ;  /* 0x0002b82a01007387 */ /* 0x000fe80000100a00 */
[----:B------:R-:W3:Y:S04]  /*a28c0*/  LDL.LU R53, [R1+0x394] ;  /* 0x0003940001357983 */ /* 0x000ee80000300800 */
[----:B--2---:R-:W3:Y:S04]  /*a28d0*/  LDL.LU R54, [R1+0x398] ;  /* 0x0003980001367983 */ /* 0x004ee80000300800 */
        /* <DEDUP_REMOVED lines=129> */
[----:B------:R-:W-:Y:S08]  /*a30f0*/  HMMA.1688.F32.TF32 R72, R36, R30, R72 ;  /* 0x0000001e2448723c */ /* 0x000ff00000081048 */
[C---:B------:R-:W-:Y:S08]  /*a3100*/  HMMA.1688.F32.TF32 R64, R40.reuse, R6, R64 ;  /* 0x000000062840723c */ /* 0x040ff00000081040 */
[C---:B------:R-:W-:Y:S08]  /*a3110*/  HMMA.1688.F32.TF32 R60, R40.reuse, R18, R60 ;  /* 0x00000012283c723c */ /* 0x040ff0000008103c */
[----:B------:R-:W-:Y:S08]  /*a3120*/  HMMA.1688.F32.TF32 R52, R40, R26, R52 ;  /* 0x0000001a2834723c */ /* 0x000ff00000081034 */
[C---:B--2---:R-:W-:Y:S11]  /*a3130*/  HMMA.1688.F32.TF32 R44, R36.reuse, R6, R44 ;  /* 0x00000006242c723c */ /* 0x044ff6000008102c */
[----:B------:R-:W-:Y:S11]  /*a3140*/  @!UPT UIADD3 URZ, URZ, URZ, URZ ;  /* 0x0000003f3f3ff290 */ /* 0x000ff6000fffe03f */
[----:B------:R-:W-:Y:S01]  /*a3150*/  @!UPT UIADD3 URZ, URZ, URZ, URZ ;  /* 0x0000003f3f3ff290 */ /* 0x000fe2000fffe03f */
[----:B------:R-:W-:Y:S04]  /*a3160*/  STL.64 [R1+0x430], R44 ;  /* 0x0004302c01007387 */ /* 0x000fe80000100a00 */
[----:B------:R1:W-:Y:S02]  /*a3170*/  STL.64 [R1+0x438], R46 ;  /* 0x0004382e01007387 */ /* 0x0003e40000100a00 */
[C---:B-1----:R-:W-:Y:S02]  /*a3180*/  HMMA.1688.F32.TF32 R44, R36.reuse, R22, R88 ;  /* 0x00000016242c723c */ /* 0x042fe40000081058 */
[----:B------:R-:W-:Y:S04]  /*a3190*/  STL.64 [R1+0x420], R92 ;  /* 0x0004205c01007387 */ /* 0x000fe80000100a00 */
[----:B------:R-:W-:Y:S11]  /*a31a0*/  STL.64 [R1+0x428], R94 ;  /* 0x0004285e01007387 */ /* 0x000ff60000100a00 */
[----:B------:R-:W-:Y:S06]  /*a31b0*/  @!UPT UIADD3 URZ, URZ, URZ, URZ ;  /* 0x0000003f3f3ff290 */ /* 0x000fec000fffe03f */
[----:B------:R-:W-:Y:S04]  /*a31c0*/  STL.64 [R1+0x410], R44 ;  /* 0x0004102c01007387 */ /* 0x000fe80000100a00 */
[----:B------:R1:W-:Y:S02]  /*a31d0*/  STL.64 [R1+0x418], R46 ;  /* 0x0004182e01007387 */ /* 0x0003e40000100a00 */
        /* <DEDUP_REMOVED lines=15> */
[----:B------:R-:W-:Y:S01]  /*a32d0*/  MOV R71, R143 ;  /* 0x0000008f00477202 */ /* 0x000fe20000000f00 */
[----:B------:R-:W-:Y:S04]  /*a32e0*/  LDS R44, [R248+0x1c400] ;  /* 0x01c40000f82c7984 */ /* 0x000fe80000000800 */
[----:B------:R-:W-:Y:S01]  /*a32f0*/  LDS R46, [R248+0x1e400] ;  /* 0x01e40000f82e7984 */ /* 0x000fe20000000800 */
[C---:B-1----:R-:W-:Y:S03]  /*a3300*/  HMMA.1688.F32.TF32 R36, R40.reuse, R22, R56 ;  /* 0x000000162824723c */ /* 0x042fe60000081038 */
[----:B------:R-:W-:Y:S04]  /*a3310*/  STL.64 [R1+0x780], R64 ;  /* 0x0007804001007387 */ /* 0x000fe80000100a00 */
[----:B------:R-:W-:Y:S04]  /*a3320*/  STL.64 [R1+0x788], R66 ;  /* 0x0007884201007387 */ /* 0x000fe80000100a00 */
[----:B------:R-:W-:Y:S01]  /*a3330*/  STL.64 [R1+0xae0], R60 ;  /* 0x000ae03c01007387 */ /* 0x000fe20000100a00 */
[C---:B------:R-:W-:Y:S03]  /*a3340*/  HMMA.1688.F32.TF32 R56, R40.reuse, R14, R96 ;  /* 0x0000000e2838723c */ /* 0x040fe60000081060 */
[----:B------:R-:W-:Y:S04]  /*a3350*/  STL.64 [R1+0xae8], R62 ;  /* 0x000ae83e01007387 */ /* 0x000fe80000100a00 */
        /* <DEDUP_REMOVED lines=15> */
[----:B------:R4:W-:Y:S05]  /*a3450*/  STL.64 [R1+0x798], R54 ;  /* 0x0007983601007387 */ /* 0x0009ea0000100a00 */
[----:B------:R-:W-:Y:S04]  /*a3460*/  STL.64 [R1+0x770], R40 ;  /* 0x0007702801007387 */ /* 0x000fe80000100a00 */
[----:B------:R3:W-:Y:S01]  /*a3470*/  STL.64 [R1+0x778], R42 ;  /* 0x0007782a01007387 */ /* 0x0007e20000100a00 */
[C---:B----4-:R-:W-:Y:S03]  /*a3480*/  HMMA.1688.F32.TF32 R52, R48.reuse, R18, R116 ;  /* 0x000000123034723c */ /* 0x050fe60000081074 */
[----:B------:R-:W-:Y:S05]  /*a3490*/  STL.64 [R1+0x3a0], R36 ;  /* 0x0003a02401007387 */ /* 0x000fea0000100a00 */
[C---:B---3--:R-:W-:Y:S01]  /*a34a0*/  HMMA.1688.F32.TF32 R40, R48.reuse, R22, R120 ;  /* 0x000000163028723c */ /* 0x048fe20000081078 */
[----:B------:R2:W-:Y:S07]  /*a34b0*/  STL.64 [R1+0x3a8], R38 ;  /* 0x0003a82601007387 */ /* 0x0005ee0000100a00 */
[C---:B--2---:R-:W-:Y:S07]  /*a34c0*/  HMMA.1688.F32.TF32 R36, R48.reuse, R26, R124 ;  /* 0x0000001a3024723c */ /* 0x044fee000008107c */
[----:B------:R-:W-:Y:S04]  /*a34d0*/  STL.64 [R1+0x4b0], R52 ;  /* 0x0004b03401007387 */ /* 0x000fe80000100a00 */
[----:B------:R2:W-:Y:S04]  /*a34e0*/  STL.64 [R1+0x4b8], R54 ;  /* 0x0004b83601007387 */ /* 0x0005e80000100a00 */
[----:B------:R-:W-:Y:S04]  /*a34f0*/  STL.64 [R1+0x460], R40 ;  /* 0x0004602801007387 */ /* 0x000fe80000100a00 */
[----:B------:R3:W-:Y:S01]  /*a3500*/  STL.64 [R1+0x468], R42 ;  /* 0x0004682a01007387 */ /* 0x0007e20000100a00 */
[C---:B--2---:R-:W-:Y:S03]  /*a3510*/  HMMA.1688.F32.TF32 R52, R48.reuse, R14, R128 ;  /* 0x0000000e3034723c */ /* 0x044fe60000081080 */
[----:B------:R-:W-:Y:S05]  /*a3520*/  STL.64 [R1+0x450], R36 ;  /* 0x0004502401007387 */ /* 0x000fea0000100a00 */
[C---:B---3--:R-:W-:Y:S01]  /*a3530*/  HMMA.1688.F32.TF32 R40, R48.reuse, R10, R132 ;  /* 0x0000000a3028723c */ /* 0x048fe20000081084 */
[----:B------:R2:W-:Y:S07]  /*a3540*/  STL.64 [R1+0x458], R38 ;  /* 0x0004582601007387 */ /* 0x0005ee0000100a00 */
[----:B--2---:R-:W-:Y:S07]  /*a3550*/  HMMA.1688.F32.TF32 R36, R48, R30, R136 ;  /* 0x0000001e3024723c */ /* 0x004fee0000081088 */
[----:B------:R-:W-:Y:S01]  /*a3560*/  STL.64 [R1+0x440], R52 ;  /* 0x0004403401007387 */ /* 0x000fe20000100a00 */
[----:B------:R-:W-:-:S03]  /*a3570*/  IMAD.MOV.U32 R56, RZ, RZ, R156 ;  /* 0x000000ffff387224 */ /* 0x000fc600078e009c */
[----:B------:R-:W-:Y:S04]  /*a3580*/  STL.64 [R1+0x448], R54 ;  /* 0x0004483601007387 */ /* 0x000fe80000100a00 */
[----:B------:R-:W-:Y:S01]  /*a3590*/  STL.64 [R1+0x3c0], R40 ;  /* 0x0003c02801007387 */ /* 0x000fe20000100a00 */
[----:B------:R-:W-:-:S03]  /*a35a0*/  MOV R57, R157 ;  /* 0x0000009d00397202 */ /* 0x000fc60000000f00 */
[----:B------:R-:W-:Y:S01]  /*a35b0*/  STL.64 [R1+0x3c8], R42 ;  /* 0x0003c82a01007387 */ /* 0x000fe20000100a00 */
[----:B------:R-:W-:-:S03]  /*a35c0*/  IMAD.MOV.U32 R58, RZ, RZ, R158 ;  /* 0x000000ffff3a7224 */ /* 0x000fc600078e009e */
[----:B------:R-:W2:Y:S01]  /*a35d0*/  LDL.LU R156, [R1+0x7bf4] ;  /* 0x007bf400019c7983 */ /* 0x000ea20000300800 */
[----:B------:R-:W-:Y:S01]  /*a35e0*/  MOV R59, R159 ;  /* 0x0000009f003b7202 */ /* 0x000fe20000000f00 */
[----:B------:R-:W-:Y:S01]  /*a35f0*/  IMAD.MOV.U32 R60, RZ, RZ, R152 ;  /* 0x000000ffff3c7224 */ /* 0x000fe200078e0098 */
        /* <DEDUP_REMOVED lines=36> */
[----:B--2---:R-:W-:Y:S01]  /*a3840*/  MOV R79, R156 ;  /* 0x0000009c004f7202 */ /* 0x004fe20000000f00 */
[----:B---3--:R-:W-:Y:S01]  /*a3850*/  IMAD.MOV.U32 R78, RZ, RZ, R157 ;  /* 0x000000ffff4e7224 */ /* 0x008fe200078e009d */
[----:B----4-:R-:W-:Y:S01]  /*a3860*/  MOV R77, R158 ;  /* 0x0000009e004d7202 */ /* 0x010fe20000000f00 */
[----:B------:R-:W-:-:S02]  /*a3870*/  IMAD.MOV.U32 R76, RZ, RZ, R159 ;  /* 0x000000ffff4c7224 */ /* 0x000fc400078e009f */
[----:B------:R-:W2:Y:S04]  /*a3880*/  LDL.LU R159, [R1+0x7bb4] ;  /* 0x007bb400019f7983 */ /* 0x000ea80000300800 */
[----:B------:R-:W3:Y:S04]  /*a3890*/  LDL.LU R158, [R1+0x7bb0] ;  /* 0x007bb000019e7983 */ /* 0x000ee80000300800 */
[----:B------:R-:W4:Y:S01]  /*a38a0*/  LDL.LU R157, [R1+0x7bac] ;  /* 0x007bac00019d7983 */ /* 0x000f220000300800 */
[----:B------:R-:W-:Y:S01]  /*a38b0*/  IMAD.MOV.U32 R82, RZ, RZ, R153 ;  /* 0x000000ffff527224 */ /* 0x000fe200078e0099 */
[----:B------:R-:W-:-:S02]  /*a38c0*/  MOV R81, R154 ;  /* 0x0000009a00517202 */ /* 0x000fc40000000f00 */
[----:B------:R-:W4:Y:S01]  /*a38d0*/  LDL.LU R156, [R1+0x7ba8] ;  /* 0x007ba800019c7983 */ /* 0x000f220000300800 */
[----:B------:R-:W-:-:S03]  /*a38e0*/  IMAD.MOV.U32 R80, RZ, RZ, R155 ;  /* 0x000000ffff507224 */ /* 0x000fc600078e009b */
[----:B------:R-:W4:Y:S01]  /*a38f0*/  LDL.LU R155, [R1+0x7ba4] ;  /* 0x007ba400019b7983 */ /* 0x000f220000300800 */
[----:B------:R-:W-:-:S03]  /*a3900*/  MOV R83, R152 ;  /* 0x0000009800537202 */ /* 0x000fc60000000f00 */
[----:B------:R-:W4:Y:S04]  /*a3910*/  LDL.LU R154, [R1+0x7ba0] ;  /* 0x007ba000019a7983 */ /* 0x000f280000300800 */
[----:B------:R-:W4:Y:S04]  /*a3920*/  LDL.LU R153, [R1+0x7b9c] ;  /* 0x007b9c0001997983 */ /* 0x000f280000300800 */
[----:B------:R-:W4:Y:S01]  /*a3930*/  LDL.LU R152, [R1+0x7b98] ;  /* 0x007b980001987983 */ /* 0x000f220000300800 */
[----:B------:R-:W-:Y:S01]  /*a3940*/  MOV R91, R148 ;  /* 0x00000094005b7202 */ /* 0x000fe20000000f00 */
[----:B------:R-:W-:Y:S01]  /*a3950*/  IMAD.MOV.U32 R90, RZ, RZ, R149 ;  /* 0x000000ffff5a7224 */ /* 0x000fe200078e0095 */
[----:B------:R-:W-:Y:S01]  /*a3960*/  MOV R89, R150 ;  /* 0x0000009600597202 */ /* 0x000fe20000000f00 */
[----:B------:R-:W-:-:S02]  /*a3970*/  IMAD.MOV.U32 R88, RZ, RZ, R151 ;  /* 0x000000ffff587224 */ /* 0x000fc400078e0097 */
        /* <DEDUP_REMOVED lines=8> */
[----:B--2---:R-:W-:Y:S01]  /*a3a00*/  MOV R95, R159 ;  /* 0x0000009f005f7202 */ /* 0x004fe20000000f00 */
[----:B---3--:R-:W-:Y:S01]  /*a3a10*/  IMAD.MOV.U32 R94, RZ, RZ, R158 ;  /* 0x000000ffff5e7224 */ /* 0x008fe200078e009e */
[----:B----4-:R-:W-:Y:S01]  /*a3a20*/  MOV R93, R157 ;  /* 0x0000009d005d7202 */ /* 0x010fe20000000f00 */
[----:B------:R-:W-:Y:S02]  /*a3a30*/  IMAD.MOV.U32 R92, RZ, RZ, R156 ;  /* 0x000000ffff5c7224 */ /* 0x000fe400078e009c */
[----:B------:R-:W2:Y:S04]  /*a3a40*/  LDL.LU R156, [R1+0x7b84] ;  /* 0x007b8400019c7983 */ /* 0x000ea80000300800 */
[----:B------:R-:W2:Y:S04]  /*a3a50*/  LDL.LU R157, [R1+0x7b80] ;  /* 0x007b8000019d7983 */ /* 0x000ea80000300800 */
[----:B------:R-:W2:Y:S01]  /*a3a60*/  LDL.LU R158, [R1+0x7b7c] ;  /* 0x007b7c00019e7983 */ /* 0x000ea20000300800 */
[----:B------:R-:W-:Y:S01]  /*a3a70*/  IMAD.MOV.U32 R98, RZ, RZ, R154 ;  /* 0x000000ffff627224 */ /* 0x000fe200078e009a */
[----:B------:R-:W-:-:S02]  /*a3a80*/  MOV R97, R153 ;  /* 0x0000009900617202 */ /* 0x000fc40000000f00 */
[----:B------:R-:W2:Y:S01]  /*a3a90*/  LDL.LU R159, [R1+0x7b78] ;  /* 0x007b7800019f7983 */ /* 0x000ea20000300800 */
[----:B------:R-:W-:-:S03]  /*a3aa0*/  IMAD.MOV.U32 R96, RZ, RZ, R152 ;  /* 0x000000ffff607224 */ /* 0x000fc600078e0098 */
[----:B------:R-:W3:Y:S01]  /*a3ab0*/  LDL.LU R152, [R1+0x7b74] ;  /* 0x007b740001987983 */ /* 0x000ee20000300800 */
[----:B------:R-:W-:-:S03]  /*a3ac0*/  MOV R99, R155 ;  /* 0x0000009b00637202 */ /* 0x000fc60000000f00 */
[----:B------:R-:W3:Y:S04]  /*a3ad0*/  LDL.LU R153, [R1+0x7b70] ;  /* 0x007b700001997983 */ /* 0x000ee80000300800 */
[----:B------:R-:W3:Y:S04]  /*a3ae0*/  LDL.LU R154, [R1+0x7b6c] ;  /* 0x007b6c00019a7983 */ /* 0x000ee80000300800 */
[----:B------:R-:W3:Y:S04]  /*a3af0*/  LDL.LU R155, [R1+0x7b68] ;  /* 0x007b6800019b7983 */ /* 0x000ee80000300800 */
[----:B------:R-:W4:Y:S04]  /*a3b00*/  LDL.LU R104, [R1+0x1e0] ;  /* 0x0001e00001687983 */ /* 0x000f280000300800 */
[----:B------:R-:W4:Y:S04]  /*a3b10*/  LDL.LU R105, [R1+0x1e4] ;  /* 0x0001e40001697983 */ /* 0x000f280000300800 */
[----:B------:R-:W4:Y:S01]  /*a3b20*/  LDL.LU R106, [R1+0x1e8] ;  /* 0x0001e800016a7983 */ /* 0x000f220000300800 */
[----:B------:R-:W-:Y:S01]  /*a3b30*/  IMAD.MOV.U32 R102, RZ, RZ, R150 ;  /* 0x000000ffff667224 */ /* 0x000fe200078e0096 */
[----:B------:R-:W-:-:S02]  /*a3b40*/  MOV R101, R149 ;  /* 0x0000009500657202 */ /* 0x000fc40000000f00 */
[----:B------:R-:W4:Y:S01]  /*a3b50*/  LDL.LU R107, [R1+0x1ec] ;  /* 0x0001ec00016b7983 */ /* 0x000f220000300800 */
[----:B------:R-:W-:-:S03]  /*a3b60*/  IMAD.MOV.U32 R100, RZ, RZ, R148 ;  /* 0x000000ffff647224 */ /* 0x000fc600078e0094 */
[----:B------:R-:W2:Y:S01]  /*a3b70*/  LDL.LU R148, [R1+0x7b64] ;  /* 0x007b640001947983 */ /* 0x000ea20000300800 */
[----:B------:R-:W-:-:S03]  /*a3b80*/  MOV R103, R151 ;  /* 0x0000009700677202 */ /* 0x000fc60000000f00 */
        /* <DEDUP_REMOVED lines=11> */
[C---:B-1----:R-:W-:Y:S08]  /*a3c40*/  HMMA.1688.F32.TF32 R100, R44.reuse, R10, R100 ;  /* 0x0000000a2c64723c */ /* 0x042ff00000081064 */
[C---:B------:R-:W-:Y:S08]  /*a3c50*/  HMMA.1688.F32.TF32 R96, R44.reuse, R30, R96 ;  /* 0x0000001e2c60723c */ /* 0x040ff00000081060 */
[----:B------:R-:W-:Y:S08]  /*a3c60*/  HMMA.1688.F32.TF32 R92, R44, R34, R92 ;  /* 0x000000222c5c723c */ /* 0x000ff0000008105c */
[C---:B------:R-:W-:Y:S08]  /*a3c70*/  HMMA.1688.F32.TF32 R84, R40.reuse, R18, R84 ;  /* 0x000000122854723c */ /* 0x040ff00000081054 */
[C---:B------:R-:W-:Y:S08]  /*a3c80*/  HMMA.1688.F32.TF32 R80, R40.reuse, R22, R80 ;  /* 0x000000162850723c */ /* 0x040ff00000081050 */
[C---:B------:R-:W-:Y:S08]  /*a3c90*/  HMMA.1688.F32.TF32 R72, R40.reuse, R14, R72 ;  /* 0x0000000e2848723c */ /* 0x040ff00000081048 */
[----:B------:R-:W-:Y:S08]  /*a3ca0*/  HMMA.1688.F32.TF32 R68, R40, R10, R68 ;  /* 0x0000000a2844723c */ /* 0x000ff00000081044 */
[C---:B---3--:R-:W-:Y:S08]  /*a3cb0*/  HMMA.1688.F32.TF32 R112, R44.reuse, R22, R152 ;  /* 0x000000162c70723c */ /* 0x048ff00000081098 */
[----:B----4-:R-:W-:Y:S08]  /*a3cc0*/  HMMA.1688.F32.TF32 R104, R44, R14, R104 ;  /* 0x0000000e2c68723c */ /* 0x010ff00000081068 */
[----:B--2---:R-:W-:Y:S01]  /*a3cd0*/  HMMA.1688.F32.TF32 R36, R48, R34, R144 ;  /* 0x000000223024723c */ /* 0x004fe20000081090 */
[----:B------:R-:W-:Y:S04]  /*a3ce0*/  LDS R48, [R248+0x1c480] ;  /* 0x01c48000f8307984 */ /* 0x000fe80000000800 */
[----:B------:R-:W-:Y:S04]  /*a3cf0*/  LDS R50, [R248+0x1e480] ;  /* 0x01e48000f8327984 */ /* 0x000fe80000000800 */
[----:B------:R-:W-:Y:S01]  /*a3d00*/  LDS R49, [R249+0x1c480] ;  /* 0x01c48000f9317984 */ /* 0x000fe20000000800 */
[C---:B------:R-:W-:Y:S03]  /*a3d10*/  HMMA.1688.F32.TF32 R108, R44.reuse, R6, R140 ;  /* 0x000000062c6c723c */ /* 0x040fe6000008108c */
[----:B------:R-:W1:Y:S10]  /*a3d20*/  LDS R51, [R249+0x1e480] ;  /* 0x01e48000f9337984 */ /* 0x000e740000000800 */
[----:B------:R-:W-:Y:S04]  /*a3d30*/  STL.64 [R1+0x390], R36 ;  /* 0x0003902401007387 */ /* 0x000fe80000100a00 */
[----:B------:R2:W-:Y:S06]  /*a3d40*/  STL.64 [R1+0x398], R38 ;  /* 0x0003982601007387 */ /* 0x0005ec0000100a00 */
[----:B------:R-:W-:Y:S01]  /*a3d50*/  STL.64 [R1+0xb00], R108 ;  /* 0x000b006c01007387 */ /* 0x000fe20000100a00 */
[C---:B--2---:R-:W-:Y:S03]  /*a3d60*/  HMMA.1688.F32.TF32 R36, R44.reuse, R18, R148 ;  /* 0x000000122c24723c */ /* 0x044fe60000081094 */
[----:B------:R2:W-:Y:S05]  /*a3d70*/  STL.64 [R1+0xb08], R110 ;  /* 0x000b086e01007387 */ /* 0x0005ea0000100a00 */
[----:B--2---:R-:W-:Y:S08]  /*a3d80*/  HMMA.1688.F32.TF32 R108, R44, R26, R156 ;  /* 0x0000001a2c6c723c */ /* 0x004ff0000008109c */
[-C--:B------:R-:W-:Y:S07]  /*a3d90*/  HMMA.1688.F32.TF32 R44, R40, R6.reuse, R88 ;  /* 0x00000006282c723c */ /* 0x080fee0000081058 */
        /* <DEDUP_REMOVED lines=16> */
[----:B-1----:R-:W-:Y:S03]  /*a3ea0*/  HMMA.1688.F32.TF32 R56, R48, R6, R56 ;  /* 0x000000063038723c */ /* 0x002fe60000081038 */
[----:B------:R-:W-:Y:S04]  /*a3eb0*/  LDS R36, [R248+0x1c500] ;  /* 0x01c50000f8247984 */ /* 0x000fe80000000800 */
[----:B------:R-:W-:Y:S01]  /*a3ec0*/  LDS R38, [R248+0x1e500] ;  /* 0x01e50000f8267984 */ /* 0x000fe20000000800 */
[----:B--2---:R-:W-:Y:S03]  /*a3ed0*/  HMMA.1688.F32.TF32 R44, R40, R26, R76 ;  /* 0x0000001a282c723c */ /* 0x004fe6000008104c */
[----:B------:R-:W-:Y:S04]  /*a3ee0*/  STL.64 [R1+0x140], R84 ;  /* 0x0001405401007387 */ /* 0x000fe80000100a00 */
[----:B------:R-:W-:Y:S04]  /*a3ef0*/  STL.64 [R1+0x148], R86 ;  /* 0x0001485601007387 */ /* 0x000fe80000100a00 */
[----:B------:R-:W-:Y:S04]  /*a3f00*/  STL.64 [R1+0x130], R80 ;  /* 0x0001305001007387 */ /* 0x000fe80000100a00 */
[----:B------:R-:W-:Y:S01]  /*a3f10*/  STL.64 [R1+0x138], R82 ;  /* 0x0001385201007387 */ /* 0x000fe20000100a00 */
[----:B------:R-:W-:Y:S01]  /*a3f20*/  MOV R76, R252 ;  /* 0x000000fc004c7202 */ /* 0x000fe20000000f00 */
[----:B------:R-:W-:-:S02]  /*a3f30*/  IMAD.MOV.U32 R77, RZ, RZ, R239 ;  /* 0x000000ffff4d7224 */ /* 0x000fc400078e00ef */
[----:B------:R-:W-:Y:S04]  /*a3f40*/  LDS R37, [R249+0x1c500] ;  /* 0x01c50000f9257984 */ /* 0x000fe80000000800 */
[----:B------:R-:W1:Y:S04]  /*a3f50*/  LDS R39, [R249+0x1e500] ;  /* 0x01e50000f9277984 */ /* 0x000e680000000800 */
[----:B------:R-:W-:Y:S04]  /*a3f60*/  STL.64 [R1+0x120], R44 ;  /* 0x0001202c01007387 */ /* 0x000fe80000100a00 */
[----:B------:R2:W-:Y:S04]  /*a3f70*/  STL.64 [R1+0x128], R46 ;  /* 0x0001282e01007387 */ /* 0x0005e80000100a00 */
[----:B------:R-:W-:Y:S04]  /*a3f80*/  LDS R84, [R2+0x24000] ;  /* 0x0240000002547984 */ /* 0x000fe80000000800 */
[----:B------:R-:W-:Y:S01]  /*a3f90*/  LDS R86, [R2+0x26000] ;  /* 0x0260000002567984 */ /* 0x000fe20000000800 */
[C---:B--2---:R-:W-:Y:S03]  /*a3fa0*/  HMMA.1688.F32.TF32 R44, R40.reuse, R30, R64 ;  /* 0x0000001e282c723c */ /* 0x044fe60000081040 */
[----:B------:R-:W-:Y:S04]  /*a3fb0*/  STL.64 [R1+0x110], R72 ;  /* 0x0001104801007387 */ /* 0x000fe80000100a00 */
[----:B------:R-:W-:Y:S01]  /*a3fc0*/  LDS R85, [R3+0x24000] ;  /* 0x0240000003557984 */ /* 0x000fe20000000800 */
[----:B------:R-:W-:Y:S03]  /*a3fd0*/  HMMA.1688.F32.TF32 R40, R40, R34, R60 ;  /* 0x000000222828723c */ /* 0x000fe6000008103c */
[----:B------:R-:W-:Y:S04]  /*a3fe0*/  STL.64 [R1+0x118], R74 ;  /* 0x0001184a01007387 */ /* 0x000fe80000100a00 */
[----:B------:R-:W-:Y:S04]  /*a3ff0*/  STL.64 [R1+0x100], R68 ;  /* 0x0001004401007387 */ /* 0x000fe80000100a00 */
[----:B------:R-:W-:Y:S04]  /*a4000*/  STL.64 [R1+0x108], R70 ;  /* 0x0001084601007387 */ /* 0x000fe80000100a00 */
[----:B------:R-:W-:Y:S04]  /*a4010*/  LDS R64, [R2+0x20000] ;  /* 0x0200000002407984 */ /* 0x000fe80000000800 */
        /* <DEDUP_REMOVED lines=8> */
[----:B------:R-:W-:Y:S04]  /*a40a0*/  STL.64 [R1+0xc00], R56 ;  /* 0x000c003801007387 */ /* 0x000fe80000100a00 */
[----:B------:R2:W-:Y:S04]  /*a40b0*/  STL.64 [R1+0xc08], R58 ;  /* 0x000c083a01007387 */ /* 0x0005e80000100a00 */
[----:B------:R-:W-:Y:S04]  /*a40c0*/  LDS R67, [R3+0x22000] ;  /* 0x0220000003437984 */ /* 0x000fe80000000800 */
[----:B------:R-:W-:Y:S01]  /*a40d0*/  LDS R87, [R3+0x26000] ;  /* 0x0260000003577984 */ /* 0x000fe20000000800 */
[C---:B--2---:R-:W-:Y:S03]  /*a40e0*/  HMMA.1688.F32.TF32 R56, R48.reuse, R26, R168 ;  /* 0x0000001a3038723c */ /* 0x044fe600000810a8 */
        /* <DEDUP_REMOVED lines=13> */
[----:B--2---:R-:W-:Y:S08]  /*a41c0*/  HMMA.1688.F32.TF32 R44, R48, R34, R184 ;  /* 0x00000022302c723c */ /* 0x004ff000000810b8 */
[C---:B---3--:R-:W-:Y:S03]  /*a41d0*/  HMMA.1688.F32.TF32 R40, R52.reuse, R6, R188 ;  /* 0x000000063428723c */ /* 0x048fe600000810bc */
[----:B------:R-:W-:Y:S04]  /*a41e0*/  STL.64 [R1+0xc10], R56 ;  /* 0x000c103801007387 */ /* 0x000fe80000100a00 */
[----:B------:R-:W-:Y:S01]  /*a41f0*/  STL.64 [R1+0xc18], R58 ;  /* 0x000c183a01007387 */ /* 0x000fe20000100a00 */
        /* <DEDUP_REMOVED lines=8> */
[----:B------:R2:W-:Y:S04]  /*a4280*/  STL.64 [R1+0x4e8], R50 ;  /* 0x0004e83201007387 */ /* 0x0005e80000100a00 */
[----:B------:R-:W3:Y:S06]  /*a4290*/  LDL R72, [R1+0x860] ;  /* 0x0008600001487983 */ /* 0x000eec0000100800 */
[----:B------:R-:W-:Y:S04]  /*a42a0*/  STL.64 [R1+0x4d0], R44 ;  /* 0x0004d02c01007387 */ /* 0x000fe80000100a00 */
[----:B------:R-:W-:Y:S04]  /*a42b0*/  STL.64 [R1+0x4d8], R46 ;  /* 0x0004d82e01007387 */ /* 0x000fe80000100a00 */
[----:B------:R-:W-:Y:S04]  /*a42c0*/  STL.64 [R1+0x4c0], R40 ;  /* 0x0004c02801007387 */ /* 0x000fe80000100a00 */
[----:B------:R4:W-:Y:S01]  /*a42d0*/  STL.64 [R1+0x4c8], R42 ;  /* 0x0004c82a01007387 */ /* 0x0009e20000100a00 */
[C---:B--2---:R-:W-:Y:S03]  /*a42e0*/  HMMA.1688.F32.TF32 R48, R52.reuse, R10, R208 ;  /* 0x0000000a3430723c */ /* 0x044fe600000810d0 */
[----:B------:R-:W3:Y:S04]  /*a42f0*/  LDL R73, [R1+0x864] ;  /* 0x0008640001497983 */ /* 0x000ee80000100800 */
[----:B------:R-:W3:Y:S01]  /*a4300*/  LDL R74, [R1+0x868] ;  /* 0x00086800014a7983 */ /* 0x000ee20000100800 */
[C---:B----4-:R-:W-:Y:S03]  /*a4310*/  HMMA.1688.F32.TF32 R40, R52.reuse, R14, R204 ;  /* 0x0000000e3428723c */ /* 0x050fe600000810cc */
[----:B------:R-:W3:Y:S05]  /*a4320*/  LDL R75, [R1+0x86c] ;  /* 0x00086c00014b7983 */ /* 0x000eea0000100800 */
[C---:B------:R-:W-:Y:S11]  /*a4330*/  HMMA.1688.F32.TF32 R44, R52.reuse, R30, R212 ;  /* 0x0000001e342c723c */ /* 0x040ff600000810d4 */
[----:B------:R-:W-:Y:S04]  /*a4340*/  @!UPT UIADD3 URZ, URZ, URZ, URZ ;  /* 0x0000003f3f3ff290 */ /* 0x000fe8000fffe03f */
[----:B------:R-:W-:Y:S04]  /*a4350*/  STL.64 [R1+0x1e0], R40 ;  /* 0x0001e02801007387 */ /* 0x000fe80000100a00 */
[----:B------:R2:W-:Y:S02]  /*a4360*/  STL.64 [R1+0x1e8], R42 ;  /* 0x0001e82a01007387 */ /* 0x0005e40000100a00 */
[----:B--2---:R-:W-:Y:S02]  /*a4370*/  HMMA.1688.F32.TF32 R40, R52, R34, R216 ;  /* 0x000000223428723c */ /* 0x004fe400000810d8 */
[----:B------:R-:W-:Y:S04]  /*a4380*/  STL.64 [R1+0x1d0], R48 ;  /* 0x0001d03001007387 */ /* 0x000fe80000100a00 */
[----:B------:R-:W-:Y:S04]  /*a4390*/  STL.64 [R1+0x1d8], R50 ;  /* 0x0001d83201007387 */ /* 0x000fe80000100a00 */
[----:B------:R-:W2:Y:S01]  /*a43a0*/  LDL R68, [R1+0x8b0] ;  /* 0x0008b00001447983 */ /* 0x000ea20000100800 */
[----:B------:R-:W-:-:S03]  /*a43b0*/  IMAD.MOV.U32 R69, RZ, RZ, R236 ;  /* 0x000000ffff457224 */ /* 0x000fc600078e00ec */
[----:B------:R-:W-:Y:S01]  /*a43c0*/  STL.64 [R1+0x1c0], R44 ;  /* 0x0001c02c01007387 */ /* 0x000fe20000100a00 */
[----:B------:R-:W-:-:S03]  /*a43d0*/  MOV R70, R237 ;  /* 0x000000ed00467202 */ /* 0x000fc60000000f00 */
[----:B------:R-:W-:Y:S01]  /*a43e0*/  STL.64 [R1+0x1c8], R46 ;  /* 0x0001c82e01007387 */ /* 0x000fe20000100a00 */
[----:B------:R-:W-:Y:S01]  /*a43f0*/  IMAD.MOV.U32 R71, RZ, RZ, R238 ;  /* 0x000000ffff477224 */ /* 0x000fe200078e00ee */
[----:B------:R-:W-:Y:S01]  /*a4400*/  MOV R57, R251 ;  /* 0x000000fb00397202 */ /* 0x000fe20000000f00 */
[----:B------:R-:W-:Y:S01]  /*a4410*/  IMAD.MOV.U32 R58, RZ, RZ, R0 ;  /* 0x000000ffff3a7224 */ /* 0x000fe200078e0000 */
[----:B------:R-:W-:Y:S01]  /*a4420*/  MOV R59, R250 ;  /* 0x000000fa003b7202 */ /* 0x000fe20000000f00 */
[----:B------:R-:W-:Y:S01]  /*a4430*/  IMAD.MOV.U32 R211, RZ, RZ, R220 ;  /* 0x000000ffffd37224 */ /* 0x000fe200078e00dc */
[----:B------:R-:W-:Y:S04]  /*a4440*/  STL.64 [R1+0xc0], R40 ;  /* 0x0000c02801007387 */ /* 0x000fe80000100a00 */
[----:B------:R1:W-:Y:S04]  /*a4450*/  STL.64 [R1+0xc8], R42 ;  /* 0x0000c82a01007387 */ /* 0x0003e80000100a00 */
[----:B------:R-:W1:Y:S04]  /*a4460*/  LDL.LU R236, [R1+0x7b34] ;  /* 0x007b340001ec7983 */ /* 0x000e680000300800 */
[----:B------:R-:W1:Y:S04]  /*a4470*/  LDL.LU R237, [R1+0x7b30] ;  /* 0x007b300001ed7983 */ /* 0x000e680000300800 */
[----:B------:R-:W1:Y:S04]  /*a4480*/  LDL.LU R238, [R1+0x7b2c] ;  /* 0x007b2c0001ee7983 */ /* 0x000e680000300800 */
[----:B------:R-:W4:Y:S04]  /*a4490*/  LDL.LU R252, [R1+0x7b28] ;  /* 0x007b280001fc7983 */ /* 0x000f280000300800 */
[----:B------:R-:W1:Y:S04]  /*a44a0*/  LDL.LU R239, [R1+0x7b24] ;  /* 0x007b240001ef7983 */ /* 0x000e680000300800 */
[----:B------:R-:W2:Y:S04]  /*a44b0*/  LDL.LU R78, [R1+0x958] ;  /* 0x00095800014e7983 */ /* 0x000ea80000300800 */
[----:B------:R-:W2:Y:S04]  /*a44c0*/  LDL.LU R79, [R1+0x95c] ;  /* 0x00095c00014f7983 */ /* 0x000ea80000300800 */
[----:B------:R-:W2:Y:S01]  /*a44d0*/  LDL.LU R56, [R1+0xa40] ;  /* 0x000a400001387983 */ /* 0x000ea20000300800 */
[----:B------:R-:W-:Y:S01]  /*a44e0*/  MOV R210, R221 ;  /* 0x000000dd00d27202 */ /* 0x000fe20000000f00 */
[----:B------:R-:W-:Y:S01]  /*a44f0*/  IMAD.MOV.U32 R209, RZ, RZ, R222 ;  /* 0x000000ffffd17224 */ /* 0x000fe200078e00de */
[----:B------:R-:W-:Y:S01]  /*a4500*/  MOV R208, R223 ;  /* 0x000000df00d07202 */ /* 0x000fe20000000f00 */
[----:B------:R-:W-:Y:S04]  /*a4510*/  LDS R216, [R2+0x20080] ;  /* 0x0200800002d87984 */ /* 0x000fe80000000800 */
[----:B------:R-:W-:Y:S04]  /*a4520*/  LDS R218, [R2+0x22080] ;  /* 0x0220800002da7984 */ /* 0x000fe80000000800 */
[----:B------:R-:W-:Y:S04]  /*a4530*/  LDS R217, [R3+0x20080] ;  /* 0x0200800003d97984 */ /* 0x000fe80000000800 */
[----:B------:R-:W-:Y:S04]  /*a4540*/  LDS R219, [R3+0x22080] ;  /* 0x0220800003db7984 */ /* 0x000fe80000000800 */
[----:B----4-:R-:W-:Y:S01]  /*a4550*/  LDSM.16.M88.4 R108, [R252+0x82100] ;  /* 0x08210000fc6c783b */ /* 0x010fe20000000200 */
[C---:B-1----:R-:W-:Y:S03]  /*a4560*/  HMMA.1688.F32.TF32 R40, R36.reuse, R6, R236 ;  /* 0x000000062428723c */ /* 0x042fe600000810ec */
[----:B------:R-:W-:Y:S04]  /*a4570*/  LDSM.16.M88.4 R188, [R252+0x81100] ;  /* 0x08110000fcbc783b */ /* 0x000fe80000000200 */
[----:B------:R-:W-:Y:S04]  /*a4580*/  LDSM.16.M88.4 R104, [R252+0x83100] ;  /* 0x08310000fc68783b */ /* 0x000fe80000000200 */
[----:B------:R-:W-:Y:S04]  /*a4590*/  LDSM.16.M88.4 R184, [R252+0x80100] ;  /* 0x08010000fcb8783b */ /* 0x000fe80000000200 */
[----:B------:R-:W-:Y:S04]  /*a45a0*/  LDSM.16.M88.4 R180, [R252+0x84100] ;  /* 0x08410000fcb4783b */ /* 0x000fe80000000200 */
[----:B------:R-:W-:Y:S04]  /*a45b0*/  LDSM.16.M88.4 R144, [R252+0x85100] ;  /* 0x08510000fc90783b */ /* 0x000fe80000000200 */
[----:B------:R-:W1:Y:S04]  /*a45c0*/  LDSM.16.M88.4 R60, [R252+0x86100] ;  /* 0x08610000fc3c783b */ /* 0x000e680000000200 */
[----:B------:R-:W-:Y:S04]  /*a45d0*/  STL.64 [R1+0xd30], R40 ;  /* 0x000d302801007387 */ /* 0x000fe80000100a00 */
[----:B------:R3:W-:Y:S04]  /*a45e0*/  STL.64 [R1+0xd38], R42 ;  /* 0x000d382a01007387 */ /* 0x0007e80000100a00 */
[----:B------:R-:W4:Y:S04]  /*a45f0*/  LDL.LU R251, [R1+0x7b20] ;  /* 0x007b200001fb7983 */ /* 0x000f280000300800 */
[----:B------:R-:W4:Y:S01]  /*a4600*/  LDL.LU R0, [R1+0x7b1c] ;  /* 0x007b1c0001007983 */ /* 0x000f220000300800 */
[----:B---3--:R-:W-:Y:S03]  /*a4610*/  HMMA.1688.F32.TF32 R40, R36, R18, R72 ;  /* 0x000000122428723c */ /* 0x008fe60000081048 */
[----:B------:R-:W3:Y:S04]  /*a4620*/  LDSM.16.M88.4 R112, [R252+0x87100] ;  /* 0x08710000fc70783b */ /* 0x000ee80000000200 */
[----:B------:R-:W-:Y:S04]  /*a4630*/  LDSM.16.M88.4 R152, [R252+0x80180] ;  /* 0x08018000fc98783b */ /* 0x000fe80000000200 */
[----:B------:R-:W-:Y:S04]  /*a4640*/  LDSM.16.M88.4 R164, [R252+0x81180] ;  /* 0x08118000fca4783b */ /* 0x000fe80000000200 */
[----:B------:R-:W-:Y:S04]  /*a4650*/  LDSM.16.M88.4 R80, [R252+0x82180] ;  /* 0x08218000fc50783b */ /* 0x000fe80000000200 */
[----:B------:R-:W-:Y:S01]  /*a4660*/  LDSM.16.M88.4 R168, [R252+0x83180] ;  /* 0x08318000fca8783b */ /* 0x000fe20000000200 */
[----:B-1----:R-:W-:Y:S03]  /*a4670*/  HMMA.1688.F32.TF32 R52, R64, R60, R232 ;  /* 0x0000003c4034723c */ /* 0x002fe600000810e8 */
[----:B------:R-:W-:Y:S04]  /*a4680*/  LDSM.16.M88.4 R156, [R252+0x84180] ;  /* 0x08418000fc9c783b */ /* 0x000fe80000000200 */
[----:B------:R-:W-:Y:S04]  /*a4690*/  STL.64 [R1+0xd20], R40 ;  /* 0x000d202801007387 */ /* 0x000fe80000100a00 */
[----:B------:R2:W-:Y:S04]  /*a46a0*/  STL.64 [R1+0xd28], R42 ;  /* 0x000d282a01007387 */ /* 0x0005e80000100a00 */
[----:B------:R-:W-:Y:S04]  /*a46b0*/  LDSM.16.M88.4 R100, [R252+0x85180] ;  /* 0x08518000fc64783b */ /* 0x000fe80000000200 */
[----:B------:R-:W-:Y:S01]  /*a46c0*/  LDSM.16.M88.4 R72, [R252+0x86180] ;  /* 0x08618000fc48783b */ /* 0x000fe20000000200 */
[C---:B--2---:R-:W-:Y:S03]  /*a46d0*/  HMMA.1688.F32.TF32 R40, R36.reuse, R22, R68 ;  /* 0x000000162428723c */ /* 0x044fe60000081044 */
[----:B------:R-:W-:Y:S11]  /*a46e0*/  LDSM.16.M88.4 R172, [R252+0x87180] ;  /* 0x08718000fcac783b */ /* 0x000ff60000000200 */
[----:B------:R-:W-:Y:S09]  /*a46f0*/  @!UPT UIADD3 URZ, URZ, URZ, URZ ;  /* 0x0000003f3f3ff290 */ /* 0x000ff2000fffe03f */
[----:B------:R-:W-:Y:S04]  /*a4700*/  STL.64 [R1+0xd40], R40 ;  /* 0x000d402801007387 */ /* 0x000fe80000100a00 */
[----:B------:R1:W-:Y:S02]  /*a4710*/  STL.64 [R1+0xd48], R42 ;  /* 0x000d482a01007387 */ /* 0x0003e40000100a00 */
[C---:B-1----:R-:W-:Y:S11]  /*a4720*/  HMMA.1688.F32.TF32 R40, R36.reuse, R26, R76 ;  /* 0x0000001a2428723c */ /* 0x042ff6000008104c */
[----:B------:R-:W-:Y:S11]  /*a4730*/  @!UPT UIADD3 URZ, URZ, URZ, URZ ;  /* 0x0000003f3f3ff290 */ /* 0x000ff6000fffe03f */
[----:B------:R-:W-:Y:S02]  /*a4740*/  @!UPT UIADD3 URZ, URZ, URZ, URZ ;  /* 0x0000003f3f3ff290 */ /* 0x000fe4000fffe03f */
[----:B------:R-:W-:Y:S01]  /*a4750*/  MOV R33, R40 ;  /* 0x0000002800217202 */ /* 0x000fe20000000f00 */
[----:B------:R-:W-:Y:S01]  /*a4760*/  IMAD.MOV.U32 R32, RZ, RZ, R41 ;  /* 0x000000ffff207224 */ /* 0x000fe200078e0029 */
[----:B------:R-:W-:Y:S01]  /*a4770*/  MOV R29, R42 ;  /* 0x0000002a001d7202 */ /* 0x000fe20000000f00 */
[----:B------:R-:W-:Y:S02]  /*a4780*/  IMAD.MOV.U32 R28, RZ, RZ, R43 ;  /* 0x000000ffff1c7224 */ /* 0x000fe400078e002b */
[----:B------:R-:W-:Y:S01]  /*a4790*/  HMMA.1688.F32.TF32 R40, R36, R14, R56 ;  /* 0x0000000e2428723c */ /* 0x000fe20000081038 */
[----:B------:R-:W2:Y:S04]  /*a47a0*/  LDL.LU R56, [R1+0xb0] ;  /* 0x0000b00001387983 */ /* 0x000ea80000300800 */
[----:B------:R-:W2:Y:S04]  /*a47b0*/  LDL.LU R57, [R1+0xb4] ;  /* 0x0000b40001397983 */ /* 0x000ea80000300800 */
[----:B------:R-:W2:Y:S04]  /*a47c0*/  LDL.LU R58, [R1+0xb8] ;  /* 0x0000b800013a7983 */ /* 0x000ea80000300800 */
[----:B------:R-:W2:Y:S04]  /*a47d0*/  LDL.LU R59, [R1+0xbc] ;  /* 0x0000bc00013b7983 */ /* 0x000ea80000300800 */
[----:B------:R-:W2:Y:S04]  /*a47e0*/  LDL.LU R48, [R1+0x80] ;  /* 0x0000800001307983 */ /* 0x000ea80000300800 */
[----:B------:R-:W2:Y:S03]  /*a47f0*/  LDL.LU R49, [R1+0x84] ;  /* 0x0000840001317983 */ /* 0x000ea60000300800 */
[----:B------:R-:W-:Y:S01]  /*a4800*/  MOV R25, R40 ;  /* 0x0000002800197202 */ /* 0x000fe20000000f00 */
[----:B------:R-:W2:Y:S01]  /*a4810*/  LDL.LU R50, [R1+0x88] ;  /* 0x0000880001327983 */ /* 0x000ea20000300800 */
[----:B------:R-:W-:Y:S01]  /*a4820*/  IMAD.MOV.U32 R24, RZ, RZ, R41 ;  /* 0x000000ffff187224 */ /* 0x000fe200078e0029 */
[----:B------:R-:W-:-:S02]  /*a4830*/  MOV R21, R42 ;  /* 0x0000002a00157202 */ /* 0x000fc40000000f00 */
[----:B------:R-:W2:Y:S01]  /*a4840*/  LDL.LU R51, [R1+0x8c] ;  /* 0x00008c0001337983 */ /* 0x000ea20000300800 */
[----:B------:R-:W-:-:S03]  /*a4850*/  IMAD.MOV.U32 R20, RZ, RZ, R43 ;  /* 0x000000ffff147224 */ /* 0x000fc600078e002b */
        /* <DEDUP_REMOVED lines=9> */
[----:B------:R-:W-:Y:S01]  /*a48f0*/  HMMA.1688.F32.TF32 R52, R84, R62, R52 ;  /* 0x0000003e5434723c */ /* 0x000fe20000081034 */
[----:B----4-:R-:W-:Y:S04]  /*a4900*/  LDSM.16.M88.4 R136, [R251+0x80100] ;  /* 0x08010000fb88783b */ /* 0x010fe80000000200 */
[----:B------:R-:W-:Y:S04]  /*a4910*/  STL [R1+0x7b38], R0 ;  /* 0x007b380001007387 */ /* 0x000fe80000100800 */
        /* <DEDUP_REMOVED lines=8> */
[----:B------:R-:W-:Y:S04]  /*a49a0*/  LDSM.16.M88.4 R120, [R251+0x81100] ;  /* 0x08110000fb78783b */ /* 0x000fe80000000200 */
        /* <DEDUP_REMOVED lines=13> */
[----:B------:R-:W-:Y:S01]  /*a4a80*/  LDSM.16.M88.4 R88, [R251+0x87180] ;  /* 0x08718000fb58783b */ /* 0x000fe20000000200 */
[C---:B--2---:R-:W-:Y:S08]  /*a4a90*/  HMMA.1688.F32.TF32 R56, R64.reuse, R184, R56 ;  /* 0x000000b84038723c */ /* 0x044ff00000081038 */
        /* <DEDUP_REMOVED lines=9> */
[C---:B------:R-:W-:Y:S03]  /*a4b30*/  HMMA.1688.F32.TF32 R240, R84.reuse, R186, R56 ;  /* 0x000000ba54f0723c */ /* 0x040fe60000081038 */
[----:B------:R-:W-:Y:S04]  /*a4b40*/  LDS R56, [R2+0x2c000] ;  /* 0x02c0000002387984 */ /* 0x000fe80000000800 */
[----:B------:R-:W-:Y:S01]  /*a4b50*/  LDS R58, [R2+0x2e000] ;  /* 0x02e00000023a7984 */ /* 0x000fe20000000800 */
[C---:B------:R-:W-:Y:S03]  /*a4b60*/  HMMA.1688.F32.TF32 R236, R84.reuse, R190, R236 ;  /* 0x000000be54ec723c */ /* 0x040fe600000810ec */
[----:B------:R-:W-:Y:S04]  /*a4b70*/  LDS R57, [R3+0x2c000] ;  /* 0x02c0000003397984 */ /* 0x000fe80000000800 */
[----:B------:R-:W2:Y:S01]  /*a4b80*/  LDS R59, [R3+0x2e000] ;  /* 0x02e00000033b7984 */ /* 0x000ea20000000800 */
[C---:B------:R-:W-:Y:S08]  /*a4b90*/  HMMA.1688.F32.TF32 R196, R84.reuse, R110, R196 ;  /* 0x0000006e54c4723c */ /* 0x040ff000000810c4 */
[C---:B------:R-:W-:Y:S08]  /*a4ba0*/  HMMA.1688.F32.TF32 R40, R84.reuse, R106, R40 ;  /* 0x0000006a5428723c */ /* 0x040ff00000081028 */
[C---:B------:R-:W-:Y:S08]  /*a4bb0*/  HMMA.1688.F32.TF32 R44, R84.reuse, R182, R44 ;  /* 0x000000b6542c723c */ /* 0x040ff0000008102c */
[C---:B------:R-:W-:Y:S08]  /*a4bc0*/  HMMA.1688.F32.TF32 R48, R84.reuse, R146, R48 ;  /* 0x000000925430723c */ /* 0x040ff00000081030 */
[----:B------:R-:W-:Y:S08]  /*a4bd0*/  HMMA.1688.F32.TF32 R84, R84, R114, R228 ;  /* 0x000000725454723c */ /* 0x000ff000000810e4 */
        /* <DEDUP_REMOVED lines=23> */
[----:B------:R-:W2:Y:S01]  /*a4d50*/  LDS R67, [R3+0x36000] ;  /* 0x0360000003437984 */ /* 0x000ea20000000800 */
        /* <DEDUP_REMOVED lines=10> */
[C---:B--2---:R-:W-:Y:S01]  /*a4e00*/  HMMA.1688.F32.TF32 R240, R64.reuse, R154, R240 ;  /* 0x0000009a40f0723c */ /* 0x044fe200000810f0 */
[----:B------:R-:W-:Y:S04]  /*a4e10*/  LDS R57, [R3+0x38000] ;  /* 0x0380000003397984 */ /* 0x000fe80000000800 */
[----:B------:R-:W1:Y:S03]  /*a4e20*/  LDS R59, [R3+0x3a000] ;  /* 0x03a00000033b7984 */ /* 0x000e660000000800 */
[C---:B------:R-:W-:Y:S08]  /*a4e30*/  HMMA.1688.F32.TF32 R236, R64.reuse, R166, R236 ;  /* 0x000000a640ec723c */ /* 0x040ff000000810ec */
[C---:B------:R-:W-:Y:S08]  /*a4e40*/  HMMA.1688.F32.TF32 R196, R64.reuse, R82, R196 ;  /* 0x0000005240c4723c */ /* 0x040ff000000810c4 */
[C---:B------:R-:W-:Y:S08]  /*a4e50*/  HMMA.1688.F32.TF32 R40, R64.reuse, R170, R40 ;  /* 0x000000aa4028723c */ /* 0x040ff00000081028 */
[C---:B------:R-:W-:Y:S08]  /*a4e60*/  HMMA.1688.F32.TF32 R44, R64.reuse, R158, R44 ;  /* 0x0000009e402c723c */ /* 0x040ff0000008102c */
[C---:B------:R-:W-:Y:S08]  /*a4e70*/  HMMA.1688.F32.TF32 R48, R64.reuse, R102, R48 ;  /* 0x000000664030723c */ /* 0x040ff00000081030 */
[C---:B------:R-:W-:Y:S08]  /*a4e80*/  HMMA.1688.F32.TF32 R52, R64.reuse, R74, R52 ;  /* 0x0000004a4034723c */ /* 0x040ff00000081034 */
[----:B------:R-:W-:Y:S01]  /*a4e90*/  HMMA.1688.F32.TF32 R64, R64, R174, R84 ;  /* 0x000000ae4040723c */ /* 0x000fe20000081054 */
[----:B------:R-:W2:Y:S04]  /*a4ea0*/  LDL.LU R84, [R1+0xcc0] ;  /* 0x000cc00001547983 */ /* 0x000ea80000300800 */
[----:B------:R-:W2:Y:S04]  /*a4eb0*/  LDL.LU R85, [R1+0xcc4] ;  /* 0x000cc40001557983 */ /* 0x000ea80000300800 */
[----:B------:R-:W2:Y:S01]  /*a4ec0*/  LDL.LU R86, [R1+0xcc8] ;  /* 0x000cc80001567983 */ /* 0x000ea20000300800 */
[----:B---3--:R-:W-:Y:S03]  /*a4ed0*/  HMMA.1688.F32.TF32 R200, R36, R10, R200 ;  /* 0x0000000a24c8723c */ /* 0x008fe600000810c8 */
[----:B------:R-:W2:Y:S04]  /*a4ee0*/  LDL.LU R87, [R1+0xccc] ;  /* 0x000ccc0001577983 */ /* 0x000ea80000300800 */
[----:B------:R-:W3:Y:S04]  /*a4ef0*/  LDL.LU R212, [R1+0xcb0] ;  /* 0x000cb00001d47983 */ /* 0x000ee80000300800 */
[----:B------:R-:W3:Y:S04]  /*a4f00*/  LDL.LU R213, [R1+0xcb4] ;  /* 0x000cb40001d57983 */ /* 0x000ee80000300800 */
[----:B------:R-:W3:Y:S04]  /*a4f10*/  LDL.LU R214, [R1+0xcb8] ;  /* 0x000cb80001d67983 */ /* 0x000ee80000300800 */
[----:B------:R-:W3:Y:S04]  /*a4f20*/  LDL.LU R215, [R1+0xcbc] ;  /* 0x000cbc0001d77983 */ /* 0x000ee80000300800 */
        /* <DEDUP_REMOVED lines=28> */
[----:B------:R-:W-:-:S05]  /*a50f0*/  IMAD.MOV.U32 R250, RZ, RZ, c[0x0][0x188] ;  /* 0x00006200fffa7624 */ /* 0x000fca00078e00ff */
[----:B------:R-:W-:-:S05]  /*a5100*/  SHF.L.U32 R250, R250, 0x7, RZ ;  /* 0x00000007fafa7819 */ /* 0x000fca00000006ff */
[----:B------:R-:W-:Y:S01]  /*a5110*/  IMAD.SHL.U32 R250, R250, 0x4, RZ ;  /* 0x00000004fafa7824 */ /* 0x000fe200078e00ff */
[C---:B-1----:R-:W-:Y:S08]  /*a5120*/  HMMA.1688.F32.TF32 R240, R56.reuse, R68, R240 ;  /* 0x0000004438f0723c */ /* 0x042ff000000810f0 */
[C---:B------:R-:W-:Y:S08]  /*a5130*/  HMMA.1688.F32.TF32 R236, R56.reuse, R76, R236 ;  /* 0x0000004c38ec723c */ /* 0x040ff000000810ec */
[C---:B------:R-:W-:Y:S08]  /*a5140*/  HMMA.1688.F32.TF32 R40, R56.reuse, R124, R40 ;  /* 0x0000007c3828723c */ /* 0x040ff00000081028 */
[C---:B------:R-:W-:Y:S08]  /*a5150*/  HMMA.1688.F32.TF32 R44, R56.reuse, R160, R44 ;  /* 0x000000a0382c723c */ /* 0x040ff0000008102c */
[C---:B------:R-:W-:Y:S08]  /*a5160*/  HMMA.1688.F32.TF32 R48, R56.reuse, R96, R48 ;  /* 0x000000603830723c */ /* 0x040ff00000081030 */
[----:B------:R-:W-:Y:S08]  /*a5170*/  HMMA.1688.F32.TF32 R52, R56, R92, R52 ;  /* 0x0000005c3834723c */ /* 0x000ff00000081034 */
[C---:B--2---:R-:W-:Y:S08]  /*a5180*/  HMMA.1688.F32.TF32 R84, R36.reuse, R30, R84 ;  /* 0x0000001e2454723c */ /* 0x044ff00000081054 */
[----:B---3--:R-:W-:Y:S11]  /*a5190*/  HMMA.1688.F32.TF32 R36, R36, R34, R212 ;  /* 0x000000222424723c */ /* 0x008ff600000810d4 */
[----:B------:R-:W-:Y:S05]  /*a51a0*/  @!UPT UIADD3 URZ, URZ, URZ, URZ ;  /* 0x0000003f3f3ff290 */ /* 0x000fea000fffe03f */
        /* <DEDUP_REMOVED lines=8> */
[----:B------:R-:W-:Y:S01]  /*a5230*/  MOV R8, R36 ;  /* 0x0000002400087202 */ /* 0x000fe20000000f00 */
[----:B------:R-:W-:Y:S01]  /*a5240*/  IMAD.MOV.U32 R250, RZ, RZ, R37 ;  /* 0x000000fffffa7224 */ /* 0x000fe200078e0025 */
[----:B------:R-:W-:Y:S01]  /*a5250*/  MOV R252, R38 ;  /* 0x0000002600fc7202 */ /* 0x000fe20000000f00 */
[----:B------:R-:W-:Y:S01]  /*a5260*/  IMAD.MOV.U32 R251, RZ, RZ, R39 ;  /* 0x000000fffffb7224 */ /* 0x000fe200078e0027 */
[----:B------:R-:W-:Y:S08]  /*a5270*/  HMMA.1688.F32.TF32 R212, R216, R184, R224 ;  /* 0x000000b8d8d4723c */ /* 0x000ff000000810e0 */
[----:B------:R-:W-:Y:S08]  /*a5280*/  HMMA.1688.F32.TF32 R36, R56, R192, R196 ;  /* 0x000000c03824723c */ /* 0x000ff000000810c4 */
[C---:B------:R-:W-:Y:S01]  /*a5290*/  HMMA.1688.F32.TF32 R196, R216.reuse, R180, R244 ;  /* 0x000000b4d8c4723c */ /* 0x040fe200000810f4 */
[----:B------:R-:W2:Y:S07]  /*a52a0*/  LDL.LU R244, [R1+0xa0] ;  /* 0x0000a00001f47983 */ /* 0x000eae0000300800 */
[C---:B----4-:R-:W-:Y:S08]  /*a52b0*/  HMMA.1688.F32.TF32 R200, R216.reuse, R144, R200 ;  /* 0x00000090d8c8723c */ /* 0x050ff000000810c8 */
[C---:B------:R-:W-:Y:S08]  /*a52c0*/  HMMA.1688.F32.TF32 R204, R216.reuse, R60, R204 ;  /* 0x0000003cd8cc723c */ /* 0x040ff000000810cc */
[C---:B------:R-:W-:Y:S08]  /*a52d0*/  HMMA.1688.F32.TF32 R224, R216.reuse, R108, R228 ;  /* 0x0000006cd8e0723c */ /* 0x040ff000000810e4 */
[C---:B------:R-:W-:Y:S01]  /*a52e0*/  HMMA.1688.F32.TF32 R228, R216.reuse, R104, R232 ;  /* 0x00000068d8e4723c */ /* 0x040fe200000810e8 */
[----:B------:R-:W-:Y:S04]  /*a52f0*/  LDS R232, [R2+0x30080] ;  /* 0x0300800002e87984 */ /* 0x000fe80000000800 */
[----:B------:R-:W-:Y:S03]  /*a5300*/  LDS R234, [R2+0x32080] ;  /* 0x0320800002ea7984 */ /* 0x000fe60000000800 */
[C---:B------:R-:W-:Y:S01]  /*a5310*/  HMMA.1688.F32.TF32 R220, R216.reuse, R188, R220 ;  /* 0x000000bcd8dc723c */ /* 0x040fe200000810dc */
[----:B------:R-:W-:Y:S04]  /*a5320*/  LDS R233, [R3+0x30080] ;  /* 0x0300800003e97984 */ /* 0x000fe80000000800 */
[----:B------:R-:W-:Y:S03]  /*a5330*/  LDS R235, [R3+0x32080] ;  /* 0x0320800003eb7984 */ /* 0x000fe60000000800 */
[----:B------:R-:W-:Y:S01]  /*a5340*/  HMMA.1688.F32.TF32 R216, R216, R112, R208 ;  /* 0x00000070d8d8723c */ /* 0x000fe200000810d0 */
[----:B------:R-:W-:Y:S04]  /*a5350*/  LDS R208, [R2+0x2c080] ;  /* 0x02c0800002d07984 */ /* 0x000fe80000000800 */
[----:B------:R-:W-:Y:S03]  /*a5360*/  LDS R210, [R2+0x2e080] ;  /* 0x02e0800002d27984 */ /* 0x000fe60000000800 */
[----:B------:R-:W-:Y:S01]  /*a5370*/  HMMA.1688.F32.TF32 R56, R56, R88, R64 ;  /* 0x000000583838723c */ /* 0x000fe20000081040 */
[----:B------:R-:W-:Y:S04]  /*a5380*/  LDS R64, [R2+0x28080] ;  /* 0x0280800002407984 */ /* 0x000fe80000000800 */
[----:B------:R-:W-:Y:S04]  /*a5390*/  LDS R66, [R2+0x2a080] ;  /* 0x02a0800002427984 */ /* 0x000fe80000000800 */
[----:B------:R-:W-:Y:S04]  /*a53a0*/  LDS R65, [R3+0x28080] ;  /* 0x0280800003417984 */ /* 0x000fe80000000800 */
[----:B------:R-:W3:Y:S01]  /*a53b0*/  LDS R67, [R3+0x2a080] ;  /* 0x02a0800003437984 */ /* 0x000ee20000000800 */
[C---:B-1----:R-:W-:Y:S03]  /*a53c0*/  HMMA.1688.F32.TF32 R212, R84.reuse, R186, R212 ;  /* 0x000000ba54d4723c */ /* 0x042fe600000810d4 */
[----:B------:R-:W-:Y:S04]  /*a53d0*/  LDS R209, [R3+0x2c080] ;  /* 0x02c0800003d17984 */ /* 0x000fe80000000800 */
[----:B------:R-:W1:Y:S01]  /*a53e0*/  LDS R211, [R3+0x2e080] ;  /* 0x02e0800003d37984 */ /* 0x000e620000000800 */
        /* <DEDUP_REMOVED lines=9> */
[C---:B---3--:R-:W-:Y:S01]  /*a5480*/  HMMA.1688.F32.TF32 R212, R64.reuse, R136, R212 ;  /* 0x0000008840d4723c */ /* 0x048fe200000810d4 */
[----:B------:R-:W-:Y:S04]  /*a5490*/  LDS R217, [R3+0x20100] ;  /* 0x0201000003d97984 */ /* 0x000fe80000000800 */
[----:B------:R-:W-:Y:S03]  /*a54a0*/  LDS R219, [R3+0x22100] ;  /* 0x0221000003db7984 */ /* 0x000fe60000000800 */
        /* <DEDUP_REMOVED lines=9> */
[C---:B-1----:R-:W-:Y:S01]  /*a5540*/  HMMA.1688.F32.TF32 R212, R208.reuse, R138, R212 ;  /* 0x0000008ad0d4723c */ /* 0x042fe200000810d4 */
        /* <DEDUP_REMOVED lines=12> */
[----:B------:R-:W3:Y:S01]  /*a5610*/  LDS R67, [R3+0x3e000] ;  /* 0x03e0000003437984 */ /* 0x000ee20000000800 */
        /* <DEDUP_REMOVED lines=19> */
[----:B------:R-:W-:Y:S08]  /*a5750*/  HMMA.1688.F32.TF32 R232, R84, R174, R232 ;  /* 0x000000ae54e8723c */ /* 0x000ff000000810e8 */
[C---:B---3--:R-:W-:Y:S08]  /*a5760*/  HMMA.1688.F32.TF32 R84, R64.reuse, R70, R240 ;  /* 0x000000464054723c */ /* 0x048ff000000810f0 */
[C---:B------:R-:W-:Y:S11]  /*a5770*/  HMMA.1688.F32.TF32 R36, R64.reuse, R194, R36 ;  /* 0x000000c24024723c */ /* 0x040ff60000081024 */
[----:B------:R-:W-:Y:S04]  /*a5780*/  @!UPT UIADD3 URZ, URZ, URZ, URZ ;  /* 0x0000003f3f3ff290 */ /* 0x000fe8000fffe03f */
[----:B------:R-:W-:Y:S04]  /*a5790*/  STL.64 [R1+0x1580], R84 ;  /* 0x0015805401007387 */ /* 0x000fe80000100a00 */
[----:B------:R3:W-:Y:S01]  /*a57a0*/  STL.64 [R1+0x1588], R86 ;  /* 0x0015885601007387 */ /* 0x0007e20000100a00 */
[C---:B------:R-:W-:Y:S03]  /*a57b0*/  HMMA.1688.F32.TF32 R40, R64.reuse, R126, R40 ;  /* 0x0000007e4028723c */ /* 0x040fe60000081028 */
[----:B------:R-:W2:Y:S04]  /*a57c0*/  LDL.LU R245, [R1+0xa4] ;  /* 0x0000a40001f57983 */ /* 0x000ea80000300800 */
[----:B------:R-:W2:Y:S01]  /*a57d0*/  LDL.LU R246, [R1+0xa8] ;  /* 0x0000a80001f67983 */ /* 0x000ea20000300800 */
[C---:B---3--:R-:W-:Y:S03]  /*a57e0*/  HMMA.1688.F32.TF32 R84, R64.reuse, R78, R236 ;  /* 0x0000004e4054723c */ /* 0x048fe600000810ec */
[----:B------:R-:W2:Y:S05]  /*a57f0*/  LDL.LU R247, [R1+0xac] ;  /* 0x0000ac0001f77983 */ /* 0x000eaa0000300800 */
[C---:B------:R-:W-:Y:S11]  /*a5800*/  HMMA.1688.F32.TF32 R44, R64.reuse, R162, R44 ;  /* 0x000000a2402c723c */ /* 0x040ff6000008102c */
[----:B------:R-:W-:Y:S04]  /*a5810*/  @!UPT UIADD3 URZ, URZ, URZ, URZ ;  /* 0x0000003f3f3ff290 */ /* 0x000fe8000fffe03f */
[----:B------:R-:W-:Y:S04]  /*a5820*/  STL.64 [R1+0x1570], R84 ;  /* 0x0015705401007387 */ /* 0x000fe80000100a00 */
[----:B------:R-:W-:Y:S04]  /*a5830*/  STL.64 [R1+0x1578], R86 ;  /* 0x0015785601007387 */ /* 0x000fe80000100a00 */
[----:B------:R-:W-:Y:S04]  /*a5840*/  STL.64 [R1+0x1600], R36 ;  /* 0x0016002401007387 */ /* 0x000fe80000100a00 */
[----:B------:R3:W-:Y:S02]  /*a5850*/  STL.64 [R1+0x1608], R38 ;  /* 0x0016082601007387 */ /* 0x0007e40000100a00 */
[C---:B---3--:R-:W-:Y:S02]  /*a5860*/  HMMA.1688.F32.TF32 R36, R64.reuse, R98, R48 ;  /* 0x000000624024723c */ /* 0x048fe40000081030 */
[----:B------:R3:W-:Y:S04]  /*a5870*/  STL.64 [R1+0x15f0], R40 ;  /* 0x0015f02801007387 */ /* 0x0007e80000100a00 */
[----:B------:R4:W-:Y:S04]  /*a5880*/  STL.64 [R1+0x15f8], R42 ;  /* 0x0015f82a01007387 */ /* 0x0009e80000100a00 */
[----:B---3--:R-:W3:Y:S04]  /*a5890*/  LDL.LU R40, [R1+0x200] ;  /* 0x0002000001287983 */ /* 0x008ee80000300800 */
[----:B------:R-:W-:Y:S04]  /*a58a0*/  STL.64 [R1+0x1660], R44 ;  /* 0x0016602c01007387 */ /* 0x000fe80000100a00 */
[----:B------:R-:W-:Y:S05]  /*a58b0*/  STL.64 [R1+0x1668], R46 ;  /* 0x0016682e01007387 */ /* 0x000fea0000100a00 */
[----:B------:R-:W-:Y:S04]  /*a58c0*/  STL.64 [R1+0x1650], R36 ;  /* 0x0016502401007387 */ /* 0x000fe80000100a00 */
[----:B------:R1:W-:Y:S04]  /*a58d0*/  STL.64 [R1+0x1658], R38 ;  /* 0x0016582601007387 */ /* 0x0003e80000100a00 */
[----:B------:R-:W3:Y:S04]  /*a58e0*/  LDL.LU R41, [R1+0x204] ;  /* 0x0002040001297983 */ /* 0x000ee80000300800 */
[----:B----4-:R-:W3:Y:S01]  /*a58f0*/  LDL.LU R42, [R1+0x208] ;  /* 0x00020800012a7983 */ /* 0x010ee20000300800 */
[C---:B-1----:R-:W-:Y:S03]  /*a5900*/  HMMA.1688.F32.TF32 R36, R64.reuse, R94, R52 ;  /* 0x0000005e4024723c */ /* 0x042fe60000081034 */
        /* <DEDUP_REMOVED lines=14> */
[----:B------:R-:W-:Y:S04]  /*a59f0*/  STL.64 [R1+0x16a0], R36 ;  /* 0x0016a02401007387 */ /* 0x000fe80000100a00 */
[----:B------:R1:W-:Y:S04]  /*a5a00*/  STL.64 [R1+0x16a8], R38 ;  /* 0x0016a82601007387 */ /* 0x0003e80000100a00 */
[----:B------:R-:W2:Y:S04]  /*a5a10*/  LDL.LU R53, [R1+0x174] ;  /* 0x0001740001357983 */ /* 0x000ea80000300800 */
[----:B------:R-:W2:Y:S01]  /*a5a20*/  LDL.LU R54, [R1+0x178] ;  /* 0x0001780001367983 */ /* 0x000ea20000300800 */
[----:B-1----:R-:W-:Y:S03]  /*a5a30*/  HMMA.1688.F32.TF32 R36, R64, R90, R56 ;  /* 0x0000005a4024723c */ /* 0x002fe60000081038 */
[----:B------:R-:W2:Y:S04]  /*a5a40*/  LDL.LU R55, [R1+0x17c] ;  /* 0x00017c0001377983 */ /* 0x000ea80000300800 */
[----:B------:R-:W2:Y:S01]  /*a5a50*/  LDL.LU R64, [R1+0x210] ;  /* 0x0002100001407983 */ /* 0x000ea20000300800 */
[C---:B------:R-:W-:Y:S11]  /*a5a60*/  HMMA.1688.F32.TF32 R240, R208.reuse, R68, R212 ;  /* 0x00000044d0f0723c */ /* 0x040ff600000810d4 */
[----:B------:R-:W-:Y:S04]  /*a5a70*/  @!UPT UIADD3 URZ, URZ, URZ, URZ ;  /* 0x0000003f3f3ff290 */ /* 0x000fe8000fffe03f */
        /* <DEDUP_REMOVED lines=18> */
[----:B------:R-:W-:Y:S01]  /*a5ba0*/  LDS R223, [R3+0x32100] ;  /* 0x0321000003df7984 */ /* 0x000fe20000000800 */
[C---:B------:R-:W-:Y:S08]  /*a5bb0*/  HMMA.1688.F32.TF32 R228, R208.reuse, R124, R228 ;  /* 0x0000007cd0e4723c */ /* 0x040ff000000810e4 */
[C---:B------:R-:W-:Y:S08]  /*a5bc0*/  HMMA.1688.F32.TF32 R196, R208.reuse, R160, R196 ;  /* 0x000000a0d0c4723c */ /* 0x040ff000000810c4 */
[C---:B------:R-:W-:Y:S08]  /*a5bd0*/  HMMA.1688.F32.TF32 R200, R208.reuse, R96, R200 ;  /* 0x00000060d0c8723c */ /* 0x040ff000000810c8 */
[C---:B------:R-:W-:Y:S08]  /*a5be0*/  HMMA.1688.F32.TF32 R204, R208.reuse, R92, R204 ;  /* 0x0000005cd0cc723c */ /* 0x040ff000000810cc */
[----:B------:R-:W-:Y:S08]  /*a5bf0*/  HMMA.1688.F32.TF32 R232, R208, R88, R232 ;  /* 0x00000058d0e8723c */ /* 0x000ff000000810e8 */
[C---:B---3--:R-:W-:Y:S08]  /*a5c00*/  HMMA.1688.F32.TF32 R40, R216.reuse, R104, R40 ;  /* 0x00000068d828723c */ /* 0x048ff00000081028 */
[C---:B----4-:R-:W-:Y:S08]  /*a5c10*/  HMMA.1688.F32.TF32 R44, R216.reuse, R180, R44 ;  /* 0x000000b4d82c723c */ /* 0x050ff0000008102c */
[C---:B--2---:R-:W-:Y:S01]  /*a5c20*/  HMMA.1688.F32.TF32 R56, R216.reuse, R184, R84 ;  /* 0x000000b8d838723c */ /* 0x044fe20000081054 */
[----:B------:R-:W-:Y:S04]  /*a5c30*/  LDS R84, [R2+0x28100] ;  /* 0x0281000002547984 */ /* 0x000fe80000000800 */
[----:B------:R-:W-:Y:S04]  /*a5c40*/  LDS R86, [R2+0x2a100] ;  /* 0x02a1000002567984 */ /* 0x000fe80000000800 */
[----:B------:R-:W-:Y:S04]  /*a5c50*/  LDS R85, [R3+0x28100] ;  /* 0x0281000003557984 */ /* 0x000fe80000000800 */
[----:B------:R-:W2:Y:S01]  /*a5c60*/  LDS R87, [R3+0x2a100] ;  /* 0x02a1000003577984 */ /* 0x000ea20000000800 */
[C---:B------:R-:W-:Y:S08]  /*a5c70*/  HMMA.1688.F32.TF32 R48, R216.reuse, R144, R48 ;  /* 0x00000090d830723c */ /* 0x040ff00000081030 */
[----:B------:R-:W-:Y:S08]  /*a5c80*/  HMMA.1688.F32.TF32 R52, R216, R60, R52 ;  /* 0x0000003cd834723c */ /* 0x000ff00000081034 */
[C---:B-1----:R-:W-:Y:S08]  /*a5c90*/  HMMA.1688.F32.TF32 R40, R36.reuse, R106, R40 ;  /* 0x0000006a2428723c */ /* 0x042ff00000081028 */
[C---:B------:R-:W-:Y:S08]  /*a5ca0*/  HMMA.1688.F32.TF32 R44, R36.reuse, R182, R44 ;  /* 0x000000b6242c723c */ /* 0x040ff0000008102c */
[----:B------:R-:W-:Y:S08]  /*a5cb0*/  HMMA.1688.F32.TF32 R48, R36, R146, R48 ;  /* 0x000000922430723c */ /* 0x000ff00000081030 */
[C---:B------:R-:W-:Y:S08]  /*a5cc0*/  HMMA.1688.F32.TF32 R208, R216.reuse, R188, R212 ;  /* 0x000000bcd8d0723c */ /* 0x040ff000000810d4 */
[C---:B------:R-:W-:Y:S08]  /*a5cd0*/  HMMA.1688.F32.TF32 R212, R216.reuse, R108, R64 ;  /* 0x0000006cd8d4723c */ /* 0x040ff00000081040 */
[----:B------:R-:W-:Y:S01]  /*a5ce0*/  HMMA.1688.F32.TF32 R64, R216, R112, R244 ;  /* 0x00000070d840723c */ /* 0x000fe200000810f4 */
[----:B------:R-:W3:Y:S07]  /*a5cf0*/  LDL.LU R244, [R1+0x190] ;  /* 0x0001900001f47983 */ /* 0x000eee0000300800 */
[C---:B------:R-:W-:Y:S01]  /*a5d00*/  HMMA.1688.F32.TF32 R216, R36.reuse, R186, R56 ;  /* 0x000000ba24d8723c */ /* 0x040fe20000081038 */
[----:B------:R-:W-:Y:S04]  /*a5d10*/  LDS R56, [R2+0x2c100] ;  /* 0x02c1000002387984 */ /* 0x000fe80000000800 */
[----:B------:R-:W-:Y:S03]  /*a5d20*/  LDS R58, [R2+0x2e100] ;  /* 0x02e10000023a7984 */ /* 0x000fe60000000800 */
[C---:B------:R-:W-:Y:S01]  /*a5d30*/  HMMA.1688.F32.TF32 R208, R36.reuse, R190, R208 ;  /* 0x000000be24d0723c */ /* 0x040fe200000810d0 */
[----:B------:R-:W-:Y:S04]  /*a5d40*/  LDS R57, [R3+0x2c100] ;  /* 0x02c1000003397984 */ /* 0x000fe80000000800 */
[----:B------:R-:W1:Y:S03]  /*a5d50*/  LDS R59, [R3+0x2e100] ;  /* 0x02e10000033b7984 */ /* 0x000e660000000800 */
[C---:B------:R-:W-:Y:S08]  /*a5d60*/  HMMA.1688.F32.TF32 R212, R36.reuse, R110, R212 ;  /* 0x0000006e24d4723c */ /* 0x040ff000000810d4 */
[C---:B------:R-:W-:Y:S08]  /*a5d70*/  HMMA.1688.F32.TF32 R52, R36.reuse, R62, R52 ;  /* 0x0000003e2434723c */ /* 0x040ff00000081034 */
[----:B------:R-:W-:Y:S08]  /*a5d80*/  HMMA.1688.F32.TF32 R64, R36, R114, R64 ;  /* 0x000000722440723c */ /* 0x000ff00000081040 */
[C---:B--2---:R-:W-:Y:S01]  /*a5d90*/  HMMA.1688.F32.TF32 R36, R84.reuse, R136, R216 ;  /* 0x000000885424723c */ /* 0x044fe200000810d8 */
[----:B------:R-:W-:Y:S04]  /*a5da0*/  LDS R216, [R2+0x20180] ;  /* 0x0201800002d87984 */ /* 0x000fe80000000800 */
[----:B------:R-:W-:Y:S03]  /*a5db0*/  LDS R218, [R2+0x22180] ;  /* 0x0221800002da7984 */ /* 0x000fe60000000800 */
[C---:B------:R-:W-:Y:S01]  /*a5dc0*/  HMMA.1688.F32.TF32 R208, R84.reuse, R120, R208 ;  /* 0x0000007854d0723c */ /* 0x040fe200000810d0 */
[----:B------:R-:W-:Y:S04]  /*a5dd0*/  LDS R217, [R3+0x20180] ;  /* 0x0201800003d97984 */ /* 0x000fe80000000800 */
[----:B------:R-:W-:Y:S03]  /*a5de0*/  LDS R219, [R3+0x22180] ;  /* 0x0221800003db7984 */ /* 0x000fe60000000800 */
        /* <DEDUP_REMOVED lines=42> */
[C---:B--2---:R-:W-:Y:S11]  /*a6090*/  HMMA.1688.F32.TF32 R220, R84.reuse, R70, R240 ;  /* 0x0000004654dc723c */ /* 0x044ff600000810f0 */
[----:B------:R-:W-:Y:S11]  /*a60a0*/  @!UPT UIADD3 URZ, URZ, URZ, URZ ;  /* 0x0000003f3f3ff290 */ /* 0x000ff6000fffe03f */
[----:B------:R-:W-:Y:S01]  /*a60b0*/  @!UPT UIADD3 URZ, URZ, URZ, URZ ;  /* 0x0000003f3f3ff290 */ /* 0x000fe2000fffe03f */
[----:B------:R-:W-:Y:S04]  /*a60c0*/  STL.64 [R1+0x1500], R220 ;  /* 0x001500dc01007387 */ /* 0x000fe80000100a00 */
[----:B------:R2:W-:Y:S04]  /*a60d0*/  STL.64 [R1+0x1508], R222 ;  /* 0x001508de01007387 */ /* 0x0005e80000100a00 */
[----:B------:R-:W3:Y:S04]  /*a60e0*/  LDL.LU R245, [R1+0x194] ;  /* 0x0001940001f57983 */ /* 0x000ee80000300800 */
[----:B------:R-:W3:Y:S01]  /*a60f0*/  LDL.LU R246, [R1+0x198] ;  /* 0x0001980001f67983 */ /* 0x000ee20000300800 */
[C---:B--2---:R-:W-:Y:S03]  /*a6100*/  HMMA.1688.F32.TF32 R220, R84.reuse, R78, R236 ;  /* 0x0000004e54dc723c */ /* 0x044fe600000810ec */
[----:B------:R-:W3:Y:S05]  /*a6110*/  LDL.LU R247, [R1+0x19c] ;  /* 0x00019c0001f77983 */ /* 0x000eea0000300800 */
[C---:B------:R-:W-:Y:S08]  /*a6120*/  HMMA.1688.F32.TF32 R236, R84.reuse, R194, R224 ;  /* 0x000000c254ec723c */ /* 0x040ff000000810e0 */
[C---:B------:R-:W-:Y:S07]  /*a6130*/  HMMA.1688.F32.TF32 R224, R84.reuse, R126, R228 ;  /* 0x0000007e54e0723c */ /* 0x040fee00000810e4 */
[----:B------:R-:W-:Y:S04]  /*a6140*/  STL.64 [R1+0x14f0], R220 ;  /* 0x0014f0dc01007387 */ /* 0x000fe80000100a00 */
[----:B------:R2:W-:Y:S02]  /*a6150*/  STL.64 [R1+0x14f8], R222 ;  /* 0x0014f8de01007387 */ /* 0x0005e40000100a00 */
[C---:B--2---:R-:W-:Y:S08]  /*a6160*/  HMMA.1688.F32.TF32 R220, R84.reuse, R162, R196 ;  /* 0x000000a254dc723c */ /* 0x044ff000000810c4 */
[C---:B------:R-:W-:Y:S01]  /*a6170*/  HMMA.1688.F32.TF32 R196, R84.reuse, R98, R200 ;  /* 0x0000006254c4723c */ /* 0x040fe200000810c8 */
[----:B------:R-:W-:Y:S04]  /*a6180*/  STL.64 [R1+0x15a0], R236 ;  /* 0x0015a0ec01007387 */ /* 0x000fe80000100a00 */
[----:B------:R2:W-:Y:S04]  /*a6190*/  STL.64 [R1+0x15a8], R238 ;  /* 0x0015a8ee01007387 */ /* 0x0005e80000100a00 */
[----:B------:R4:W-:Y:S04]  /*a61a0*/  STL.64 [R1+0x1590], R224 ;  /* 0x001590e001007387 */ /* 0x0009e80000100a00 */
[----:B------:R1:W-:Y:S04]  /*a61b0*/  STL.64 [R1+0x1598], R226 ;  /* 0x001598e201007387 */ /* 0x0003e80000100a00 */
[----:B------:R-:W3:Y:S01]  /*a61c0*/  LDL.LU R228, [R1+0x250] ;  /* 0x0002500001e47983 */ /* 0x000ee20000300800 */
[C---:B--2---:R-:W-:Y:S03]  /*a61d0*/  HMMA.1688.F32.TF32 R236, R84.reuse, R94, R204 ;  /* 0x0000005e54ec723c */ /* 0x044fe600000810cc */
[----:B------:R2:W-:Y:S04]  /*a61e0*/  STL.64 [R1+0x1620], R220 ;  /* 0x001620dc01007387 */ /* 0x0005e80000100a00 */
[----:B------:R1:W-:Y:S04]  /*a61f0*/  STL.64 [R1+0x1628], R222 ;  /* 0x001628de01007387 */ /* 0x0003e80000100a00 */
[----:B------:R1:W-:Y:S04]  /*a6200*/  STL.64 [R1+0x1610], R196 ;  /* 0x001610c401007387 */ /* 0x0003e80000100a00 */
[----:B------:R1:W-:Y:S01]  /*a6210*/  STL.64 [R1+0x1618], R198 ;  /* 0x001618c601007387 */ /* 0x0003e20000100a00 */
[----:B------:R-:W-:Y:S03]  /*a6220*/  HMMA.1688.F32.TF32 R84, R84, R90, R232 ;  /* 0x0000005a5454723c */ /* 0x000fe600000810e8 */
[----:B------:R-:W3:Y:S04]  /*a6230*/  LDL.LU R229, [R1+0x254] ;  /* 0x0002540001e57983 */ /* 0x000ee80000300800 */
[----:B------:R-:W3:Y:S04]  /*a6240*/  LDL.LU R230, [R1+0x258] ;  /* 0x0002580001e67983 */ /* 0x000ee80000300800 */
[----:B------:R-:W3:Y:S04]  /*a6250*/  LDL.LU R231, [R1+0x25c] ;  /* 0x00025c0001e77983 */ /* 0x000ee80000300800 */
[----:B----4-:R-:W4:Y:S04]  /*a6260*/  LDL.LU R224, [R1+0x260] ;  /* 0x0002600001e07983 */ /* 0x010f280000300800 */
[----:B------:R-:W4:Y:S04]  /*a6270*/  LDL.LU R225, [R1+0x264] ;  /* 0x0002640001e17983 */ /* 0x000f280000300800 */
[----:B-1----:R-:W4:Y:S04]  /*a6280*/  LDL.LU R226, [R1+0x268] ;  /* 0x0002680001e27983 */ /* 0x002f280000300800 */
[----:B------:R-:W4:Y:S04]  /*a6290*/  LDL.LU R227, [R1+0x26c] ;  /* 0x00026c0001e37983 */ /* 0x000f280000300800 */
[----:B--2---:R-:W2:Y:S04]  /*a62a0*/  LDL.LU R220, [R1+0x270] ;  /* 0x0002700001dc7983 */ /* 0x004ea80000300800 */
        /* <DEDUP_REMOVED lines=15> */
[----:B------:R-:W2:Y:S04]  /*a63a0*/  LDL.LU R206, [R1+0x1b8] ;  /* 0x0001b80001ce7983 */ /* 0x000ea80000300800 */
[----:B------:R-:W2:Y:S04]  /*a63b0*/  LDL.LU R207, [R1+0x1bc] ;  /* 0x0001bc0001cf7983 */ /* 0x000ea80000300800 */
[----:B------:R-:W2:Y:S04]  /*a63c0*/  LDL.LU R232, [R1+0x1a0] ;  /* 0x0001a00001e87983 */ /* 0x000ea80000300800 */
[----:B------:R-:W-:Y:S04]  /*a63d0*/  STL.64 [R1+0x1670], R84 ;  /* 0x0016705401007387 */ /* 0x000fe80000100a00 */
[----:B------:R-:W-:Y:S04]  /*a63e0*/  STL.64 [R1+0x1678], R86 ;  /* 0x0016785601007387 */ /* 0x000fe80000100a00 */
[----:B------:R-:W2:Y:S04]  /*a63f0*/  LDL.LU R233, [R1+0x1a4] ;  /* 0x0001a40001e97983 */ /* 0x000ea80000300800 */
[----:B------:R-:W2:Y:S04]  /*a6400*/  LDL.LU R234, [R1+0x1a8] ;  /* 0x0001a80001ea7983 */ /* 0x000ea80000300800 */
[----:B------:R-:W2:Y:S04]  /*a6410*/  LDL.LU R235, [R1+0x1ac] ;  /* 0x0001ac0001eb7983 */ /* 0x000ea80000300800 */
[----:B------:R-:W-:Y:S04]  /*a6420*/  LDS R84, [R2+0x24180] ;  /* 0x0241800002547984 */ /* 0x000fe80000000800 */
[----:B------:R-:W-:Y:S04]  /*a6430*/  LDS R86, [R2+0x26180] ;  /* 0x0261800002567984 */ /* 0x000fe80000000800 */
[----:B------:R-:W-:Y:S04]  /*a6440*/  LDS R85, [R3+0x24180] ;  /* 0x0241800003557984 */ /* 0x000fe80000000800 */
[----:B------:R-:W2:Y:S01]  /*a6450*/  LDS R87, [R3+0x26180] ;  /* 0x0261800003577984 */ /* 0x000ea20000000800 */
[C---:B------:R-:W-:Y:S08]  /*a6460*/  HMMA.1688.F32.TF32 R240, R56.reuse, R68, R36 ;  /* 0x0000004438f0723c */ /* 0x040ff00000081024 */
[C---:B------:R-:W-:Y:S08]  /*a6470*/  HMMA.1688.F32.TF32 R36, R56.reuse, R192, R212 ;  /* 0x000000c03824723c */ /* 0x040ff000000810d4 */
[C---:B-1----:R-:W-:Y:S01]  /*a6480*/  HMMA.1688.F32.TF32 R236, R56.reuse, R76, R208 ;  /* 0x0000004c38ec723c */ /* 0x042fe200000810d0 */
        /* <DEDUP_REMOVED lines=13> */
[C---:B---3--:R-:W-:Y:S08]  /*a6560*/  HMMA.1688.F32.TF32 R228, R216.reuse, R104, R228 ;  /* 0x00000068d8e4723c */ /* 0x048ff000000810e4 */
[C---:B----4-:R-:W-:Y:S08]  /*a6570*/  HMMA.1688.F32.TF32 R224, R216.reuse, R108, R224 ;  /* 0x0000006cd8e0723c */ /* 0x050ff000000810e0 */
[C---:B--2---:R-:W-:Y:S08]  /*a6580*/  HMMA.1688.F32.TF32 R220, R216.reuse, R188, R220 ;  /* 0x000000bcd8dc723c */ /* 0x044ff000000810dc */
[C---:B------:R-:W-:Y:S08]  /*a6590*/  HMMA.1688.F32.TF32 R196, R216.reuse, R180, R196 ;  /* 0x000000b4d8c4723c */ /* 0x040ff000000810c4 */
[C---:B------:R-:W-:Y:S08]  /*a65a0*/  HMMA.1688.F32.TF32 R200, R216.reuse, R144, R200 ;  /* 0x00000090d8c8723c */ /* 0x040ff000000810c8 */
[C---:B------:R-:W-:Y:S08]  /*a65b0*/  HMMA.1688.F32.TF32 R204, R216.reuse, R60, R204 ;  /* 0x0000003cd8cc723c */ /* 0x040ff000000810cc */
[C---:B------:R-:W-:Y:S01]  /*a65c0*/  HMMA.1688.F32.TF32 R212, R216.reuse, R184, R232 ;  /* 0x000000b8d8d4723c */ /* 0x040fe200000810e8 */
[----:B------:R-:W-:Y:S04]  /*a65d0*/  LDS R232, [R2+0x30180] ;  /* 0x0301800002e87984 */ /* 0x000fe80000000800 */
[----:B------:R-:W-:Y:S03]  /*a65e0*/  LDS R234, [R2+0x32180] ;  /* 0x0321800002ea7984 */ /* 0x000fe60000000800 */
[----:B------:R-:W-:Y:S01]  /*a65f0*/  HMMA.1688.F32.TF32 R216, R216, R112, R244 ;  /* 0x00000070d8d8723c */ /* 0x000fe200000810f4 */
[----:B------:R-:W-:Y:S04]  /*a6600*/  LDS R233, [R3+0x30180] ;  /* 0x0301800003e97984 */ /* 0x000fe80000000800 */
[----:B------:R-:W2:Y:S03]  /*a6610*/  LDS R235, [R3+0x32180] ;  /* 0x0321800003eb7984 */ /* 0x000ea60000000800 */
[C---:B------:R-:W-:Y:S01]  /*a6620*/  HMMA.1688.F32.TF32 R220, R84.reuse, R190, R220 ;  /* 0x000000be54dc723c */ /* 0x040fe200000810dc */
[----:B------:R-:W3:Y:S07]  /*a6630*/  LDL.LU R244, [R1+0x280] ;  /* 0x0002800001f47983 */ /* 0x000eee0000300800 */
        /* <DEDUP_REMOVED lines=34> */
[----:B------:R-:W4:Y:S01]  /*a6860*/  LDS R67, [R3+0x3e100] ;  /* 0x03e1000003437984 */ /* 0x000f220000000800 */
        /* <DEDUP_REMOVED lines=20> */
[C---:B----4-:R-:W-:Y:S08]  /*a69b0*/  HMMA.1688.F32.TF32 R84, R64.reuse, R70, R240 ;  /* 0x000000464054723c */ /* 0x050ff000000810f0 */
[C---:B------:R-:W-:Y:S11]  /*a69c0*/  HMMA.1688.F32.TF32 R36, R64.reuse, R194, R36 ;  /* 0x000000c24024723c */ /* 0x040ff60000081024 */
[----:B------:R-:W-:Y:S04]  /*a69d0*/  @!UPT UIADD3 URZ, URZ, URZ, URZ ;  /* 0x0000003f3f3ff290 */ /* 0x000fe8000fffe03f */
[----:B------:R-:W-:Y:S04]  /*a69e0*/  STL.64 [R1+0x1480], R84 ;  /* 0x0014805401007387 */ /* 0x000fe80000100a00 */
[----:B------:R2:W-:Y:S01]  /*a69f0*/  STL.64 [R1+0x1488], R86 ;  /* 0x0014885601007387 */ /* 0x0005e20000100a00 */
[C---:B------:R-:W-:Y:S03]  /*a6a00*/  HMMA.1688.F32.TF32 R40, R64.reuse, R126, R40 ;  /* 0x0000007e4028723c */ /* 0x040fe60000081028 */
[----:B------:R-:W3:Y:S04]  /*a6a10*/  LDL.LU R245, [R1+0x284] ;  /* 0x0002840001f57983 */ /* 0x000ee80000300800 */
[----:B------:R-:W3:Y:S01]  /*a6a20*/  LDL.LU R246, [R1+0x288] ;  /* 0x0002880001f67983 */ /* 0x000ee20000300800 */
[C---:B--2---:R-:W-:Y:S03]  /*a6a30*/  HMMA.1688.F32.TF32 R84, R64.reuse, R78, R236 ;  /* 0x0000004e4054723c */ /* 0x044fe600000810ec */
[----:B------:R-:W3:Y:S05]  /*a6a40*/  LDL.LU R247, [R1+0x28c] ;  /* 0x00028c0001f77983 */ /* 0x000eea0000300800 */
[C---:B------:R-:W-:Y:S11]  /*a6a50*/  HMMA.1688.F32.TF32 R44, R64.reuse, R162, R44 ;  /* 0x000000a2402c723c */ /* 0x040ff6000008102c */
[----:B------:R-:W-:Y:S04]  /*a6a60*/  @!UPT UIADD3 URZ, URZ, URZ, URZ ;  /* 0x0000003f3f3ff290 */ /* 0x000fe8000fffe03f */
[----:B------:R-:W-:Y:S04]  /*a6a70*/  STL.64 [R1+0x270], R84 ;  /* 0x0002705401007387 */ /* 0x000fe80000100a00 */
[----:B------:R-:W-:Y:S04]  /*a6a80*/  STL.64 [R1+0x278], R86 ;  /* 0x0002785601007387 */ /* 0x000fe80000100a00 */
[----:B------:R-:W-:Y:S04]  /*a6a90*/  STL.64 [R1+0x1520], R36 ;  /* 0x0015202401007387 */ /* 0x000fe80000100a00 */
[----:B------:R2:W-:Y:S02]  /*a6aa0*/  STL.64 [R1+0x1528], R38 ;  /* 0x0015282601007387 */ /* 0x0005e40000100a00 */
[C---:B--2---:R-:W-:Y:S02]  /*a6ab0*/  HMMA.1688.F32.TF32 R36, R64.reuse, R98, R48 ;  /* 0x000000624024723c */ /* 0x044fe40000081030 */
[----:B------:R2:W-:Y:S04]  /*a6ac0*/  STL.64 [R1+0x1510], R40 ;  /* 0x0015102801007387 */ /* 0x0005e80000100a00 */
[----:B------:R4:W-:Y:S04]  /*a6ad0*/  STL.64 [R1+0x1518], R42 ;  /* 0x0015182a01007387 */ /* 0x0009e80000100a00 */
[----:B--2---:R-:W2:Y:S04]  /*a6ae0*/  LDL.LU R40, [R1+0x360] ;  /* 0x0003600001287983 */ /* 0x004ea80000300800 */
[----:B------:R-:W-:Y:S04]  /*a6af0*/  STL.64 [R1+0x15d0], R44 ;  /* 0x0015d02c01007387 */ /* 0x000fe80000100a00 */
[----:B------:R-:W-:Y:S05]  /*a6b00*/  STL.64 [R1+0x15d8], R46 ;  /* 0x0015d82e01007387 */ /* 0x000fea0000100a00 */
[----:B------:R-:W-:Y:S04]  /*a6b10*/  STL.64 [R1+0x15c0], R36 ;  /* 0x0015c02401007387 */ /* 0x000fe80000100a00 */
[----:B------:R1:W-:Y:S04]  /*a6b20*/  STL.64 [R1+0x15c8], R38 ;  /* 0x0015c82601007387 */ /* 0x0003e80000100a00 */
[----:B------:R-:W2:Y:S04]  /*a6b30*/  LDL.LU R41, [R1+0x364] ;  /* 0x0003640001297983 */ /* 0x000ea80000300800 */
[----:B----4-:R-:W2:Y:S01]  /*a6b40*/  LDL.LU R42, [R1+0x368] ;  /* 0x00036800012a7983 */ /* 0x010ea20000300800 */
[C---:B-1----:R-:W-:Y:S03]  /*a6b50*/  HMMA.1688.F32.TF32 R36, R64.reuse, R94, R52 ;  /* 0x0000005e4024723c */ /* 0x042fe60000081034 */
        /* <DEDUP_REMOVED lines=15> */
[----:B------:R1:W-:Y:S04]  /*a6c50*/  STL.64 [R1+0x1648], R38 ;  /* 0x0016482601007387 */ /* 0x0003e80000100a00 */
[----:B------:R-:W3:Y:S04]  /*a6c60*/  LDL.LU R53, [R1+0x334] ;  /* 0x0003340001357983 */ /* 0x000ee80000300800 */
[----:B------:R-:W3:Y:S01]  /*a6c70*/  LDL.LU R54, [R1+0x338] ;  /* 0x0003380001367983 */ /* 0x000ee20000300800 */
[----:B-1----:R-:W-:Y:S03]  /*a6c80*/  HMMA.1688.F32.TF32 R36, R64, R90, R56 ;  /* 0x0000005a4024723c */ /* 0x002fe60000081038 */
[----:B------:R-:W3:Y:S04]  /*a6c90*/  LDL.LU R55, [R1+0x33c] ;  /* 0x00033c0001377983 */ /* 0x000ee80000300800 */
[----:B------:R-:W3:Y:S01]  /*a6ca0*/  LDL.LU R64, [R1+0x370] ;  /* 0x0003700001407983 */ /* 0x000ee20000300800 */
[C---:B------:R-:W-:Y:S11]  /*a6cb0*/  HMMA.1688.F32.TF32 R240, R208.reuse, R68, R212 ;  /* 0x00000044d0f0723c */ /* 0x040ff600000810d4 */
[----:B------:R-:W-:Y:S04]  /*a6cc0*/  @!UPT UIADD3 URZ, URZ, URZ, URZ ;  /* 0x0000003f3f3ff290 */ /* 0x000fe8000fffe03f */
        /* <DEDUP_REMOVED lines=24> */
[C---:B--2---:R-:W-:Y:S08]  /*a6e50*/  HMMA.1688.F32.TF32 R40, R216.reuse, R104, R40 ;  /* 0x00000068d828723c */ /* 0x044ff00000081028 */
[C---:B----4-:R-:W-:Y:S08]  /*a6e60*/  HMMA.1688.F32.TF32 R44, R216.reuse, R180, R44 ;  /* 0x000000b4d82c723c */ /* 0x050ff0000008102c */
[C---:B---3--:R-:W-:Y:S01]  /*a6e70*/  HMMA.1688.F32.TF32 R56, R216.reuse, R184, R84 ;  /* 0x000000b8d838723c */ /* 0x048fe20000081054 */
        /* <DEDUP_REMOVED lines=803> */
[C---:B------:R-:W-:Y:S08]  /*aa0b0*/  HMMA.1688.F32.TF32 R236, R64.reuse, R78, R236 ;  /* 0x0000004e40ec723c */ /* 0x040ff000000810ec */
[C---:B------:R-:W-:Y:S07]  /*aa0c0*/  HMMA.1688.F32.TF32 R40, R64.reuse, R126, R40 ;  /* 0x0000007e4028723c */ /* 0x040fee0000081028 */
[----:B------:R-:W-:Y:S04]  /*aa0d0*/  STL.64 [R1+0x11b0], R84 ;  /* 0x0011b05401007387 */ /* 0x000fe80000100a00 */
[----:B------:R2:W-:Y:S04]  /*aa0e0*/  STL.64 [R1+0x11b8], R86 ;  /* 0x0011b85601007387 */ /* 0x0005e80000100a00 */
[----:B------:R-:W3:Y:S04]  /*aa0f0*/  LDL.LU R245, [R1+0xc4] ;  /* 0x0000c40001f57983 */ /* 0x000ee80000300800 */
[----:B------:R-:W3:Y:S01]  /*aa100*/  LDL.LU R246, [R1+0xc8] ;  /* 0x0000c80001f67983 */ /* 0x000ee20000300800 */
[C---:B--2---:R-:W-:Y:S03]  /*aa110*/  HMMA.1688.F32.TF32 R84, R64.reuse, R194, R36 ;  /* 0x000000c24054723c */ /* 0x044fe60000081024 */
[----:B------:R-:W3:Y:S05]  /*aa120*/  LDL.LU R247, [R1+0xcc] ;  /* 0x0000cc0001f77983 */ /* 0x000eea0000300800 */
[C---:B------:R-:W-:Y:S01]  /*aa130*/  HMMA.1688.F32.TF32 R36, R64.reuse, R162, R44 ;  /* 0x000000a24024723c */ /* 0x040fe2000008102c */
[----:B------:R-:W-:Y:S04]  /*aa140*/  STL.64 [R1+0x11a0], R236 ;  /* 0x0011a0ec01007387 */ /* 0x000fe80000100a00 */
[----:B------:R-:W-:Y:S03]  /*aa150*/  STL.64 [R1+0x11a8], R238 ;  /* 0x0011a8ee01007387 */ /* 0x000fe60000100a00 */
[C---:B------:R-:W-:Y:S07]  /*aa160*/  HMMA.1688.F32.TF32 R48, R64.reuse, R98, R48 ;  /* 0x000000624030723c */ /* 0x040fee0000081030 */
        /* <DEDUP_REMOVED lines=8> */
[----:B------:R-:W2:Y:S01]  /*aa1f0*/  LDL.LU R46, [R1+0x1c8] ;  /* 0x0001c800012e7983 */ /* 0x000ea20000300800 */
[C---:B----4-:R-:W-:Y:S03]  /*aa200*/  HMMA.1688.F32.TF32 R36, R64.reuse, R94, R52 ;  /* 0x0000005e4024723c */ /* 0x050fe60000081034 */
[----:B------:R-:W2:Y:S04]  /*aa210*/  LDL.LU R47, [R1+0x1cc] ;  /* 0x0001cc00012f7983 */ /* 0x000ea80000300800 */
[----:B------:R-:W4:Y:S04]  /*aa220*/  LDL.LU R40, [R1+0x160] ;  /* 0x0001600001287983 */ /* 0x000f280000300800 */
[----:B------:R-:W-:Y:S04]  /*aa230*/  STL.64 [R1+0x12e0], R48 ;  /* 0x0012e03001007387 */ /* 0x000fe80000100a00 */
[----:B------:R-:W-:Y:S08]  /*aa240*/  STL.64 [R1+0x12e8], R50 ;  /* 0x0012e83201007387 */ /* 0x000ff00000100a00 */
[----:B------:R-:W-:Y:S04]  /*aa250*/  STL.64 [R1+0x1350], R36 ;  /* 0x0013502401007387 */ /* 0x000fe80000100a00 */
[----:B------:R1:W-:Y:S04]  /*aa260*/  STL.64 [R1+0x1358], R38 ;  /* 0x0013582601007387 */ /* 0x0003e80000100a00 */
[----:B------:R-:W4:Y:S04]  /*aa270*/  LDL.LU R41, [R1+0x164] ;  /* 0x0001640001297983 */ /* 0x000f280000300800 */
[----:B------:R-:W4:Y:S01]  /*aa280*/  LDL.LU R42, [R1+0x168] ;  /* 0x00016800012a7983 */ /* 0x000f220000300800 */
[----:B-1----:R-:W-:Y:S03]  /*aa290*/  HMMA.1688.F32.TF32 R36, R64, R90, R56 ;  /* 0x0000005a4024723c */ /* 0x002fe60000081038 */
        /* <DEDUP_REMOVED lines=40> */
[C---:B----4-:R-:W-:Y:S01]  /*aa520*/  HMMA.1688.F32.TF32 R48, R216.reuse, R184, R40 ;  /* 0x000000b8d830723c */ /* 0x050fe20000081028 */
[----:B------:R-:W-:Y:S04]  /*aa530*/  LDS R40, [R2+0x28500] ;  /* 0x0285000002287984 */ /* 0x000fe80000000800 */
[----:B------:R-:W-:Y:S04]  /*aa540*/  LDS R42, [R2+0x2a500] ;  /* 0x02a50000022a7984 */ /* 0x000fe80000000800 */
[----:B------:R-:W-:Y:S04]  /*aa550*/  LDS R41, [R3+0x28500] ;  /* 0x0285000003297984 */ /* 0x000fe80000000800 */
[----:B------:R-:W2:Y:S01]  /*aa560*/  LDS R43, [R3+0x2a500] ;  /* 0x02a50000032b7984 */ /* 0x000ea20000000800 */
[C---:B---3--:R-:W-:Y:S08]  /*aa570*/  HMMA.1688.F32.TF32 R84, R216.reuse, R108, R84 ;  /* 0x0000006cd854723c */ /* 0x048ff00000081054 */
[C---:B------:R-:W-:Y:S08]  /*aa580*/  HMMA.1688.F32.TF32 R52, R216.reuse, R144, R52 ;  /* 0x00000090d834723c */ /* 0x040ff00000081034 */
[C---:B------:R-:W-:Y:S08]  /*aa590*/  HMMA.1688.F32.TF32 R56, R216.reuse, R104, R56 ;  /* 0x00000068d838723c */ /* 0x040ff00000081038 */
[C---:B------:R-:W-:Y:S08]  /*aa5a0*/  HMMA.1688.F32.TF32 R64, R216.reuse, R180, R64 ;  /* 0x000000b4d840723c */ /* 0x040ff00000081040 */
[C---:B------:R-:W-:Y:S08]  /*aa5b0*/  HMMA.1688.F32.TF32 R208, R216.reuse, R188, R212 ;  /* 0x000000bcd8d0723c */ /* 0x040ff000000810d4 */
[----:B------:R-:W-:Y:S01]  /*aa5c0*/  HMMA.1688.F32.TF32 R212, R216, R112, R244 ;  /* 0x00000070d8d4723c */ /* 0x000fe200000810f4 */
[----:B------:R-:W3:Y:S07]  /*aa5d0*/  LDL.LU R244, [R1+0xc30] ;  /* 0x000c300001f47983 */ /* 0x000eee0000300800 */
[C---:B-1----:R-:W-:Y:S01]  /*aa5e0*/  HMMA.1688.F32.TF32 R216, R36.reuse, R186, R48 ;  /* 0x000000ba24d8723c */ /* 0x042fe20000081030 */
        /* <DEDUP_REMOVED lines=15> */
[----:B------:R-:W2:Y:S03]  /*aa6e0*/  LDS R39, [R3+0x32500] ;  /* 0x0325000003277984 */ /* 0x000ea60000000800 */
        /* <DEDUP_REMOVED lines=51> */
[----:B------:R-:W3:Y:S04]  /*aaa20*/  LDL.LU R247, [R1+0xc3c] ;  /* 0x000c3c0001f77983 */ /* 0x000ee80000300800 */
[----:B------:R-:W-:Y:S04]  /*aaa30*/  STL.64 [R1+0x1120], R236 ;  /* 0x001120ec01007387 */ /* 0x000fe80000100a00 */
[----:B------:R-:W-:Y:S01]  /*aaa40*/  STL.64 [R1+0x1128], R238 ;  /* 0x001128ee01007387 */ /* 0x000fe20000100a00 */
[C---:B------:R-:W-:Y:S03]  /*aaa50*/  HMMA.1688.F32.TF32 R196, R48.reuse, R162, R196 ;  /* 0x000000a230c4723c */ /* 0x040fe600000810c4 */
[----:B------:R-:W2:Y:S04]  /*aaa60*/  LDL.LU R228, [R1+0xc50] ;  /* 0x000c500001e47983 */ /* 0x000ea80000300800 */
[----:B------:R-:W-:Y:S04]  /*aaa70*/  STL.64 [R1+0x11d0], R224 ;  /* 0x0011d0e001007387 */ /* 0x000fe80000100a00 */
[----:B------:R-:W-:Y:S04]  /*aaa80*/  STL.64 [R1+0x11d8], R226 ;  /* 0x0011d8e201007387 */ /* 0x000fe80000100a00 */
[----:B------:R-:W-:Y:S04]  /*aaa90*/  STL.64 [R1+0x11c0], R40 ;  /* 0x0011c02801007387 */ /* 0x000fe80000100a00 */
[----:B------:R4:W-:Y:S04]  /*aaaa0*/  STL.64 [R1+0x11c8], R42 ;  /* 0x0011c82a01007387 */ /* 0x0009e80000100a00 */
[----:B------:R-:W2:Y:S04]  /*aaab0*/  LDL.LU R229, [R1+0xc54] ;  /* 0x000c540001e57983 */ /* 0x000ea80000300800 */
[----:B------:R-:W2:Y:S01]  /*aaac0*/  LDL.LU R230, [R1+0xc58] ;  /* 0x000c580001e67983 */ /* 0x000ea20000300800 */
[----:B----4-:R-:W-:Y:S03]  /*aaad0*/  HMMA.1688.F32.TF32 R40, R48, R98, R200 ;  /* 0x000000623028723c */ /* 0x010fe600000810c8 */
[----:B------:R-:W2:Y:S04]  /*aaae0*/  LDL.LU R231, [R1+0xc5c] ;  /* 0x000c5c0001e77983 */ /* 0x000ea80000300800 */
[----:B------:R-:W4:Y:S04]  /*aaaf0*/  LDL.LU R224, [R1+0xc80] ;  /* 0x000c800001e07983 */ /* 0x000f280000300800 */
[----:B------:R-:W-:Y:S04]  /*aab00*/  STL.64 [R1+0x1270], R196 ;  /* 0x001270c401007387 */ /* 0x000fe80000100a00 */
[----:B------:R-:W-:Y:S01]  /*aab10*/  STL.64 [R1+0x1278], R198 ;  /* 0x001278c601007387 */ /* 0x000fe20000100a00 */
[----:B-1----:R-:W-:Y:S03]  /*aab20*/  HMMA.1688.F32.TF32 R240, R36, R68, R216 ;  /* 0x0000004424f0723c */ /* 0x002fe600000810d8 */
[----:B------:R-:W-:Y:S04]  /*aab30*/  LDS R196, [R2+0x20580] ;  /* 0x0205800002c47984 */ /* 0x000fe80000000800 */
[----:B------:R-:W-:Y:S04]  /*aab40*/  LDS R198, [R2+0x22580] ;  /* 0x0225800002c67984 */ /* 0x000fe80000000800 */
[----:B------:R-:W-:Y:S04]  /*aab50*/  STL.64 [R1+0x1260], R40 ;  /* 0x0012602801007387 */ /* 0x000fe80000100a00 */
[----:B------:R1:W-:Y:S04]  /*aab60*/  STL.64 [R1+0x1268], R42 ;  /* 0x0012682a01007387 */ /* 0x0003e80000100a00 */
[----:B------:R-:W4:Y:S04]  /*aab70*/  LDL.LU R225, [R1+0xc84] ;  /* 0x000c840001e17983 */ /* 0x000f280000300800 */
[----:B------:R-:W4:Y:S01]  /*aab80*/  LDL.LU R226, [R1+0xc88] ;  /* 0x000c880001e27983 */ /* 0x000f220000300800 */
[C---:B-1----:R-:W-:Y:S03]  /*aab90*/  HMMA.1688.F32.TF32 R40, R48.reuse, R94, R204 ;  /* 0x0000005e3028723c */ /* 0x042fe600000810cc */
[----:B------:R-:W4:Y:S04]  /*aaba0*/  LDL.LU R227, [R1+0xc8c] ;  /* 0x000c8c0001e37983 */ /* 0x000f280000300800 */
        /* <DEDUP_REMOVED lines=11> */
[----:B------:R-:W-:Y:S01]  /*aac60*/  LDS R197, [R3+0x20580] ;  /* 0x0205800003c57984 */ /* 0x000fe20000000800 */
[C---:B------:R-:W-:Y:S03]  /*aac70*/  HMMA.1688.F32.TF32 R236, R36.reuse, R76, R208 ;  /* 0x0000004c24ec723c */ /* 0x040fe600000810d0 */
[----:B------:R-:W1:Y:S11]  /*aac80*/  LDS R199, [R3+0x22580] ;  /* 0x0225800003c77984 */ /* 0x000e760000000800 */
[----:B------:R-:W-:Y:S01]  /*aac90*/  @!UPT UIADD3 URZ, URZ, URZ, URZ ;  /* 0x0000003f3f3ff290 */ /* 0x000fe2000fffe03f */
[----:B------:R-:W-:Y:S04]  /*aaca0*/  STL.64 [R1+0x12c0], R40 ;  /* 0x0012c02801007387 */ /* 0x000fe80000100a00 */
[----:B------:R1:W-:Y:S04]  /*aacb0*/  STL.64 [R1+0x12c8], R42 ;  /* 0x0012c82a01007387 */ /* 0x0003e80000100a00 */
        /* <DEDUP_REMOVED lines=14> */
[C---:B-1----:R-:W-:Y:S08]  /*aada0*/  HMMA.1688.F32.TF32 R40, R36.reuse, R160, R64 ;  /* 0x000000a02428723c */ /* 0x042ff00000081040 */
[C---:B------:R-:W-:Y:S08]  /*aadb0*/  HMMA.1688.F32.TF32 R48, R36.reuse, R96, R52 ;  /* 0x000000602430723c */ /* 0x040ff00000081034 */
[C---:B------:R-:W-:Y:S08]  /*aadc0*/  HMMA.1688.F32.TF32 R44, R36.reuse, R92, R44 ;  /* 0x0000005c242c723c */ /* 0x040ff0000008102c */
[----:B------:R-:W-:Y:S08]  /*aadd0*/  HMMA.1688.F32.TF32 R212, R36, R88, R212 ;  /* 0x0000005824d4723c */ /* 0x000ff000000810d4 */
[C---:B--2---:R-:W-:Y:S08]  /*aade0*/  HMMA.1688.F32.TF32 R228, R220.reuse, R10, R228 ;  /* 0x0000000adce4723c */ /* 0x044ff000000810e4 */
[C---:B----4-:R-:W-:Y:S08]  /*aadf0*/  HMMA.1688.F32.TF32 R224, R220.reuse, R22, R224 ;  /* 0x00000016dce0723c */ /* 0x050ff000000810e0 */
[C---:B---3--:R-:W-:Y:S08]  /*aae00*/  HMMA.1688.F32.TF32 R200, R220.reuse, R14, R200 ;  /* 0x0000000edcc8723c */ /* 0x048ff000000810c8 */
[----:B------:R-:W-:Y:S08]  /*aae10*/  HMMA.1688.F32.TF32 R204, R220, R26, R204 ;  /* 0x0000001adccc723c */ /* 0x000ff000000810cc */
[C---:B------:R-:W-:Y:S08]  /*aae20*/  HMMA.1688.F32.TF32 R224, R196.reuse, R108, R224 ;  /* 0x0000006cc4e0723c */ /* 0x040ff000000810e0 */
[----:B------:R-:W-:Y:S08]  /*aae30*/  HMMA.1688.F32.TF32 R200, R196, R180, R200 ;  /* 0x000000b4c4c8723c */ /* 0x000ff000000810c8 */
[C---:B------:R-:W-:Y:S08]  /*aae40*/  HMMA.1688.F32.TF32 R52, R220.reuse, R30, R216 ;  /* 0x0000001edc34723c */ /* 0x040ff000000810d8 */
[C---:B------:R-:W-:Y:S01]  /*aae50*/  HMMA.1688.F32.TF32 R216, R220.reuse, R34, R244 ;  /* 0x00000022dcd8723c */ /* 0x040fe200000810f4 */
[----:B------:R-:W2:Y:S07]  /*aae60*/  LDL.LU R244, [R1+0xb40] ;  /* 0x000b400001f47983 */ /* 0x000eae0000300800 */
[C---:B------:R-:W-:Y:S01]  /*aae70*/  HMMA.1688.F32.TF32 R64, R220.reuse, R18, R208 ;  /* 0x00000012dc40723c */ /* 0x040fe200000810d0 */
[----:B------:R-:W-:Y:S04]  /*aae80*/  LDS R208, [R2+0x28580] ;  /* 0x0285800002d07984 */ /* 0x000fe80000000800 */
[----:B------:R-:W-:Y:S03]  /*aae90*/  LDS R210, [R2+0x2a580] ;  /* 0x02a5800002d27984 */ /* 0x000fe60000000800 */
[----:B------:R-:W-:Y:S01]  /*aaea0*/  HMMA.1688.F32.TF32 R36, R220, R6, R84 ;  /* 0x00000006dc24723c */ /* 0x000fe20000081054 */
[----:B------:R-:W-:Y:S04]  /*aaeb0*/  LDS R84, [R2+0x24580] ;  /* 0x0245800002547984 */ /* 0x000fe80000000800 */
[----:B------:R-:W-:Y:S04]  /*aaec0*/  LDS R86, [R2+0x26580] ;  /* 0x0265800002567984 */ /* 0x000fe80000000800 */
[----:B------:R-:W-:Y:S04]  /*aaed0*/  LDS R85, [R3+0x24580] ;  /* 0x0245800003557984 */ /* 0x000fe80000000800 */
[----:B------:R-:W1:Y:S03]  /*aaee0*/  LDS R87, [R3+0x26580] ;  /* 0x0265800003577984 */ /* 0x000e660000000800 */
[C---:B------:R-:W-:Y:S01]  /*aaef0*/  HMMA.1688.F32.TF32 R220, R196.reuse, R188, R64 ;  /* 0x000000bcc4dc723c */ /* 0x040fe20000081040 */
[----:B------:R-:W-:Y:S04]  /*aaf00*/  LDS R209, [R3+0x28580] ;  /* 0x0285800003d17984 */ /* 0x000fe80000000800 */
[----:B------:R-:W3:Y:S03]  /*aaf10*/  LDS R211, [R3+0x2a580] ;  /* 0x02a5800003d37984 */ /* 0x000ee60000000800 */
[C---:B------:R-:W-:Y:S01]  /*aaf20*/  HMMA.1688.F32.TF32 R204, R196.reuse, R104, R204 ;  /* 0x00000068c4cc723c */ /* 0x040fe200000810cc */
[----:B------:R-:W-:Y:S04]  /*aaf30*/  LDS R64, [R2+0x2c580] ;  /* 0x02c5800002407984 */ /* 0x000fe80000000800 */
[----:B------:R-:W-:Y:S03]  /*aaf40*/  LDS R66, [R2+0x2e580] ;  /* 0x02e5800002427984 */ /* 0x000fe60000000800 */
[C---:B------:R-:W-:Y:S01]  /*aaf50*/  HMMA.1688.F32.TF32 R36, R196.reuse, R184, R36 ;  /* 0x000000b8c424723c */ /* 0x040fe20000081024 */
[----:B------:R-:W-:Y:S04]  /*aaf60*/  LDS R65, [R3+0x2c580] ;  /* 0x02c5800003417984 */ /* 0x000fe80000000800 */
[----:B------:R-:W4:Y:S03]  /*aaf70*/  LDS R67, [R3+0x2e580] ;  /* 0x02e5800003437984 */ /* 0x000f260000000800 */
        /* <DEDUP_REMOVED lines=8> */
[C---:B------:R-:W-:Y:S01]  /*ab000*/  HMMA.1688.F32.TF32 R196, R84.reuse, R146, R228 ;  /* 0x0000009254c4723c */ /* 0x040fe200000810e4 */
[----:B------:R-:W-:Y:S04]  /*ab010*/  LDS R228, [R2+0x30580] ;  /* 0x0305800002e47984 */ /* 0x000fe80000000800 */
[----:B------:R-:W-:Y:S03]  /*ab020*/  LDS R230, [R2+0x32580] ;  /* 0x0325800002e67984 */ /* 0x000fe60000000800 */
[C---:B------:R-:W-:Y:S01]  /*ab030*/  HMMA.1688.F32.TF32 R52, R84.reuse, R62, R52 ;  /* 0x0000003e5434723c */ /* 0x040fe20000081034 */
[----:B------:R-:W-:Y:S04]  /*ab040*/  LDS R229, [R3+0x30580] ;  /* 0x0305800003e57984 */ /* 0x000fe80000000800 */
[----:B------:R-:W1:Y:S03]  /*ab050*/  LDS R231, [R3+0x32580] ;  /* 0x0325800003e77984 */ /* 0x000e660000000800 */
        /* <DEDUP_REMOVED lines=15> */
[C---:B----4-:R-:W-:Y:S01]  /*ab150*/  HMMA.1688.F32.TF32 R36, R64.reuse, R138, R36 ;  /* 0x0000008a4024723c */ /* 0x050fe20000081024 */
[----:B------:R-:W-:Y:S04]  /*ab160*/  LDS R85, [R3+0x34580] ;  /* 0x0345800003557984 */ /* 0x000fe80000000800 */
[----:B------:R-:W3:Y:S03]  /*ab170*/  LDS R87, [R3+0x36580] ;  /* 0x0365800003577984 */ /* 0x000ee60000000800 */
        /* <DEDUP_REMOVED lines=31> */
[C---:B------:R-:W-:Y:S08]  /*ab370*/  HMMA.1688.F32.TF32 R228, R216.reuse, R70, R240 ;  /* 0x00000046d8e4723c */ /* 0x040ff000000810f0 */
        /* <DEDUP_REMOVED lines=8> */
[----:B------:R-:W2:Y:S04]  /*ab400*/  LDL.LU R247, [R1+0xb4c] ;  /* 0x000b4c0001f77983 */ /* 0x000ea80000300800 */
[----:B------:R-:W3:Y:S01]  /*ab410*/  LDL.LU R232, [R1+0xb50] ;  /* 0x000b500001e87983 */ /* 0x000ee20000300800 */
[C---:B------:R-:W-:Y:S03]  /*ab420*/  HMMA.1688.F32.TF32 R40, R216.reuse, R162, R40 ;  /* 0x000000a2d828723c */ /* 0x040fe60000081028 */
[----:B------:R-:W-:Y:S04]  /*ab430*/  STL.64 [R1+0x10a0], R236 ;  /* 0x0010a0ec01007387 */ /* 0x000fe80000100a00 */
[----:B------:R-:W-:Y:S01]  /*ab440*/  STL.64 [R1+0x10a8], R238 ;  /* 0x0010a8ee01007387 */ /* 0x000fe20000100a00 */
[C---:B------:R-:W-:Y:S07]  /*ab450*/  HMMA.1688.F32.TF32 R48, R216.reuse, R98, R48 ;  /* 0x00000062d830723c */ /* 0x040fee0000081030 */
[----:B------:R4:W-:Y:S04]  /*ab460*/  STL.64 [R1+0x1150], R228 ;  /* 0x001150e401007387 */ /* 0x0009e80000100a00 */
[----:B------:R1:W-:Y:S04]  /*ab470*/  STL.64 [R1+0x1158], R230 ;  /* 0x001158e601007387 */ /* 0x0003e80000100a00 */
[----:B------:R-:W3:Y:S04]  /*ab480*/  LDL.LU R233, [R1+0xb54] ;  /* 0x000b540001e97983 */ /* 0x000ee80000300800 */
[----:B------:R-:W3:Y:S04]  /*ab490*/  LDL.LU R234, [R1+0xb58] ;  /* 0x000b580001ea7983 */ /* 0x000ee80000300800 */
[----:B------:R-:W3:Y:S01]  /*ab4a0*/  LDL.LU R235, [R1+0xb5c] ;  /* 0x000b5c0001eb7983 */ /* 0x000ee20000300800 */
[C---:B------:R-:W-:Y:S03]  /*ab4b0*/  HMMA.1688.F32.TF32 R44, R216.reuse, R94, R44 ;  /* 0x0000005ed82c723c */ /* 0x040fe6000008102c */
[----:B----4-:R-:W4:Y:S04]  /*ab4c0*/  LDL.LU R228, [R1+0xb80] ;  /* 0x000b800001e47983 */ /* 0x010f280000300800 */
[----:B------:R-:W-:Y:S04]  /*ab4d0*/  STL.64 [R1+0x1140], R56 ;  /* 0x0011403801007387 */ /* 0x000fe80000100a00 */
[----:B------:R-:W-:Y:S04]  /*ab4e0*/  STL.64 [R1+0x1148], R58 ;  /* 0x0011483a01007387 */ /* 0x000fe80000100a00 */
[----:B------:R-:W-:Y:S04]  /*ab4f0*/  STL.64 [R1+0x11f0], R40 ;  /* 0x0011f02801007387 */ /* 0x000fe80000100a00 */
[----:B------:R1:W-:Y:S04]  /*ab500*/  STL.64 [R1+0x11f8], R42 ;  /* 0x0011f82a01007387 */ /* 0x0003e80000100a00 */
[----:B------:R-:W4:Y:S04]  /*ab510*/  LDL.LU R229, [R1+0xb84] ;  /* 0x000b840001e57983 */ /* 0x000f280000300800 */
[----:B-1----:R-:W4:Y:S01]  /*ab520*/  LDL.LU R230, [R1+0xb88] ;  /* 0x000b880001e67983 */ /* 0x002f220000300800 */
[----:B------:R-:W-:Y:S03]  /*ab530*/  HMMA.1688.F32.TF32 R40, R216, R90, R212 ;  /* 0x0000005ad828723c */ /* 0x000fe600000810d4 */
[----:B------:R-:W4:Y:S04]  /*ab540*/  LDL.LU R231, [R1+0xb8c] ;  /* 0x000b8c0001e77983 */ /* 0x000f280000300800 */
[----:B------:R-:W-:Y:S04]  /*ab550*/  STL.64 [R1+0x11e0], R48 ;  /* 0x0011e03001007387 */ /* 0x000fe80000100a00 */
[----:B------:R-:W-:Y:S04]  /*ab560*/  STL.64 [R1+0x11e8], R50 ;  /* 0x0011e83201007387 */ /* 0x000fe80000100a00 */
[----:B------:R-:W2:Y:S04]  /*ab570*/  LDL.LU R212, [R1+0xbb0] ;  /* 0x000bb00001d47983 */ /* 0x000ea80000300800 */
[----:B------:R-:W-:Y:S04]  /*ab580*/  STL.64 [R1+0x1230], R44 ;  /* 0x0012302c01007387 */ /* 0x000fe80000100a00 */
[----:B------:R-:W-:Y:S04]  /*ab590*/  STL.64 [R1+0x1238], R46 ;  /* 0x0012382e01007387 */ /* 0x000fe80000100a00 */
[----:B------:R-:W-:Y:S01]  /*ab5a0*/  STL.64 [R1+0x1220], R40 ;  /* 0x0012202801007387 */ /* 0x000fe20000100a00 */
[C---:B------:R-:W-:Y:S03]  /*ab5b0*/  HMMA.1688.F32.TF32 R236, R64.reuse, R76, R220 ;  /* 0x0000004c40ec723c */ /* 0x040fe600000810dc */
[----:B------:R1:W-:Y:S04]  /*ab5c0*/  STL.64 [R1+0x1228], R42 ;  /* 0x0012282a01007387 */ /* 0x0003e80000100a00 */
[----:B------:R-:W2:Y:S04]  /*ab5d0*/  LDL.LU R213, [R1+0xbb4] ;  /* 0x000bb40001d57983 */ /* 0x000ea80000300800 */
[----:B------:R-:W2:Y:S01]  /*ab5e0*/  LDL.LU R214, [R1+0xbb8] ;  /* 0x000bb80001d67983 */ /* 0x000ea20000300800 */
[C---:B------:R-:W-:Y:S03]  /*ab5f0*/  HMMA.1688.F32.TF32 R240, R64.reuse, R68, R36 ;  /* 0x0000004440f0723c */ /* 0x040fe60000081024 */
[----:B------:R-:W2:Y:S04]  /*ab600*/  LDL.LU R215, [R1+0xbbc] ;  /* 0x000bbc0001d77983 */ /* 0x000ea80000300800 */
[----:B------:R-:W3:Y:S01]  /*ab610*/  LDL.LU R220, [R1+0xba0] ;  /* 0x000ba00001dc7983 */ /* 0x000ee20000300800 */
[C---:B------:R-:W-:Y:S03]  /*ab620*/  HMMA.1688.F32.TF32 R36, R64.reuse, R192, R224 ;  /* 0x000000c04024723c */ /* 0x040fe600000810e0 */
[----:B------:R-:W3:Y:S04]  /*ab630*/  LDL.LU R221, [R1+0xba4] ;  /* 0x000ba40001dd7983 */ /* 0x000ee80000300800 */
[----:B------:R-:W3:Y:S04]  /*ab640*/  LDL.LU R222, [R1+0xba8] ;  /* 0x000ba80001de7983 */ /* 0x000ee80000300800 */
[----:B------:R-:W3:Y:S01]  /*ab650*/  LDL.LU R223, [R1+0xbac] ;  /* 0x000bac0001df7983 */ /* 0x000ee20000300800 */
[C---:B-1----:R-:W-:Y:S03]  /*ab660*/  HMMA.1688.F32.TF32 R40, R64.reuse, R124, R204 ;  /* 0x0000007c4028723c */ /* 0x042fe600000810cc */
        /* <DEDUP_REMOVED lines=17> */
[C---:B------:R-:W-:Y:S08]  /*ab780*/  HMMA.1688.F32.TF32 R48, R64.reuse, R96, R196 ;  /* 0x000000604030723c */ /* 0x040ff000000810c4 */
[C---:B------:R-:W-:Y:S01]  /*ab790*/  HMMA.1688.F32.TF32 R56, R64.reuse, R88, R84 ;  /* 0x000000584038723c */ /* 0x040fe20000081054 */
[----:B------:R-:W-:Y:S04]  /*ab7a0*/  LDS R84, [R2+0x24600] ;  /* 0x0246000002547984 */ /* 0x000fe80000000800 */
[----:B------:R-:W-:Y:S04]  /*ab7b0*/  LDS R86, [R2+0x26600] ;  /* 0x0266000002567984 */ /* 0x000fe80000000800 */
[----:B------:R-:W-:Y:S04]  /*ab7c0*/  LDS R85, [R3+0x24600] ;  /* 0x0246000003557984 */ /* 0x000fe80000000800 */
[----:B------:R-:W1:Y:S01]  /*ab7d0*/  LDS R87, [R3+0x26600] ;  /* 0x0266000003577984 */ /* 0x000e620000000800 */
[----:B------:R-:W-:Y:S03]  /*ab7e0*/  HMMA.1688.F32.TF32 R52, R64, R92, R52 ;  /* 0x0000005c4034723c */ /* 0x000fe60000081034 */
[----:B------:R-:W-:Y:S04]  /*ab7f0*/  LDS R64, [R2+0x28600] ;  /* 0x0286000002407984 */ /* 0x000fe80000000800 */
        /* <DEDUP_REMOVED lines=14> */
[----:B------:R-:W-:Y:S03]  /*ab8e0*/  LDS R235, [R3+0x32600] ;  /* 0x0326000003eb7984 */ /* 0x000fe60000000800 */
[C---:B-1----:R-:W-:Y:S01]  /*ab8f0*/  HMMA.1688.F32.TF32 R212, R216.reuse, R184, R212 ;  /* 0x000000b8d8d4723c */ /* 0x042fe200000810d4 */
[----:B------:R-:W2:Y:S07]  /*ab900*/  LDL.LU R244, [R1+0xa30] ;  /* 0x000a300001f47983 */ /* 0x000eae0000300800 */
        /* <DEDUP_REMOVED lines=55> */
[----:B------:R-:W-:Y:S07]  /*abc80*/  LDS R208, [R2+0x38600] ;  /* 0x0386000002d07984 */ /* 0x000fee0000000800 */
[C---:B-1----:R-:W-:Y:S08]  /*abc90*/  HMMA.1688.F32.TF32 R212, R84.reuse, R154, R212 ;  /* 0x0000009a54d4723c */ /* 0x042ff000000810d4 */
[C---:B------:R-:W-:Y:S08]  /*abca0*/  HMMA.1688.F32.TF32 R220, R84.reuse, R166, R220 ;  /* 0x000000a654dc723c */ /* 0x040ff000000810dc */
[C---:B------:R-:W-:Y:S08]  /*abcb0*/  HMMA.1688.F32.TF32 R224, R84.reuse, R82, R224 ;  /* 0x0000005254e0723c */ /* 0x040ff000000810e0 */
[C---:B------:R-:W-:Y:S08]  /*abcc0*/  HMMA.1688.F32.TF32 R228, R84.reuse, R170, R228 ;  /* 0x000000aa54e4723c */ /* 0x040ff000000810e4 */
[C---:B------:R-:W-:Y:S08]  /*abcd0*/  HMMA.1688.F32.TF32 R196, R84.reuse, R158, R196 ;  /* 0x0000009e54c4723c */ /* 0x040ff000000810c4 */
[C---:B------:R-:W-:Y:S08]  /*abce0*/  HMMA.1688.F32.TF32 R200, R84.reuse, R102, R200 ;  /* 0x0000006654c8723c */ /* 0x040ff000000810c8 */
[----:B------:R-:W-:Y:S08]  /*abcf0*/  HMMA.1688.F32.TF32 R204, R84, R74, R204 ;  /* 0x0000004a54cc723c */ /* 0x000ff000000810cc */
[C---:B---3--:R-:W-:Y:S08]  /*abd00*/  HMMA.1688.F32.TF32 R36, R64.reuse, R194, R36 ;  /* 0x000000c24024723c */ /* 0x048ff00000081024 */
[C---:B------:R-:W-:Y:S08]  /*abd10*/  HMMA.1688.F32.TF32 R40, R64.reuse, R126, R40 ;  /* 0x0000007e4028723c */ /* 0x040ff00000081028 */
[----:B------:R-:W-:Y:S01]  /*abd20*/  HMMA.1688.F32.TF32 R44, R64, R162, R44 ;  /* 0x000000a2402c723c */ /* 0x000fe2000008102c */
[----:B------:R-:W-:Y:S04]  /*abd30*/  LDS R210, [R2+0x3a600] ;  /* 0x03a6000002d27984 */ /* 0x000fe80000000800 */
[----:B------:R-:W-:Y:S04]  /*abd40*/  LDS R209, [R3+0x38600] ;  /* 0x0386000003d17984 */ /* 0x000fe80000000800 */
[----:B------:R-:W1:Y:S01]  /*abd50*/  LDS R211, [R3+0x3a600] ;  /* 0x03a6000003d37984 */ /* 0x000e620000000800 */
[----:B------:R-:W-:Y:S08]  /*abd60*/  HMMA.1688.F32.TF32 R232, R84, R174, R232 ;  /* 0x000000ae54e8723c */ /* 0x000ff000000810e8 */
[C---:B------:R-:W-:Y:S11]  /*abd70*/  HMMA.1688.F32.TF32 R84, R64.reuse, R70, R240 ;  /* 0x000000464054723c */ /* 0x040ff600000810f0 */
[----:B------:R-:W-:Y:S11]  /*abd80*/  @!UPT UIADD3 URZ, URZ, URZ, URZ ;  /* 0x0000003f3f3ff290 */ /* 0x000ff6000fffe03f */
[----:B------:R-:W-:Y:S01]  /*abd90*/  @!UPT UIADD3 URZ, URZ, URZ, URZ ;  /* 0x0000003f3f3ff290 */ /* 0x000fe2000fffe03f */
[----:B------:R-:W-:Y:S01]  /*abda0*/  STL.64 [R1+0xb50], R84 ;  /* 0x000b505401007387 */ /* 0x000fe20000100a00 */
[----:B------:R3:W-:Y:S02]  /*abdb0*/  STL.64 [R1+0xb58], R86 ;  /* 0x000b585601007387 */ /* 0x0007e40000100a00 */
[----:B------:R-:W2:Y:S02]  /*abdc0*/  LDL.LU R245, [R1+0xa34] ;  /* 0x000a340001f57983 */ /* 0x000ea40000300800 */
[----:B------:R-:W2:Y:S01]  /*abdd0*/  LDL.LU R246, [R1+0xa38] ;  /* 0x000a380001f67983 */ /* 0x000ea20000300800 */
[----:B------:R-:W2:Y:S01]  /*abde0*/  LDL.LU R247, [R1+0xa3c] ;  /* 0x000a3c0001f77983 */ /* 0x000ea20000300800 */
[C---:B---3--:R-:W-:Y:S11]  /*abdf0*/  HMMA.1688.F32.TF32 R84, R64.reuse, R78, R236 ;  /* 0x0000004e4054723c */ /* 0x048ff600000810ec */
[----:B------:R-:W-:Y:S11]  /*abe00*/  @!UPT UIADD3 URZ, URZ, URZ, URZ ;  /* 0x0000003f3f3ff290 */ /* 0x000ff6000fffe03f */
[----:B------:R-:W-:Y:S01]  /*abe10*/  @!UPT UIADD3 URZ, URZ, URZ, URZ ;  /* 0x0000003f3f3ff290 */ /* 0x000fe2000fffe03f */
[----:B------:R-:W-:Y:S01]  /*abe20*/  STL.64 [R1+0xa40], R84 ;  /* 0x000a405401007387 */ /* 0x000fe20000100a00 */
[----:B------:R-:W-:Y:S02]  /*abe30*/  STL.64 [R1+0xa48], R86 ;  /* 0x000a485601007387 */ /* 0x000fe40000100a00 */
[----:B------:R-:W-:Y:S02]  /*abe40*/  STL.64 [R1+0x10f0], R36 ;  /* 0x0010f02401007387 */ /* 0x000fe40000100a00 */
[----:B------:R3:W-:Y:S02]  /*abe50*/  STL.64 [R1+0x10f8], R38 ;  /* 0x0010f82601007387 */ /* 0x0007e40000100a00 */
[C---:B---3--:R-:W-:Y:S01]  /*abe60*/  HMMA.1688.F32.TF32 R36, R64.reuse, R98, R48 ;  /* 0x000000624024723c */ /* 0x048fe20000081030 */
[----:B------:R3:W-:Y:S01]  /*abe70*/  STL.64 [R1+0x10e0], R40 ;  /* 0x0010e02801007387 */ /* 0x0007e20000100a00 */
[----:B------:R4:W-:Y:S03]  /*abe80*/  STL.64 [R1+0x10e8], R42 ;  /* 0x0010e82a01007387 */ /* 0x0009e60000100a00 */
[----:B---3--:R-:W3:Y:S01]  /*abe90*/  LDL.LU R40, [R1+0xa80] ;  /* 0x000a800001287983 */ /* 0x008ee20000300800 */
[----:B------:R1:W-:Y:S02]  /*abea0*/  STL.64 [R1+0x1170], R44 ;  /* 0x0011702c01007387 */ /* 0x0003e40000100a00 */
[----:B------:R1:W-:Y:S11]  /*abeb0*/  STL.64 [R1+0x1178], R46 ;  /* 0x0011782e01007387 */ /* 0x0003f60000100a00 */
[----:B------:R-:W-:Y:S04]  /*abec0*/  @!UPT UIADD3 URZ, URZ, URZ, URZ ;  /* 0x0000003f3f3ff290 */ /* 0x000fe8000fffe03f */
[----:B------:R-:W-:Y:S01]  /*abed0*/  STL.64 [R1+0x1160], R36 ;  /* 0x0011602401007387 */ /* 0x000fe20000100a00 */
[----:B------:R1:W-:Y:S02]  /*abee0*/  STL.64 [R1+0x1168], R38 ;  /* 0x0011682601007387 */ /* 0x0003e40000100a00 */
[----:B------:R-:W3:Y:S02]  /*abef0*/  LDL.LU R41, [R1+0xa84] ;  /* 0x000a840001297983 */ /* 0x000ee40000300800 */
[----:B----4-:R-:W3:Y:S01]  /*abf00*/  LDL.LU R42, [R1+0xa88] ;  /* 0x000a8800012a7983 */ /* 0x010ee20000300800 */
[----:B------:R-:W3:Y:S01]  /*abf10*/  LDL.LU R43, [R1+0xa8c] ;  /* 0x000a8c00012b7983 */ /* 0x000ee20000300800 */
[----:B-1----:R-:W4:Y:S02]  /*abf20*/  LDL.LU R44, [R1+0xa70] ;  /* 0x000a7000012c7983 */ /* 0x002f240000300800 */
[----:B------:R-:W4:Y:S02]  /*abf30*/  LDL.LU R45, [R1+0xa74] ;  /* 0x000a7400012d7983 */ /* 0x000f240000300800 */
[----:B------:R-:W4:Y:S01]  /*abf40*/  LDL.LU R46, [R1+0xa78] ;  /* 0x000a7800012e7983 */ /* 0x000f220000300800 */
[----:B------:R-:W4:Y:S01]  /*abf50*/  LDL.LU R47, [R1+0xa7c] ;  /* 0x000a7c00012f7983 */ /* 0x000f220000300800 */
[----:B------:R-:W4:Y:S02]  /*abf60*/  LDL.LU R84, [R1+0xaa0] ;  /* 0x000aa00001547983 */ /* 0x000f240000300800 */
[----:B------:R-:W4:Y:S02]  /*abf70*/  LDL.LU R85, [R1+0xaa4] ;  /* 0x000aa40001557983 */ /* 0x000f240000300800 */
[----:B------:R-:W4:Y:S01]  /*abf80*/  LDL.LU R86, [R1+0xaa8] ;  /* 0x000aa80001567983 */ /* 0x000f220000300800 */
[----:B------:R-:W4:Y:S01]  /*abf90*/  LDL.LU R87, [R1+0xaac] ;  /* 0x000aac0001577983 */ /* 0x000f220000300800 */
[C---:B------:R-:W-:Y:S01]  /*abfa0*/  HMMA.1688.F32.TF32 R36, R64.reuse, R94, R52 ;  /* 0x0000005e4024723c */ /* 0x040fe20000081034 */
[----:B------:R-:W2:Y:S02]  /*abfb0*/  LDL.LU R48, [R1+0xa60] ;  /* 0x000a600001307983 */ /* 0x000ea40000300800 */
[----:B------:R-:W2:Y:S01]  /*abfc0*/  LDL.LU R49, [R1+0xa64] ;  /* 0x000a640001317983 */ /* 0x000ea20000300800 */
[----:B------:R-:W2:Y:S01]  /*abfd0*/  LDL.LU R50, [R1+0xa68] ;  /* 0x000a680001327983 */ /* 0x000ea20000300800 */
[----:B------:R-:W2:Y:S02]  /*abfe0*/  LDL.LU R51, [R1+0xa6c] ;  /* 0x000a6c0001337983 */ /* 0x000ea40000300800 */
[----:B------:R-:W2:Y:S11]  /*abff0*/  LDL.LU R52, [R1+0xa50] ;  /* 0x000a500001347983 */ /* 0x000eb60000300800 */
[----:B------:R-:W-:Y:S05]  /*ac000*/  @!UPT UIADD3 URZ, URZ, URZ, URZ ;  /* 0x0000003f3f3ff290 */ /* 0x000fea000fffe03f */
[----:B------:R-:W-:Y:S01]  /*ac010*/  STL.64 [R1+0x1190], R36 ;  /* 0x0011902401007387 */ /* 0x000fe20000100a00 */
[----:B------:R1:W-:Y:S02]  /*ac020*/  STL.64 [R1+0x1198], R38 ;  /* 0x0011982601007387 */ /* 0x0003e40000100a00 */
[----:B------:R-:W2:Y:S02]  /*ac030*/  LDL.LU R53, [R1+0xa54] ;  /* 0x000a540001357983 */ /* 0x000ea40000300800 */
[----:B------:R-:W2:Y:S01]  /*ac040*/  LDL.LU R54, [R1+0xa58] ;  /* 0x000a580001367983 */ /* 0x000ea20000300800 */
[----:B------:R-:W2:Y:S01]  /*ac050*/  LDL.LU R55, [R1+0xa5c] ;  /* 0x000a5c0001377983 */ /* 0x000ea20000300800 */
[----:B-1----:R-:W-:Y:S03]  /*ac060*/  HMMA.1688.F32.TF32 R36, R64, R90, R56 ;  /* 0x0000005a4024723c */ /* 0x002fe60000081038 */
[----:B------:R-:W2:Y:S05]  /*ac070*/  LDL.LU R56, [R1+0xab0] ;  /* 0x000ab00001387983 */ /* 0x000eaa0000300800 */
[C---:B------:R-:W-:Y:S01]  /*ac080*/  HMMA.1688.F32.TF32 R240, R208.reuse, R68, R212 ;  /* 0x00000044d0f0723c */ /* 0x040fe200000810d4 */
[----:B------:R-:W-:Y:S04]  /*ac090*/  LDS R64, [R2+0x24680] ;  /* 0x0246800002407984 */ /* 0x000fe80000000800 */
[----:B------:R-:W-:Y:S04]  /*ac0a0*/  LDS R66, [R2+0x26680] ;  /* 0x0266800002427984 */ /* 0x000fe80000000800 */
[----:B------:R-:W-:Y:S04]  /*ac0b0*/  LDS R65, [R3+0x24680] ;  /* 0x0246800003417984 */ /* 0x000fe80000000800 */
[----:B------:R-:W-:Y:S04]  /*ac0c0*/  LDS R67, [R3+0x26680] ;  /* 0x0266800003437984 */ /* 0x000fe80000000800 */
[----:B------:R-:W-:Y:S01]  /*ac0d0*/  STL.64 [R1+0x1180], R36 ;  /* 0x0011802401007387 */ /* 0x000fe20000100a00 */
[----:B------:R-:W-:Y:S02]  /*ac0e0*/  STL.64 [R1+0x1188], R38 ;  /* 0x0011882601007387 */ /* 0x000fe40000100a00 */
[----:B------:R-:W2:Y:S02]  /*ac0f0*/  LDL.LU R57, [R1+0xab4] ;  /* 0x000ab40001397983 */ /* 0x000ea40000300800 */
[----:B------:R-:W2:Y:S01]  /*ac100*/  LDL.LU R58, [R1+0xab8] ;  /* 0x000ab800013a7983 */ /* 0x000ea20000300800 */
[----:B------:R-:W2:Y:S01]  /*ac110*/  LDL.LU R59, [R1+0xabc] ;  /* 0x000abc00013b7983 */ /* 0x000ea20000300800 */
[----:B------:R-:W2:Y:S02]  /*ac120*/  LDL.LU R212, [R1+0xa90] ;  /* 0x000a900001d47983 */ /* 0x000ea40000300800 */
[----:B------:R-:W2:Y:S02]  /*ac130*/  LDL.LU R213, [R1+0xa94] ;  /* 0x000a940001d57983 */ /* 0x000ea40000300800 */
[----:B------:R-:W2:Y:S01]  /*ac140*/  LDL.LU R214, [R1+0xa98] ;  /* 0x000a980001d67983 */ /* 0x000ea20000300800 */
[----:B------:R-:W2:Y:S04]  /*ac150*/  LDL.LU R215, [R1+0xa9c] ;  /* 0x000a9c0001d77983 */ /* 0x000ea80000300800 */
[----:B------:R-:W-:Y:S04]  /*ac160*/  LDS R36, [R2+0x20680] ;  /* 0x0206800002247984 */ /* 0x000fe80000000800 */
[----:B------:R-:W-:Y:S04]  /*ac170*/  LDS R38, [R2+0x22680] ;  /* 0x0226800002267984 */ /* 0x000fe80000000800 */
        /* <DEDUP_REMOVED lines=17> */
[C---:B---3--:R-:W-:Y:S08]  /*ac290*/  HMMA.1688.F32.TF32 R40, R216.reuse, R26, R40 ;  /* 0x0000001ad828723c */ /* 0x048ff00000081028 */
[C---:B----4-:R-:W-:Y:S08]  /*ac2a0*/  HMMA.1688.F32.TF32 R44, R216.reuse, R14, R44 ;  /* 0x0000000ed82c723c */ /* 0x050ff0000008102c */
[C---:B------:R-:W-:Y:S08]  /*ac2b0*/  HMMA.1688.F32.TF32 R84, R216.reuse, R18, R84 ;  /* 0x00000012d854723c */ /* 0x040ff00000081054 */
[C---:B--2---:R-:W-:Y:S08]  /*ac2c0*/  HMMA.1688.F32.TF32 R48, R216.reuse, R10, R48 ;  /* 0x0000000ad830723c */ /* 0x044ff00000081030 */
[----:B------:R-:W-:Y:S08]  /*ac2d0*/  HMMA.1688.F32.TF32 R52, R216, R30, R52 ;  /* 0x0000001ed834723c */ /* 0x000ff00000081034 */
[C---:B-1----:R-:W-:Y:S08]  /*ac2e0*/  HMMA.1688.F32.TF32 R84, R36.reuse, R188, R84 ;  /* 0x000000bc2454723c */ /* 0x042ff00000081054 */
[C---:B------:R-:W-:Y:S08]  /*ac2f0*/  HMMA.1688.F32.TF32 R40, R36.reuse, R104, R40 ;  /* 0x000000682428723c */ /* 0x040ff00000081028 */
[C---:B------:R-:W-:Y:S08]  /*ac300*/  HMMA.1688.F32.TF32 R44, R36.reuse, R180, R44 ;  /* 0x000000b4242c723c */ /* 0x040ff0000008102c */
[----:B------:R-:W-:Y:S08]  /*ac310*/  HMMA.1688.F32.TF32 R48, R36, R144, R48 ;  /* 0x000000902430723c */ /* 0x000ff00000081030 */
[C---:B------:R-:W-:Y:S08]  /*ac320*/  HMMA.1688.F32.TF32 R56, R216.reuse, R6, R56 ;  /* 0x00000006d838723c */ /* 0x040ff00000081038 */
[C---:B------:R-:W-:Y:S08]  /*ac330*/  HMMA.1688.F32.TF32 R212, R216.reuse, R22, R212 ;  /* 0x00000016d8d4723c */ /* 0x040ff000000810d4 */
[----:B------:R-:W-:Y:S08]  /*ac340*/  HMMA.1688.F32.TF32 R216, R216, R34, R244 ;  /* 0x00000022d8d8723c */ /* 0x000ff000000810f4 */
[----:B------:R-:W-:Y:S08]  /*ac350*/  HMMA.1688.F32.TF32 R52, R36, R60, R52 ;  /* 0x0000003c2434723c */ /* 0x000ff00000081034 */
[C---:B------:R-:W-:Y:S08]  /*ac360*/  HMMA.1688.F32.TF32 R84, R64.reuse, R190, R84 ;  /* 0x000000be4054723c */ /* 0x040ff00000081054 */
[C---:B------:R-:W-:Y:S08]  /*ac370*/  HMMA.1688.F32.TF32 R40, R64.reuse, R106, R40 ;  /* 0x0000006a4028723c */ /* 0x040ff00000081028 */
[C---:B------:R-:W-:Y:S08]  /*ac380*/  HMMA.1688.F32.TF32 R44, R64.reuse, R182, R44 ;  /* 0x000000b6402c723c */ /* 0x040ff0000008102c */
[----:B------:R-:W-:Y:S01]  /*ac390*/  HMMA.1688.F32.TF32 R48, R64, R146, R48 ;  /* 0x000000924030723c */ /* 0x000fe20000081030 */
[----:B------:R-:W2:Y:S07]  /*ac3a0*/  LDL.LU R244, [R1+0x910] ;  /* 0x0009100001f47983 */ /* 0x000eae0000300800 */
[C---:B------:R-:W-:Y:S08]  /*ac3b0*/  HMMA.1688.F32.TF32 R56, R36.reuse, R184, R56 ;  /* 0x000000b82438723c */ /* 0x040ff00000081038 */
[C---:B------:R-:W-:Y:S08]  /*ac3c0*/  HMMA.1688.F32.TF32 R212, R36.reuse, R108, R212 ;  /* 0x0000006c24d4723c */ /* 0x040ff000000810d4 */
[----:B------:R-:W-:Y:S08]  /*ac3d0*/  HMMA.1688.F32.TF32 R216, R36, R112, R216 ;  /* 0x0000007024d8723c */ /* 0x000ff000000810d8 */
        /* <DEDUP_REMOVED lines=12> */
[C---:B------:R-:W-:Y:S01]  /*ac4a0*/  HMMA.1688.F32.TF32 R52, R208.reuse, R140, R52 ;  /* 0x0000008cd034723c */ /* 0x040fe20000081034 */
[----:B------:R-:W-:Y:S04]  /*ac4b0*/  LDS R216, [R2+0x3c600] ;  /* 0x03c6000002d87984 */ /* 0x000fe80000000800 */
[----:B------:R-:W-:Y:S04]  /*ac4c0*/  LDS R218, [R2+0x3e600] ;  /* 0x03e6000002da7984 */ /* 0x000fe80000000800 */
[----:B------:R-:W-:Y:S04]  /*ac4d0*/  LDS R217, [R3+0x3c600] ;  /* 0x03c6000003d97984 */ /* 0x000fe80000000800 */
[----:B------:R-:W-:Y:S01]  /*ac4e0*/  LDS R219, [R3+0x3e600] ;  /* 0x03e6000003db7984 */ /* 0x000fe20000000800 */
[C---:B------:R-:W-:Y:S08]  /*ac4f0*/  HMMA.1688.F32.TF32 R36, R208.reuse, R136, R36 ;  /* 0x00000088d024723c */ /* 0x040ff00000081024 */
[C---:B------:R-:W-:Y:S08]  /*ac500*/  HMMA.1688.F32.TF32 R212, R208.reuse, R128, R212 ;  /* 0x00000080d0d4723c */ /* 0x040ff000000810d4 */
[----:B------:R-:W-:Y:S01]  /*ac510*/  HMMA.1688.F32.TF32 R208, R208, R148, R64 ;  /* 0x00000094d0d0723c */ /* 0x000fe20000081040 */
[----:B------:R-:W-:Y:S04]  /*ac520*/  LDS R64, [R2+0x34680] ;  /* 0x0346800002407984 */ /* 0x000fe80000000800 */
[----:B------:R-:W-:Y:S04]  /*ac530*/  LDS R66, [R2+0x36680] ;  /* 0x0366800002427984 */ /* 0x000fe80000000800 */
[----:B------:R-:W-:Y:S04]  /*ac540*/  LDS R65, [R3+0x34680] ;  /* 0x0346800003417984 */ /* 0x000fe80000000800 */
[----:B------:R-:W3:Y:S01]  /*ac550*/  LDS R67, [R3+0x36680] ;  /* 0x0366800003437984 */ /* 0x000ee20000000800 */
        /* <DEDUP_REMOVED lines=11> */
[----:B------:R-:W-:Y:S01]  /*ac610*/  LDS R211, [R3+0x1e700] ;  /* 0x01e7000003d37984 */ /* 0x000fe20000000800 */
        /* <DEDUP_REMOVED lines=13> */
[C---:B------:R-:W-:Y:S08]  /*ac6f0*/  HMMA.1688.F32.TF32 R36, R64.reuse, R154, R36 ;  /* 0x0000009a4024723c */ /* 0x040ff00000081024 */
[C---:B------:R-:W-:Y:S08]  /*ac700*/  HMMA.1688.F32.TF32 R212, R64.reuse, R82, R212 ;  /* 0x0000005240d4723c */ /* 0x040ff000000810d4 */
[C---:B------:R-:W-:Y:S08]  /*ac710*/  HMMA.1688.F32.TF32 R40, R64.reuse, R170, R40 ;  /* 0x000000aa4028723c */ /* 0x040ff00000081028 */
[C---:B------:R-:W-:Y:S08]  /*ac720*/  HMMA.1688.F32.TF32 R44, R64.reuse, R158, R44 ;  /* 0x0000009e402c723c */ /* 0x040ff0000008102c */
[C---:B------:R-:W-:Y:S08]  /*ac730*/  HMMA.1688.F32.TF32 R48, R64.reuse, R102, R48 ;  /* 0x000000664030723c */ /* 0x040ff00000081030 */
[C---:B------:R-:W-:Y:S08]  /*ac740*/  HMMA.1688.F32.TF32 R52, R64.reuse, R74, R52 ;  /* 0x0000004a4034723c */ /* 0x040ff00000081034 */
        /* <DEDUP_REMOVED lines=9> */
[C---:B---3--:R-:W-:Y:S08]  /*ac7e0*/  HMMA.1688.F32.TF32 R220, R216.reuse, R78, R236 ;  /* 0x0000004ed8dc723c */ /* 0x048ff000000810ec */
[C---:B------:R-:W-:Y:S08]  /*ac7f0*/  HMMA.1688.F32.TF32 R236, R216.reuse, R194, R224 ;  /* 0x000000c2d8ec723c */ /* 0x040ff000000810e0 */
[C---:B------:R-:W-:Y:S07]  /*ac800*/  HMMA.1688.F32.TF32 R224, R216.reuse, R126, R228 ;  /* 0x0000007ed8e0723c */ /* 0x040fee00000810e4 */
[----:B------:R-:W-:Y:S01]  /*ac810*/  STL.64 [R1+0xab0], R220 ;  /* 0x000ab0dc01007387 */ /* 0x000fe20000100a00 */
[----:B------:R3:W-:Y:S02]  /*ac820*/  STL.64 [R1+0xab8], R222 ;  /* 0x000ab8de01007387 */ /* 0x0007e40000100a00 */
[C---:B---3--:R-:W-:Y:S08]  /*ac830*/  HMMA.1688.F32.TF32 R220, R216.reuse, R162, R196 ;  /* 0x000000a2d8dc723c */ /* 0x048ff000000810c4 */
[C---:B------:R-:W-:Y:S01]  /*ac840*/  HMMA.1688.F32.TF32 R196, R216.reuse, R98, R200 ;  /* 0x00000062d8c4723c */ /* 0x040fe200000810c8 */
[----:B------:R-:W-:Y:S01]  /*ac850*/  STL.64 [R1+0xb90], R236 ;  /* 0x000b90ec01007387 */ /* 0x000fe20000100a00 */
[----:B------:R3:W-:Y:S03]  /*ac860*/  STL.64 [R1+0xb98], R238 ;  /* 0x000b98ee01007387 */ /* 0x0007e60000100a00 */
[----:B------:R4:W-:Y:S02]  /*ac870*/  STL.64 [R1+0xb60], R224 ;  /* 0x000b60e001007387 */ /* 0x0009e40000100a00 */
[----:B------:R1:W-:Y:S01]  /*ac880*/  STL.64 [R1+0xb68], R226 ;  /* 0x000b68e201007387 */ /* 0x0003e20000100a00 */
[----:B------:R-:W2:Y:S01]  /*ac890*/  LDL.LU R228, [R1+0x970] ;  /* 0x0009700001e47983 */ /* 0x000ea20000300800 */
[C---:B---3--:R-:W-:Y:S08]  /*ac8a0*/  HMMA.1688.F32.TF32 R236, R216.reuse, R94, R204 ;  /* 0x0000005ed8ec723c */ /* 0x048ff000000810cc */
[----:B------:R-:W-:Y:S01]  /*ac8b0*/  HMMA.1688.F32.TF32 R216, R216, R90, R232 ;  /* 0x0000005ad8d8723c */ /* 0x000fe200000810e8 */
[----:B------:R3:W-:Y:S01]  /*ac8c0*/  STL.64 [R1+0x10d0], R220 ;  /* 0x0010d0dc01007387 */ /* 0x0007e20000100a00 */
[----:B------:R3:W-:Y:S04]  /*ac8d0*/  STL.64 [R1+0x10d8], R222 ;  /* 0x0010d8de01007387 */ /* 0x0007e80000100a00 */
[----:B------:R3:W-:Y:S02]  /*ac8e0*/  STL.64 [R1+0x10c0], R196 ;  /* 0x0010c0c401007387 */ /* 0x0007e40000100a00 */
[----:B------:R3:W-:Y:S01]  /*ac8f0*/  STL.64 [R1+0x10c8], R198 ;  /* 0x0010c8c601007387 */ /* 0x0007e20000100a00 */
[----:B------:R-:W2:Y:S01]  /*ac900*/  LDL.LU R229, [R1+0x974] ;  /* 0x0009740001e57983 */ /* 0x000ea20000300800 */
[----:B------:R-:W2:Y:S02]  /*ac910*/  LDL.LU R230, [R1+0x978] ;  /* 0x0009780001e67983 */ /* 0x000ea40000300800 */
[----:B------:R-:W2:Y:S02]  /*ac920*/  LDL.LU R231, [R1+0x97c] ;  /* 0x00097c0001e77983 */ /* 0x000ea40000300800 */
[----:B----4-:R-:W4:Y:S01]  /*ac930*/  LDL.LU R224, [R1+0x980] ;  /* 0x0009800001e07983 */ /* 0x010f220000300800 */
[----:B------:R-:W4:Y:S01]  /*ac940*/  LDL.LU R225, [R1+0x984] ;  /* 0x0009840001e17983 */ /* 0x000f220000300800 */
[----:B-1----:R-:W4:Y:S02]  /*ac950*/  LDL.LU R226, [R1+0x988] ;  /* 0x0009880001e27983 */ /* 0x002f240000300800 */
[----:B------:R-:W4:Y:S01]  /*ac960*/  LDL.LU R227, [R1+0x98c] ;  /* 0x00098c0001e37983 */ /* 0x000f220000300800 */
[----:B---3--:R-:W3:Y:S01]  /*ac970*/  LDL.LU R220, [R1+0x990] ;  /* 0x0009900001dc7983 */ /* 0x008ee20000300800 */
[----:B------:R-:W3:Y:S02]  /*ac980*/  LDL.LU R221, [R1+0x994] ;  /* 0x0009940001dd7983 */ /* 0x000ee40000300800 */
[----:B------:R-:W3:Y:S02]  /*ac990*/  LDL.LU R222, [R1+0x998] ;  /* 0x0009980001de7983 */ /* 0x000ee40000300800 */
[----:B------:R-:W3:Y:S01]  /*ac9a0*/  LDL.LU R223, [R1+0x99c] ;  /* 0x00099c0001df7983 */ /* 0x000ee20000300800 */
[----:B------:R-:W3:Y:S01]  /*ac9b0*/  LDL.LU R196, [R1+0x960] ;  /* 0x0009600001c47983 */ /* 0x000ee20000300800 */
        /* <DEDUP_REMOVED lines=8> */
[----:B------:R-:W-:Y:S02]  /*aca40*/  STL.64 [R1+0x1110], R236 ;  /* 0x001110ec01007387 */ /* 0x000fe40000100a00 */
[----:B------:R1:W-:Y:S02]  /*aca50*/  STL.64 [R1+0x1118], R238 ;  /* 0x001118ee01007387 */ /* 0x0003e40000100a00 */
[----:B------:R-:W3:Y:S01]  /*aca60*/  LDL.LU R205, [R1+0x934] ;  /* 0x0009340001cd7983 */ /* 0x000ee20000300800 */
[----:B------:R-:W3:Y:S01]  /*aca70*/  LDL.LU R206, [R1+0x938] ;  /* 0x0009380001ce7983 */ /* 0x000ee20000300800 */
[----:B------:R-:W3:Y:S02]  /*aca80*/  LDL.LU R207, [R1+0x93c] ;  /* 0x00093c0001cf7983 */ /* 0x000ee40000300800 */
[----:B------:R-:W3:Y:S02]  /*aca90*/  LDL.LU R232, [R1+0x9a0] ;  /* 0x0009a00001e87983 */ /* 0x000ee40000300800 */
[----:B------:R-:W-:Y:S01]  /*acaa0*/  STL.64 [R1+0x1100], R216 ;  /* 0x001100d801007387 */ /* 0x000fe20000100a00 */
[----:B------:R-:W-:Y:S01]  /*acab0*/  STL.64 [R1+0x1108], R218 ;  /* 0x001108da01007387 */ /* 0x000fe20000100a00 */
[----:B------:R-:W3:Y:S02]  /*acac0*/  LDL.LU R233, [R1+0x9a4] ;  /* 0x0009a40001e97983 */ /* 0x000ee40000300800 */
[----:B------:R-:W3:Y:S02]  /*acad0*/  LDL.LU R234, [R1+0x9a8] ;  /* 0x0009a80001ea7983 */ /* 0x000ee40000300800 */
[----:B------:R-:W3:Y:S01]  /*acae0*/  LDL.LU R235, [R1+0x9ac] ;  /* 0x0009ac0001eb7983 */ /* 0x000ee20000300800 */
        /* <DEDUP_REMOVED lines=21> */
[C---:B----4-:R-:W-:Y:S08]  /*acc40*/  HMMA.1688.F32.TF32 R224, R208.reuse, R22, R224 ;  /* 0x00000016d0e0723c */ /* 0x050ff000000810e0 */
[C---:B---3--:R-:W-:Y:S08]  /*acc50*/  HMMA.1688.F32.TF32 R220, R208.reuse, R18, R220 ;  /* 0x00000012d0dc723c */ /* 0x048ff000000810dc */
[C---:B------:R-:W-:Y:S08]  /*acc60*/  HMMA.1688.F32.TF32 R196, R208.reuse, R14, R196 ;  /* 0x0000000ed0c4723c */ /* 0x040ff000000810c4 */
[C---:B------:R-:W-:Y:S08]  /*acc70*/  HMMA.1688.F32.TF32 R200, R208.reuse, R10, R200 ;  /* 0x0000000ad0c8723c */ /* 0x040ff000000810c8 */
[C---:B------:R-:W-:Y:S08]  /*acc80*/  HMMA.1688.F32.TF32 R204, R208.reuse, R30, R204 ;  /* 0x0000001ed0cc723c */ /* 0x040ff000000810cc */
[C---:B------:R-:W-:Y:S08]  /*acc90*/  HMMA.1688.F32.TF32 R212, R208.reuse, R6, R232 ;  /* 0x00000006d0d4723c */ /* 0x040ff000000810e8 */
[----:B------:R-:W-:Y:S08]  /*acca0*/  HMMA.1688.F32.TF32 R208, R208, R34, R244 ;  /* 0x00000022d0d0723c */ /* 0x000ff000000810f4 */
        /* <DEDUP_REMOVED lines=8> */
[----:B------:R-:W-:Y:S04]  /*acd30*/  LDS R235, [R3+0x32700] ;  /* 0x0327000003eb7984 */ /* 0x000fe80000000800 */
[----:B------:R-:W2:Y:S01]  /*acd40*/  LDL.LU R244, [R1+0x800] ;  /* 0x0008000001f47983 */ /* 0x000ea20000300800 */
[C---:B------:R-:W-:Y:S08]  /*acd50*/  HMMA.1688.F32.TF32 R204, R216.reuse, R60, R204 ;  /* 0x0000003cd8cc723c */ /* 0x040ff000000810cc */
[C---:B------:R-:W-:Y:S08]  /*acd60*/  HMMA.1688.F32.TF32 R212, R216.reuse, R184, R212 ;  /* 0x000000b8d8d4723c */ /* 0x040ff000000810d4 */
[----:B------:R-:W-:Y:S08]  /*acd70*/  HMMA.1688.F32.TF32 R216, R216, R112, R208 ;  /* 0x00000070d8d8723c */ /* 0x000ff000000810d0 */
[C---:B-1----:R-:W-:Y:S08]  /*acd80*/  HMMA.1688.F32.TF32 R220, R84.reuse, R190, R220 ;  /* 0x000000be54dc723c */ /* 0x042ff000000810dc */
[C---:B------:R-:W-:Y:S08]  /*acd90*/  HMMA.1688.F32.TF32 R224, R84.reuse, R110, R224 ;  /* 0x0000006e54e0723c */ /* 0x040ff000000810e0 */
[C---:B------:R-:W-:Y:S08]  /*acda0*/  HMMA.1688.F32.TF32 R228, R84.reuse, R106, R228 ;  /* 0x0000006a54e4723c */ /* 0x040ff000000810e4 */
[C---:B------:R-:W-:Y:S08]  /*acdb0*/  HMMA.1688.F32.TF32 R196, R84.reuse, R182, R196 ;  /* 0x000000b654c4723c */ /* 0x040ff000000810c4 */
[C---:B------:R-:W-:Y:S01]  /*acdc0*/  HMMA.1688.F32.TF32 R200, R84.reuse, R146, R200 ;  /* 0x0000009254c8723c */ /* 0x040fe200000810c8 */
[----:B------:R-:W-:Y:S04]  /*acdd0*/  LDS R208, [R2+0x2c700] ;  /* 0x02c7000002d07984 */ /* 0x000fe80000000800 */
[----:B------:R-:W-:Y:S04]  /*acde0*/  LDS R210, [R2+0x2e700] ;  /* 0x02e7000002d27984 */ /* 0x000fe80000000800 */
[----:B------:R-:W-:Y:S04]  /*acdf0*/  LDS R209, [R3+0x2c700] ;  /* 0x02c7000003d17984 */ /* 0x000fe80000000800 */
[----:B------:R-:W1:Y:S01]  /*ace00*/  LDS R211, [R3+0x2e700] ;  /* 0x02e7000003d37984 */ /* 0x000e620000000800 */
        /* <DEDUP_REMOVED lines=51> */
[C---:B---3--:R-:W-:Y:S08]  /*ad140*/  HMMA.1688.F32.TF32 R84, R64.reuse, R70, R240 ;  /* 0x000000464054723c */ /* 0x048ff000000810f0 */
[C---:B------:R-:W-:Y:S08]  /*ad150*/  HMMA.1688.F32.TF32 R236, R64.reuse, R78, R236 ;  /* 0x0000004e40ec723c */ /* 0x040ff000000810ec */
[C---:B------:R-:W-:Y:S07]  /*ad160*/  HMMA.1688.F32.TF32 R36, R64.reuse, R194, R36 ;  /* 0x000000c24024723c */ /* 0x040fee0000081024 */
[----:B------:R-:W-:Y:S01]  /*ad170*/  STL.64 [R1+0xc50], R84 ;  /* 0x000c505401007387 */ /* 0x000fe20000100a00 */
[----:B------:R3:W-:Y:S02]  /*ad180*/  STL.64 [R1+0xc58], R86 ;  /* 0x000c585601007387 */ /* 0x0007e40000100a00 */
[----:B------:R-:W2:Y:S02]  /*ad190*/  LDL.LU R245, [R1+0x804] ;  /* 0x0008040001f57983 */ /* 0x000ea40000300800 */
[----:B------:R-:W2:Y:S01]  /*ad1a0*/  LDL.LU R246, [R1+0x808] ;  /* 0x0008080001f67983 */ /* 0x000ea20000300800 */
[----:B------:R-:W2:Y:S02]  /*ad1b0*/  LDL.LU R247, [R1+0x80c] ;  /* 0x00080c0001f77983 */ /* 0x000ea40000300800 */
[----:B------:R-:W-:Y:S02]  /*ad1c0*/  STL.64 [R1+0xc40], R236 ;  /* 0x000c40ec01007387 */ /* 0x000fe40000100a00 */
[----:B------:R-:W-:Y:S06]  /*ad1d0*/  STL.64 [R1+0xc48], R238 ;  /* 0x000c48ee01007387 */ /* 0x000fec0000100a00 */
[----:B------:R-:W-:Y:S01]  /*ad1e0*/  STL.64 [R1+0xc80], R36 ;  /* 0x000c802401007387 */ /* 0x000fe20000100a00 */
[----:B------:R4:W-:Y:S01]  /*ad1f0*/  STL.64 [R1+0xc88], R38 ;  /* 0x000c882601007387 */ /* 0x0009e20000100a00 */
[C---:B---3--:R-:W-:Y:S08]  /*ad200*/  HMMA.1688.F32.TF32 R84, R64.reuse, R126, R40 ;  /* 0x0000007e4054723c */ /* 0x048ff00000081028 */
[C---:B------:R-:W-:Y:S08]  /*ad210*/  HMMA.1688.F32.TF32 R40, R64.reuse, R162, R44 ;  /* 0x000000a24028723c */ /* 0x040ff0000008102c */
[C---:B----4-:R-:W-:Y:S07]  /*ad220*/  HMMA.1688.F32.TF32 R36, R64.reuse, R98, R48 ;  /* 0x000000624024723c */ /* 0x050fee0000081030 */
[----:B------:R3:W-:Y:S01]  /*ad230*/  STL.64 [R1+0xc70], R84 ;  /* 0x000c705401007387 */ /* 0x0007e20000100a00 */
[----:B------:R4:W-:Y:S03]  /*ad240*/  STL.64 [R1+0xc78], R86 ;  /* 0x000c785601007387 */ /* 0x0009e60000100a00 */
[----:B---3--:R-:W3:Y:S04]  /*ad250*/  LDL.LU R84, [R1+0x840] ;  /* 0x0008400001547983 */ /* 0x008ee80000300800 */
[----:B------:R-:W-:Y:S02]  /*ad260*/  STL.64 [R1+0xca0], R40 ;  /* 0x000ca02801007387 */ /* 0x000fe40000100a00 */
[----:B------:R1:W-:Y:S06]  /*ad270*/  STL.64 [R1+0xca8], R42 ;  /* 0x000ca82a01007387 */ /* 0x0003ec0000100a00 */
[----:B------:R-:W-:Y:S01]  /*ad280*/  STL.64 [R1+0xc90], R36 ;  /* 0x000c902401007387 */ /* 0x000fe20000100a00 */
[----:B------:R1:W-:Y:S01]  /*ad290*/  STL.64 [R1+0xc98], R38 ;  /* 0x000c982601007387 */ /* 0x0003e20000100a00 */
[----:B------:R-:W3:Y:S02]  /*ad2a0*/  LDL.LU R85, [R1+0x844] ;  /* 0x0008440001557983 */ /* 0x000ee40000300800 */
[----:B----4-:R-:W3:Y:S02]  /*ad2b0*/  LDL.LU R86, [R1+0x848] ;  /* 0x0008480001567983 */ /* 0x010ee40000300800 */
[----:B------:R-:W3:Y:S01]  /*ad2c0*/  LDL.LU R87, [R1+0x84c] ;  /* 0x00084c0001577983 */ /* 0x000ee20000300800 */
[----:B------:R-:W4:Y:S01]  /*ad2d0*/  LDL.LU R44, [R1+0x830] ;  /* 0x00083000012c7983 */ /* 0x000f220000300800 */
[----:B------:R-:W4:Y:S02]  /*ad2e0*/  LDL.LU R45, [R1+0x834] ;  /* 0x00083400012d7983 */ /* 0x000f240000300800 */
[----:B------:R-:W4:Y:S02]  /*ad2f0*/  LDL.LU R46, [R1+0x838] ;  /* 0x00083800012e7983 */ /* 0x000f240000300800 */
[----:B------:R-:W4:Y:S01]  /*ad300*/  LDL.LU R47, [R1+0x83c] ;  /* 0x00083c00012f7983 */ /* 0x000f220000300800 */
[----:B------:R-:W2:Y:S01]  /*ad310*/  LDL.LU R240, [R1+0x880] ;  /* 0x0008800001f07983 */ /* 0x000ea20000300800 */
[----:B------:R-:W2:Y:S01]  /*ad320*/  LDL.LU R241, [R1+0x884] ;  /* 0x0008840001f17983 */ /* 0x000ea20000300800 */
[C---:B-1----:R-:W-:Y:S08]  /*ad330*/  HMMA.1688.F32.TF32 R40, R64.reuse, R94, R52 ;  /* 0x0000005e4028723c */ /* 0x042ff00000081034 */
[----:B------:R-:W-:Y:S01]  /*ad340*/  HMMA.1688.F32.TF32 R36, R64, R90, R56 ;  /* 0x0000005a4024723c */ /* 0x000fe20000081038 */
[----:B------:R-:W2:Y:S01]  /*ad350*/  LDL.LU R242, [R1+0x888] ;  /* 0x0008880001f27983 */ /* 0x000ea20000300800 */
[----:B------:R-:W2:Y:S02]  /*ad360*/  LDL.LU R243, [R1+0x88c] ;  /* 0x00088c0001f37983 */ /* 0x000ea40000300800 */
[----:B------:R-:W2:Y:S04]  /*ad370*/  LDL.LU R64, [R1+0x850] ;  /* 0x0008500001407983 */ /* 0x000ea80000300800 */
[C---:B------:R-:W-:Y:S07]  /*ad380*/  HMMA.1688.F32.TF32 R48, R208.reuse, R92, R204 ;  /* 0x0000005cd030723c */ /* 0x040fee00000810cc */
[----:B------:R-:W-:Y:S01]  /*ad390*/  STL.64 [R1+0xcd0], R40 ;  /* 0x000cd02801007387 */ /* 0x000fe20000100a00 */
[----:B------:R1:W-:Y:S07]  /*ad3a0*/  STL.64 [R1+0xcd8], R42 ;  /* 0x000cd82a01007387 */ /* 0x0003ee0000100a00 */
[----:B------:R-:W-:Y:S02]  /*ad3b0*/  STL.64 [R1+0xcc0], R36 ;  /* 0x000cc02401007387 */ /* 0x000fe40000100a00 */
[----:B------:R-:W-:Y:S01]  /*ad3c0*/  STL.64 [R1+0xcc8], R38 ;  /* 0x000cc82601007387 */ /* 0x000fe20000100a00 */
[----:B------:R-:W2:Y:S01]  /*ad3d0*/  LDL.LU R65, [R1+0x854] ;  /* 0x0008540001417983 */ /* 0x000ea20000300800 */
[----:B------:R-:W2:Y:S02]  /*ad3e0*/  LDL.LU R66, [R1+0x858] ;  /* 0x0008580001427983 */ /* 0x000ea40000300800 */
[----:B------:R-:W2:Y:S02]  /*ad3f0*/  LDL.LU R67, [R1+0x85c] ;  /* 0x00085c0001437983 */ /* 0x000ea40000300800 */
[----:B------:R-:W2:Y:S01]  /*ad400*/  LDL.LU R56, [R1+0x810] ;  /* 0x0008100001387983 */ /* 0x000ea20000300800 */
[----:B------:R-:W2:Y:S01]  /*ad410*/  LDL.LU R57, [R1+0x814] ;  /* 0x0008140001397983 */ /* 0x000ea20000300800 */
[----:B------:R-:W2:Y:S02]  /*ad420*/  LDL.LU R58, [R1+0x818] ;  /* 0x00081800013a7983 */ /* 0x000ea40000300800 */
[----:B------:R-:W2:Y:S01]  /*ad430*/  LDL.LU R59, [R1+0x81c] ;  /* 0x00081c00013b7983 */ /* 0x000ea20000300800 */
[----:B------:R-:W-:Y:S04]  /*ad440*/  LDS R36, [R2+0x20780] ;  /* 0x0207800002247984 */ /* 0x000fe80000000800 */
[----:B------:R-:W-:Y:S01]  /*ad450*/  LDS R38, [R2+0x22780] ;  /* 0x0227800002267984 */ /* 0x000fe20000000800 */
[C---:B-1----:R-:W-:Y:S01]  /*ad460*/  HMMA.1688.F32.TF32 R40, R208.reuse, R96, R200 ;  /* 0x00000060d028723c */ /* 0x042fe200000810c8 */
[----:B------:R-:W2:Y:S02]  /*ad470*/  LDL.LU R200, [R1+0x820] ;  /* 0x0008200001c87983 */ /* 0x000ea40000300800 */
[----:B------:R-:W2:Y:S01]  /*ad480*/  LDL.LU R201, [R1+0x824] ;  /* 0x0008240001c97983 */ /* 0x000ea20000300800 */
[----:B------:R-:W2:Y:S01]  /*ad490*/  LDL.LU R202, [R1+0x828] ;  /* 0x0008280001ca7983 */ /* 0x000ea20000300800 */
[----:B------:R-:W2:Y:S02]  /*ad4a0*/  LDL.LU R203, [R1+0x82c] ;  /* 0x00082c0001cb7983 */ /* 0x000ea40000300800 */
[----:B------:R-:W2:Y:S02]  /*ad4b0*/  LDL.LU R204, [R1+0x870] ;  /* 0x0008700001cc7983 */ /* 0x000ea40000300800 */
[----:B------:R-:W2:Y:S01]  /*ad4c0*/  LDL.LU R205, [R1+0x874] ;  /* 0x0008740001cd7983 */ /* 0x000ea20000300800 */
[----:B------:R-:W2:Y:S01]  /*ad4d0*/  LDL.LU R206, [R1+0x878] ;  /* 0x0008780001ce7983 */ /* 0x000ea20000300800 */
[----:B------:R-:W2:Y:S03]  /*ad4e0*/  LDL.LU R207, [R1+0x87c] ;  /* 0x00087c0001cf7983 */ /* 0x000ea60000300800 */
[----:B------:R-:W-:Y:S04]  /*ad4f0*/  LDS R37, [R3+0x20780] ;  /* 0x0207800003257984 */ /* 0x000fe80000000800 */
[----:B------:R-:W1:Y:S01]  /*ad500*/  LDS R39, [R3+0x22780] ;  /* 0x0227800003277984 */ /* 0x000e620000000800 */
[C---:B------:R-:W-:Y:S08]  /*ad510*/  HMMA.1688.F32.TF32 R52, R208.reuse, R88, R232 ;  /* 0x00000058d034723c */ /* 0x040ff000000810e8 */
[C---:B------:R-:W-:Y:S01]  /*ad520*/  HMMA.1688.F32.TF32 R236, R208.reuse, R68, R212 ;  /* 0x00000044d0ec723c */ /* 0x040fe200000810d4 */
[----:B------:R-:W-:Y:S01]  /*ad530*/  LDS R212, [R2+0x24780] ;  /* 0x0247800002d47984 */ /* 0x000fe20000000800 */
[----:B------:R-:W-:Y:S04]  /*ad540*/  LDS R214, [R2+0x26780] ;  /* 0x0267800002d67984 */ /* 0x000fe80000000800 */
[----:B------:R-:W-:Y:S04]  /*ad550*/  LDS R213, [R3+0x24780] ;  /* 0x0247800003d57984 */ /* 0x000fe80000000800 */
[----:B------:R-:W1:Y:S01]  /*ad560*/  LDS R215, [R3+0x26780] ;  /* 0x0267800003d77984 */ /* 0x000e620000000800 */
        /* <DEDUP_REMOVED lines=8> */
[C---:B---3--:R-:W-:Y:S08]  /*ad5f0*/  HMMA.1688.F32.TF32 R84, R216.reuse, R26, R84 ;  /* 0x0000001ad854723c */ /* 0x048ff00000081054 */
[C---:B----4-:R-:W-:Y:S08]  /*ad600*/  HMMA.1688.F32.TF32 R44, R216.reuse, R14, R44 ;  /* 0x0000000ed82c723c */ /* 0x050ff0000008102c */
[C---:B--2---:R-:W-:Y:S08]  /*ad610*/  HMMA.1688.F32.TF32 R240, R216.reuse, R6, R240 ;  /* 0x00000006d8f0723c */ /* 0x044ff000000810f0 */
        /* <DEDUP_REMOVED lines=15> */
[C---:B------:R-:W-:Y:S08]  /*ad710*/  HMMA.1688.F32.TF32 R204, R36.reuse, R60, R204 ;  /* 0x0000003c24cc723c */ /* 0x040ff000000810cc */
[----:B------:R-:W-:Y:S08]  /*ad720*/  HMMA.1688.F32.TF32 R36, R36, R112, R216 ;  /* 0x000000702424723c */ /* 0x000ff000000810d8 */
        /* <DEDUP_REMOVED lines=31> */
[----:B------:R-:W2:Y:S01]  /*ad920*/  LDS R39, [R3+0x36780] ;  /* 0x0367800003277984 */ /* 0x000ea20000000800 */
        /* <DEDUP_REMOVED lines=15> */
[----:B------:R-:W-:Y:S08]  /*ada20*/  HMMA.1688.F32.TF32 R212, R212, R172, R208 ;  /* 0x000000acd4d4723c */ /* 0x000ff000000810d0 */
[C---:B--2---:R-:W-:Y:S08]  /*ada30*/  HMMA.1688.F32.TF32 R240, R36.reuse, R154, R240 ;  /* 0x0000009a24f0723c */ /* 0x044ff000000810f0 */
        /* <DEDUP_REMOVED lines=11> */
[C---:B---3--:R-:W-:Y:S01]  /*adaf0*/  HMMA.1688.F32.TF32 R212, R56.reuse, R70, R236 ;  /* 0x0000004638d4723c */ /* 0x048fe200000810ec */
[----:B------:R-:W2:Y:S07]  /*adb00*/  LDL.LU R236, [R1+0x890] ;  /* 0x0008900001ec7983 */ /* 0x000eae0000300800 */
[C---:B------:R-:W-:Y:S11]  /*adb10*/  HMMA.1688.F32.TF32 R228, R56.reuse, R126, R228 ;  /* 0x0000007e38e4723c */ /* 0x040ff600000810e4 */
[----:B------:R-:W-:Y:S04]  /*adb20*/  @!UPT UIADD3 URZ, URZ, URZ, URZ ;  /* 0x0000003f3f3ff290 */ /* 0x000fe8000fffe03f */
[----:B------:R-:W-:Y:S01]  /*adb30*/  STL.64 [R1+0xfd0], R212 ;  /* 0x000fd0d401007387 */ /* 0x000fe20000100a00 */
[----:B------:R3:W-:Y:S02]  /*adb40*/  STL.64 [R1+0xfd8], R214 ;  /* 0x000fd8d601007387 */ /* 0x0007e40000100a00 */
[----:B------:R-:W2:Y:S02]  /*adb50*/  LDL.LU R237, [R1+0x894] ;  /* 0x0008940001ed7983 */ /* 0x000ea40000300800 */
[----:B------:R-:W2:Y:S01]  /*adb60*/  LDL.LU R238, [R1+0x898] ;  /* 0x0008980001ee7983 */ /* 0x000ea20000300800 */
[----:B------:R-:W2:Y:S01]  /*adb70*/  LDL.LU R239, [R1+0x89c] ;  /* 0x00089c0001ef7983 */ /* 0x000ea20000300800 */
[----:B------:R-:W4:Y:S02]  /*adb80*/  LDL.LU R244, [R1+0x690] ;  /* 0x0006900001f47983 */ /* 0x000f240000300800 */
[----:B------:R-:W4:Y:S02]  /*adb90*/  LDL.LU R245, [R1+0x694] ;  /* 0x0006940001f57983 */ /* 0x000f240000300800 */
[----:B------:R-:W4:Y:S01]  /*adba0*/  LDL.LU R246, [R1+0x698] ;  /* 0x0006980001f67983 */ /* 0x000f220000300800 */
[----:B------:R-:W4:Y:S01]  /*adbb0*/  LDL.LU R247, [R1+0x69c] ;  /* 0x00069c0001f77983 */ /* 0x000f220000300800 */
[C---:B---3--:R-:W-:Y:S08]  /*adbc0*/  HMMA.1688.F32.TF32 R212, R56.reuse, R78, R220 ;  /* 0x0000004e38d4723c */ /* 0x048ff000000810dc */
[C---:B------:R-:W-:Y:S08]  /*adbd0*/  HMMA.1688.F32.TF32 R220, R56.reuse, R194, R224 ;  /* 0x000000c238dc723c */ /* 0x040ff000000810e0 */
[C---:B------:R-:W-:Y:S07]  /*adbe0*/  HMMA.1688.F32.TF32 R196, R56.reuse, R162, R196 ;  /* 0x000000a238c4723c */ /* 0x040fee00000810c4 */
[----:B------:R3:W-:Y:S01]  /*adbf0*/  STL.64 [R1+0xcb0], R212 ;  /* 0x000cb0d401007387 */ /* 0x0007e20000100a00 */
[----:B------:R1:W-:Y:S03]  /*adc00*/  STL.64 [R1+0xcb8], R214 ;  /* 0x000cb8d601007387 */ /* 0x0003e60000100a00 */
[----:B---3--:R-:W3:Y:S04]  /*adc10*/  LDL.LU R212, [R1+0x8d0] ;  /* 0x0008d00001d47983 */ /* 0x008ee80000300800 */
[----:B------:R1:W-:Y:S02]  /*adc20*/  STL.64 [R1+0x1000], R220 ;  /* 0x001000dc01007387 */ /* 0x0003e40000100a00 */
[----:B------:R1:W-:Y:S02]  /*adc30*/  STL.64 [R1+0x1008], R222 ;  /* 0x001008de01007387 */ /* 0x0003e40000100a00 */
[----:B------:R-:W3:Y:S01]  /*adc40*/  LDL.LU R213, [R1+0x8d4] ;  /* 0x0008d40001d57983 */ /* 0x000ee20000300800 */
[----:B-1----:R-:W3:Y:S01]  /*adc50*/  LDL.LU R214, [R1+0x8d8] ;  /* 0x0008d80001d67983 */ /* 0x002ee20000300800 */
[----:B------:R-:W3:Y:S03]  /*adc60*/  LDL.LU R215, [R1+0x8dc] ;  /* 0x0008dc0001d77983 */ /* 0x000ee60000300800 */
[----:B------:R-:W4:Y:S01]  /*adc70*/  LDL.LU R220, [R1+0x7f0] ;  /* 0x0007f00001dc7983 */ /* 0x000f220000300800 */
[----:B------:R-:W4:Y:S02]  /*adc80*/  LDL.LU R221, [R1+0x7f4] ;  /* 0x0007f40001dd7983 */ /* 0x000f240000300800 */
[----:B------:R-:W4:Y:S02]  /*adc90*/  LDL.LU R222, [R1+0x7f8] ;  /* 0x0007f80001de7983 */ /* 0x000f240000300800 */
[----:B------:R-:W4:Y:S01]  /*adca0*/  LDL.LU R223, [R1+0x7fc] ;  /* 0x0007fc0001df7983 */ /* 0x000f220000300800 */
[----:B------:R-:W4:Y:S01]  /*adcb0*/  LDL.LU R224, [R1+0x8a0] ;  /* 0x0008a00001e07983 */ /* 0x000f220000300800 */
[----:B------:R-:W4:Y:S02]  /*adcc0*/  LDL.LU R225, [R1+0x8a4] ;  /* 0x0008a40001e17983 */ /* 0x000f240000300800 */
[----:B------:R-:W4:Y:S02]  /*adcd0*/  LDL.LU R226, [R1+0x8a8] ;  /* 0x0008a80001e27983 */ /* 0x000f240000300800 */
[----:B------:R-:W4:Y:S01]  /*adce0*/  LDL.LU R227, [R1+0x8ac] ;  /* 0x0008ac0001e37983 */ /* 0x000f220000300800 */
[----:B------:R1:W-:Y:S01]  /*adcf0*/  STL.64 [R1+0xff0], R228 ;  /* 0x000ff0e401007387 */ /* 0x0003e20000100a00 */
[----:B------:R1:W-:Y:S03]  /*add00*/  STL.64 [R1+0xff8], R230 ;  /* 0x000ff8e601007387 */ /* 0x0003e60000100a00 */
[----:B-1----:R-:W4:Y:S01]  /*add10*/  LDL.LU R228, [R1+0x8c0] ;  /* 0x0008c00001e47983 */ /* 0x002f220000300800 */
[----:B------:R-:W4:Y:S02]  /*add20*/  LDL.LU R229, [R1+0x8c4] ;  /* 0x0008c40001e57983 */ /* 0x000f240000300800 */
[----:B------:R-:W4:Y:S02]  /*add30*/  LDL.LU R230, [R1+0x8c8] ;  /* 0x0008c80001e67983 */ /* 0x000f240000300800 */
[----:B------:R-:W4:Y:S01]  /*add40*/  LDL.LU R231, [R1+0x8cc] ;  /* 0x0008cc0001e77983 */ /* 0x000f220000300800 */
[----:B------:R-:W-:Y:S01]  /*add50*/  STL.64 [R1+0x1040], R196 ;  /* 0x001040c401007387 */ /* 0x000fe20000100a00 */
[----:B------:R1:W-:Y:S02]  /*add60*/  STL.64 [R1+0x1048], R198 ;  /* 0x001048c601007387 */ /* 0x0003e40000100a00 */
[C---:B-1----:R-:W-:Y:S08]  /*add70*/  HMMA.1688.F32.TF32 R196, R56.reuse, R98, R40 ;  /* 0x0000006238c4723c */ /* 0x042ff00000081028 */
[C---:B------:R-:W-:Y:S01]  /*add80*/  HMMA.1688.F32.TF32 R40, R56.reuse, R94, R48 ;  /* 0x0000005e3828723c */ /* 0x040fe20000081030 */
[----:B------:R-:W4:Y:S11]  /*add90*/  LDL.LU R48, [R1+0x8e0] ;  /* 0x0008e00001307983 */ /* 0x000f360000300800 */
[----:B------:R-:W-:Y:S03]  /*adda0*/  @!UPT UIADD3 URZ, URZ, URZ, URZ ;  /* 0x0000003f3f3ff290 */ /* 0x000fe6000fffe03f */
[----:B------:R-:W-:Y:S01]  /*addb0*/  STL.64 [R1+0x1020], R196 ;  /* 0x001020c401007387 */ /* 0x000fe20000100a00 */
[----:B------:R-:W-:Y:S07]  /*addc0*/  STL.64 [R1+0x1028], R198 ;  /* 0x001028c601007387 */ /* 0x000fee0000100a00 */
[----:B------:R-:W-:Y:S02]  /*addd0*/  STL.64 [R1+0x1090], R40 ;  /* 0x0010902801007387 */ /* 0x000fe40000100a00 */
[----:B------:R1:W-:Y:S01]  /*adde0*/  STL.64 [R1+0x1098], R42 ;  /* 0x0010982a01007387 */ /* 0x0003e20000100a00 */
[----:B------:R-:W4:Y:S01]  /*addf0*/  LDL.LU R49, [R1+0x8e4] ;  /* 0x0008e40001317983 */ /* 0x000f220000300800 */
[----:B------:R-:W4:Y:S02]  /*ade00*/  LDL.LU R50, [R1+0x8e8] ;  /* 0x0008e80001327983 */ /* 0x000f240000300800 */
[----:B------:R-:W4:Y:S01]  /*ade10*/  LDL.LU R51, [R1+0x8ec] ;  /* 0x0008ec0001337983 */ /* 0x000f220000300800 */
[----:B-1----:R-:W-:Y:S01]  /*ade20*/  HMMA.1688.F32.TF32 R40, R56, R90, R52 ;  /* 0x0000005a3828723c */ /* 0x002fe20000081034 */
[----:B------:R-:W4:Y:S11]  /*ade30*/  LDL.LU R52, [R1+0x8f0] ;  /* 0x0008f00001347983 */ /* 0x000f360000300800 */
[----:B------:R-:W-:Y:S11]  /*ade40*/  @!UPT UIADD3 URZ, URZ, URZ, URZ ;  /* 0x0000003f3f3ff290 */ /* 0x000ff6000fffe03f */
[----:B------:R-:W-:Y:S01]  /*ade50*/  STL.64 [R1+0x1060], R40 ;  /* 0x0010602801007387 */ /* 0x000fe20000100a00 */
[----:B------:R-:W-:Y:S02]  /*ade60*/  STL.64 [R1+0x1068], R42 ;  /* 0x0010682a01007387 */ /* 0x000fe40000100a00 */
[----:B------:R-:W4:Y:S02]  /*ade70*/  LDL.LU R53, [R1+0x8f4] ;  /* 0x0008f40001357983 */ /* 0x000f240000300800 */
[----:B------:R-:W4:Y:S01]  /*ade80*/  LDL.LU R54, [R1+0x8f8] ;  /* 0x0008f80001367983 */ /* 0x000f220000300800 */
[----:B------:R-:W4:Y:S04]  /*ade90*/  LDL.LU R55, [R1+0x8fc] ;  /* 0x0008fc0001377983 */ /* 0x000f280000300800 */
        /* <DEDUP_REMOVED lines=12> */
[----:B--2---:R-:W-:Y:S11]  /*adf60*/  HMMA.1688.F32.TF32 R36, R216, R60, R236 ;  /* 0x0000003cd824723c */ /* 0x004ff600000810ec */
[----:B------:R-:W-:Y:S11]  /*adf70*/  @!UPT UIADD3 URZ, URZ, URZ, URZ ;  /* 0x0000003f3f3ff290 */ /* 0x000ff6000fffe03f */
[----:B------:R-:W-:Y:S02]  /*adf80*/  @!UPT UIADD3 URZ, URZ, URZ, URZ ;  /* 0x0000003f3f3ff290 */ /* 0x000fe4000fffe03f */
[----:B-1----:R-:W-:Y:S08]  /*adf90*/  HMMA.1688.F32.TF32 R36, R40, R62, R36 ;  /* 0x0000003e2824723c */ /* 0x002ff00000081024 */
[C---:B---3--:R-:W-:Y:S08]  /*adfa0*/  HMMA.1688.F32.TF32 R212, R216.reuse, R104, R212 ;  /* 0x00000068d8d4723c */ /* 0x048ff000000810d4 */
[C---:B----4-:R-:W-:Y:S08]  /*adfb0*/  HMMA.1688.F32.TF32 R44, R216.reuse, R184, R220 ;  /* 0x000000b8d82c723c */ /* 0x050ff000000810dc */
[C---:B------:R-:W-:Y:S01]  /*adfc0*/  HMMA.1688.F32.TF32 R224, R216.reuse, R144, R224 ;  /* 0x00000090d8e0723c */ /* 0x040fe200000810e0 */
[----:B------:R-:W-:Y:S04]  /*adfd0*/  LDS R220, [R248+0x28000] ;  /* 0x02800000f8dc7984 */ /* 0x000fe80000000800 */
[----:B------:R-:W-:Y:S04]  /*adfe0*/  LDS R222, [R248+0x2a000] ;  /* 0x02a00000f8de7984 */ /* 0x000fe80000000800 */
[----:B------:R-:W-:Y:S04]  /*adff0*/  LDS R221, [R249+0x28000] ;  /* 0x02800000f9dd7984 */ /* 0x000fe80000000800 */
[----:B------:R-:W1:Y:S01]  /*ae000*/  LDS R223, [R249+0x2a000] ;  /* 0x02a00000f9df7984 */ /* 0x000e620000000800 */
[----:B------:R-:W-:Y:S08]  /*ae010*/  HMMA.1688.F32.TF32 R228, R216, R180, R228 ;  /* 0x000000b4d8e4723c */ /* 0x000ff000000810e4 */
[C---:B------:R-:W-:Y:S08]  /*ae020*/  HMMA.1688.F32.TF32 R44, R40.reuse, R186, R44 ;  /* 0x000000ba282c723c */ /* 0x040ff0000008102c */
[C---:B------:R-:W-:Y:S08]  /*ae030*/  HMMA.1688.F32.TF32 R212, R40.reuse, R106, R212 ;  /* 0x0000006a28d4723c */ /* 0x040ff000000810d4 */
[----:B------:R-:W-:Y:S08]  /*ae040*/  HMMA.1688.F32.TF32 R224, R40, R146, R224 ;  /* 0x0000009228e0723c */ /* 0x000ff000000810e0 */
[----:B------:R-:W-:Y:S08]  /*ae050*/  HMMA.1688.F32.TF32 R56, R216, R108, R48 ;  /* 0x0000006cd838723c */ /* 0x000ff00000081030 */
[----:B------:R-:W-:Y:S01]  /*ae060*/  HMMA.1688.F32.TF32 R228, R40, R182, R228 ;  /* 0x000000b628e4723c */ /* 0x000fe200000810e4 */
[----:B------:R-:W-:Y:S04]  /*ae070*/  LDS R48, [R248+0x2c000] ;  /* 0x02c00000f8307984 */ /* 0x000fe80000000800 */
[----:B------:R-:W-:Y:S04]  /*ae080*/  LDS R50, [R248+0x2e000] ;  /* 0x02e00000f8327984 */ /* 0x000fe80000000800 */
[----:B------:R-:W-:Y:S04]  /*ae090*/  LDS R49, [R249+0x2c000] ;  /* 0x02c00000f9317984 */ /* 0x000fe80000000800 */
[----:B------:R-:W2:Y:S01]  /*ae0a0*/  LDS R51, [R249+0x2e000] ;  /* 0x02e00000f9337984 */ /* 0x000ea20000000800 */
[C---:B------:R-:W-:Y:S08]  /*ae0b0*/  HMMA.1688.F32.TF32 R52, R216.reuse, R188, R52 ;  /* 0x000000bcd834723c */ /* 0x040ff00000081034 */
[----:B------:R-:W-:Y:S08]  /*ae0c0*/  HMMA.1688.F32.TF32 R216, R216, R112, R244 ;  /* 0x00000070d8d8723c */ /* 0x000ff000000810f4 */
[----:B------:R-:W-:Y:S08]  /*ae0d0*/  HMMA.1688.F32.TF32 R56, R40, R110, R56 ;  /* 0x0000006e2838723c */ /* 0x000ff00000081038 */
[C---:B-1----:R-:W-:Y:S08]  /*ae0e0*/  HMMA.1688.F32.TF32 R44, R220.reuse, R136, R44 ;  /* 0x00000088dc2c723c */ /* 0x042ff0000008102c */
[C---:B------:R-:W-:Y:S08]  /*ae0f0*/  HMMA.1688.F32.TF32 R212, R220.reuse, R132, R212 ;  /* 0x00000084dcd4723c */ /* 0x040ff000000810d4 */
[C---:B------:R-:W-:Y:S08]  /*ae100*/  HMMA.1688.F32.TF32 R228, R220.reuse, R116, R228 ;  /* 0x00000074dce4723c */ /* 0x040ff000000810e4 */
[C---:B------:R-:W-:Y:S08]  /*ae110*/  HMMA.1688.F32.TF32 R224, R220.reuse, R176, R224 ;  /* 0x000000b0dce0723c */ /* 0x040ff000000810e0 */
[----:B------:R-:W-:Y:S01]  /*ae120*/  HMMA.1688.F32.TF32 R36, R220, R140, R36 ;  /* 0x0000008cdc24723c */ /* 0x000fe20000081024 */
[----:B------:R-:W3:Y:S07]  /*ae130*/  LDL.LU R244, [R1+0x900] ;  /* 0x0009000001f47983 */ /* 0x000eee0000300800 */
[C---:B------:R-:W-:Y:S08]  /*ae140*/  HMMA.1688.F32.TF32 R52, R40.reuse, R190, R52 ;  /* 0x000000be2834723c */ /* 0x040ff00000081034 */
[----:B------:R-:W-:Y:S08]  /*ae150*/  HMMA.1688.F32.TF32 R40, R40, R114, R216 ;  /* 0x000000722828723c */ /* 0x000ff000000810d8 */
[C---:B------:R-:W-:Y:S01]  /*ae160*/  HMMA.1688.F32.TF32 R56, R220.reuse, R128, R56 ;  /* 0x00000080dc38723c */ /* 0x040fe20000081038 */
[----:B------:R-:W-:Y:S04]  /*ae170*/  LDS R216, [R248+0x30000] ;  /* 0x03000000f8d87984 */ /* 0x000fe80000000800 */
[----:B------:R-:W-:Y:S04]  /*ae180*/  LDS R218, [R248+0x32000] ;  /* 0x03200000f8da7984 */ /* 0x000fe80000000800 */
[----:B------:R-:W-:Y:S04]  /*ae190*/  LDS R217, [R249+0x30000] ;  /* 0x03000000f9d97984 */ /* 0x000fe80000000800 */
[----:B------:R-:W1:Y:S01]  /*ae1a0*/  LDS R219, [R249+0x32000] ;  /* 0x03200000f9db7984 */ /* 0x000e620000000800 */
[C---:B------:R-:W-:Y:S08]  /*ae1b0*/  HMMA.1688.F32.TF32 R52, R220.reuse, R120, R52 ;  /* 0x00000078dc34723c */ /* 0x040ff00000081034 */
[----:B------:R-:W-:Y:S08]  /*ae1c0*/  HMMA.1688.F32.TF32 R40, R220, R148, R40 ;  /* 0x00000094dc28723c */ /* 0x000ff00000081028 */
[C---:B--2---:R-:W-:Y:S08]  /*ae1d0*/  HMMA.1688.F32.TF32 R44, R48.reuse, R138, R44 ;  /* 0x0000008a302c723c */ /* 0x044ff0000008102c */
        /* <DEDUP_REMOVED lines=10> */
[----:B------:R-:W-:Y:S01]  /*ae280*/  HMMA.1688.F32.TF32 R40, R48, R150, R40 ;  /* 0x000000963028723c */ /* 0x000fe20000081028 */
[----:B------:R-:W-:Y:S04]  /*ae290*/  LDS R48, [R2+0x3c780] ;  /* 0x03c7800002307984 */ /* 0x000fe80000000800 */
[----:B------:R-:W-:Y:S04]  /*ae2a0*/  LDS R50, [R2+0x3e780] ;  /* 0x03e7800002327984 */ /* 0x000fe80000000800 */
[----:B------:R-:W-:Y:S04]  /*ae2b0*/  LDS R49, [R3+0x3c780] ;  /* 0x03c7800003317984 */ /* 0x000fe80000000800 */
[----:B------:R-:W4:Y:S01]  /*ae2c0*/  LDS R51, [R3+0x3e780] ;  /* 0x03e7800003337984 */ /* 0x000f220000000800 */
        /* <DEDUP_REMOVED lines=17> */
[----:B------:R-:W1:Y:S04]  /*ae3e0*/  LDS R219, [R249+0x3a000] ;  /* 0x03a00000f9db7984 */ /* 0x000e680000000800 */
[----:B------:R-:W-:Y:S04]  /*ae3f0*/  LDS R44, [R248+0x20080] ;  /* 0x02008000f82c7984 */ /* 0x000fe80000000800 */
[----:B------:R-:W-:Y:S04]  /*ae400*/  LDS R46, [R248+0x22080] ;  /* 0x02208000f82e7984 */ /* 0x000fe80000000800 */
[----:B------:R-:W-:Y:S04]  /*ae410*/  LDS R45, [R249+0x20080] ;  /* 0x02008000f92d7984 */ /* 0x000fe80000000800 */
[----:B------:R-:W2:Y:S01]  /*ae420*/  LDS R47, [R249+0x22080] ;  /* 0x02208000f92f7984 */ /* 0x000ea20000000800 */
[C---:B------:R-:W-:Y:S08]  /*ae430*/  HMMA.1688.F32.TF32 R52, R220.reuse, R166, R52 ;  /* 0x000000a6dc34723c */ /* 0x040ff00000081034 */
[----:B------:R-:W-:Y:S08]  /*ae440*/  HMMA.1688.F32.TF32 R40, R220, R174, R40 ;  /* 0x000000aedc28723c */ /* 0x000ff00000081028 */
[C---:B----4-:R-:W-:Y:S08]  /*ae450*/  HMMA.1688.F32.TF32 R220, R48.reuse, R70, R240 ;  /* 0x0000004630dc723c */ /* 0x050ff000000810f0 */
[C---:B------:R-:W-:Y:S08]  /*ae460*/  HMMA.1688.F32.TF32 R64, R48.reuse, R194, R64 ;  /* 0x000000c23040723c */ /* 0x040ff00000081040 */
[C---:B------:R-:W-:Y:S07]  /*ae470*/  HMMA.1688.F32.TF32 R84, R48.reuse, R126, R84 ;  /* 0x0000007e3054723c */ /* 0x040fee0000081054 */
[----:B------:R-:W-:Y:S01]  /*ae480*/  STL.64 [R1+0xc60], R220 ;  /* 0x000c60dc01007387 */ /* 0x000fe20000100a00 */
[----:B------:R4:W-:Y:S02]  /*ae490*/  STL.64 [R1+0xc68], R222 ;  /* 0x000c68de01007387 */ /* 0x0009e40000100a00 */
[----:B------:R-:W3:Y:S02]  /*ae4a0*/  LDL.LU R245, [R1+0x904] ;  /* 0x0009040001f57983 */ /* 0x000ee40000300800 */
[----:B------:R-:W3:Y:S01]  /*ae4b0*/  LDL.LU R246, [R1+0x908] ;  /* 0x0009080001f67983 */ /* 0x000ee20000300800 */
[----:B------:R-:W3:Y:S01]  /*ae4c0*/  LDL.LU R247, [R1+0x90c] ;  /* 0x00090c0001f77983 */ /* 0x000ee20000300800 */
[C---:B----4-:R-:W-:Y:S08]  /*ae4d0*/  HMMA.1688.F32.TF32 R220, R48.reuse, R78, R232 ;  /* 0x0000004e30dc723c */ /* 0x050ff000000810e8 */
[C---:B------:R-:W-:Y:S01]  /*ae4e0*/  HMMA.1688.F32.TF32 R240, R48.reuse, R162, R196 ;  /* 0x000000a230f0723c */ /* 0x040fe200000810c4 */
[----:B------:R-:W2:Y:S07]  /*ae4f0*/  LDL.LU R232, [R1+0x9d0] ;  /* 0x0009d00001e87983 */ /* 0x000eae0000300800 */
[C---:B------:R-:W-:Y:S08]  /*ae500*/  HMMA.1688.F32.TF32 R200, R48.reuse, R98, R200 ;  /* 0x0000006230c8723c */ /* 0x040ff000000810c8 */
[C---:B------:R-:W-:Y:S08]  /*ae510*/  HMMA.1688.F32.TF32 R196, R48.reuse, R94, R204 ;  /* 0x0000005e30c4723c */ /* 0x040ff000000810cc */
[----:B------:R-:W-:Y:S01]  /*ae520*/  HMMA.1688.F32.TF32 R48, R48, R90, R208 ;  /* 0x0000005a3030723c */ /* 0x000fe200000810d0 */
[----:B------:R-:W-:Y:S01]  /*ae530*/  STL.64 [R1+0xc30], R220 ;  /* 0x000c30dc01007387 */ /* 0x000fe20000100a00 */
[----:B------:R-:W-:Y:S02]  /*ae540*/  STL.64 [R1+0xc38], R222 ;  /* 0x000c38de01007387 */ /* 0x000fe40000100a00 */
[----:B------:R4:W-:Y:S02]  /*ae550*/  STL.64 [R1+0xfe0], R64 ;  /* 0x000fe04001007387 */ /* 0x0009e40000100a00 */
[----:B------:R1:W-:Y:S01]  /*ae560*/  STL.64 [R1+0xfe8], R66 ;  /* 0x000fe84201007387 */ /* 0x0003e20000100a00 */
[----:B------:R-:W2:Y:S01]  /*ae570*/  LDL.LU R233, [R1+0x9d4] ;  /* 0x0009d40001e97983 */ /* 0x000ea20000300800 */
[----:B------:R-:W2:Y:S02]  /*ae580*/  LDL.LU R234, [R1+0x9d8] ;  /* 0x0009d80001ea7983 */ /* 0x000ea40000300800 */
[----:B------:R-:W2:Y:S01]  /*ae590*/  LDL.LU R235, [R1+0x9dc] ;  /* 0x0009dc0001eb7983 */ /* 0x000ea20000300800 */
[----:B----4-:R-:W4:Y:S01]  /*ae5a0*/  LDL.LU R64, [R1+0x9b0] ;  /* 0x0009b00001407983 */ /* 0x010f220000300800 */
[----:B------:R-:W4:Y:S02]  /*ae5b0*/  LDL.LU R65, [R1+0x9b4] ;  /* 0x0009b40001417983 */ /* 0x000f240000300800 */
[----:B-1----:R-:W4:Y:S02]  /*ae5c0*/  LDL.LU R66, [R1+0x9b8] ;  /* 0x0009b80001427983 */ /* 0x002f240000300800 */
[----:B------:R-:W4:Y:S01]  /*ae5d0*/  LDL.LU R67, [R1+0x9bc] ;  /* 0x0009bc0001437983 */ /* 0x000f220000300800 */
[----:B------:R-:W3:Y:S01]  /*ae5e0*/  LDL.LU R220, [R1+0x920] ;  /* 0x0009200001dc7983 */ /* 0x000ee20000300800 */
[----:B------:R1:W-:Y:S02]  /*ae5f0*/  STL.64 [R1+0x1010], R84 ;  /* 0x0010105401007387 */ /* 0x0003e40000100a00 */
[----:B------:R1:W-:Y:S02]  /*ae600*/  STL.64 [R1+0x1018], R86 ;  /* 0x0010185601007387 */ /* 0x0003e40000100a00 */
[----:B------:R-:W3:Y:S01]  /*ae610*/  LDL.LU R221, [R1+0x924] ;  /* 0x0009240001dd7983 */ /* 0x000ee20000300800 */
[----:B------:R-:W3:Y:S01]  /*ae620*/  LDL.LU R222, [R1+0x928] ;  /* 0x0009280001de7983 */ /* 0x000ee20000300800 */
[----:B------:R-:W3:Y:S03]  /*ae630*/  LDL.LU R223, [R1+0x92c] ;  /* 0x00092c0001df7983 */ /* 0x000ee60000300800 */
[----:B-1----:R-:W4:Y:S01]  /*ae640*/  LDL.LU R84, [R1+0x9c0] ;  /* 0x0009c00001547983 */ /* 0x002f220000300800 */
[----:B------:R-:W4:Y:S02]  /*ae650*/  LDL.LU R85, [R1+0x9c4] ;  /* 0x0009c40001557983 */ /* 0x000f240000300800 */
[----:B------:R-:W4:Y:S02]  /*ae660*/  LDL.LU R86, [R1+0x9c8] ;  /* 0x0009c80001567983 */ /* 0x000f240000300800 */
[----:B------:R-:W4:Y:S01]  /*ae670*/  LDL.LU R87, [R1+0x9cc] ;  /* 0x0009cc0001577983 */ /* 0x000f220000300800 */
[----:B------:R-:W-:Y:S01]  /*ae680*/  STL.64 [R1+0x1050], R240 ;  /* 0x001050f001007387 */ /* 0x000fe20000100a00 */
[----:B------:R1:W-:Y:S02]  /*ae690*/  STL.64 [R1+0x1058], R242 ;  /* 0x001058f201007387 */ /* 0x0003e40000100a00 */
[----:B------:R-:W4:Y:S02]  /*ae6a0*/  LDL.LU R204, [R1+0x9e0] ;  /* 0x0009e00001cc7983 */ /* 0x000f240000300800 */
[----:B------:R-:W-:Y:S01]  /*ae6b0*/  STL.64 [R1+0x1030], R200 ;  /* 0x001030c801007387 */ /* 0x000fe20000100a00 */
[----:B------:R-:W-:Y:S01]  /*ae6c0*/  STL.64 [R1+0x1038], R202 ;  /* 0x001038ca01007387 */ /* 0x000fe20000100a00 */
[----:B------:R-:W-:Y:S02]  /*ae6d0*/  STL.64 [R1+0x1080], R196 ;  /* 0x001080c401007387 */ /* 0x000fe40000100a00 */
[----:B------:R1:W-:Y:S02]  /*ae6e0*/  STL.64 [R1+0x1088], R198 ;  /* 0x001088c601007387 */ /* 0x0003e40000100a00 */
[----:B------:R-:W4:Y:S01]  /*ae6f0*/  LDL.LU R205, [R1+0x9e4] ;  /* 0x0009e40001cd7983 */ /* 0x000f220000300800 */
[----:B------:R-:W4:Y:S01]  /*ae700*/  LDL.LU R206, [R1+0x9e8] ;  /* 0x0009e80001ce7983 */ /* 0x000f220000300800 */
[----:B------:R-:W4:Y:S02]  /*ae710*/  LDL.LU R207, [R1+0x9ec] ;  /* 0x0009ec0001cf7983 */ /* 0x000f240000300800 */
[----:B------:R-:W4:Y:S02]  /*ae720*/  LDL.LU R208, [R1+0x9f0] ;  /* 0x0009f00001d07983 */ /* 0x000f240000300800 */
[----:B------:R-:W-:Y:S01]  /*ae730*/  STL.64 [R1+0x1070], R48 ;  /* 0x0010703001007387 */ /* 0x000fe20000100a00 */
[----:B------:R-:W-:Y:S01]  /*ae740*/  STL.64 [R1+0x1078], R50 ;  /* 0x0010783201007387 */ /* 0x000fe20000100a00 */
[----:B------:R-:W4:Y:S02]  /*ae750*/  LDL.LU R209, [R1+0x9f4] ;  /* 0x0009f40001d17983 */ /* 0x000f240000300800 */
[----:B------:R-:W4:Y:S02]  /*ae760*/  LDL.LU R210, [R1+0x9f8] ;  /* 0x0009f80001d27983 */ /* 0x000f240000300800 */
[----:B------:R-:W4:Y:S01]  /*ae770*/  LDL.LU R211, [R1+0x9fc] ;  /* 0x0009fc0001d37983 */ /* 0x000f220000300800 */
[C---:B-1----:R-:W-:Y:S01]  /*ae780*/  HMMA.1688.F32.TF32 R240, R216.reuse, R68, R236 ;  /* 0x00000044d8f0723c */ /* 0x042fe200000810ec */
[----:B------:R-:W4:Y:S01]  /*ae790*/  LDL.LU R236, [R1+0xa00] ;  /* 0x000a000001ec7983 */ /* 0x000f220000300800 */
[----:B------:R-:W4:Y:S02]  /*ae7a0*/  LDL.LU R237, [R1+0xa04] ;  /* 0x000a040001ed7983 */ /* 0x000f240000300800 */
[----:B------:R-:W4:Y:S02]  /*ae7b0*/  LDL.LU R238, [R1+0xa08] ;  /* 0x000a080001ee7983 */ /* 0x000f240000300800 */
[----:B------:R-:W4:Y:S01]  /*ae7c0*/  LDL.LU R239, [R1+0xa0c] ;  /* 0x000a0c0001ef7983 */ /* 0x000f220000300800 */
        /* <DEDUP_REMOVED lines=16> */
[----:B---3--:R-:W-:Y:S11]  /*ae8d0*/  HMMA.1688.F32.TF32 R220, R44, R184, R220 ;  /* 0x000000b82cdc723c */ /* 0x008ff600000810dc */
[----:B------:R-:W-:Y:S05]  /*ae8e0*/  @!UPT UIADD3 URZ, URZ, URZ, URZ ;  /* 0x0000003f3f3ff290 */ /* 0x000fea000fffe03f */
[----:B-1----:R-:W-:Y:S08]  /*ae8f0*/  HMMA.1688.F32.TF32 R232, R48, R182, R232 ;  /* 0x000000b630e8723c */ /* 0x002ff000000810e8 */
[C---:B----4-:R-:W-:Y:S08]  /*ae900*/  HMMA.1688.F32.TF32 R40, R44.reuse, R108, R208 ;  /* 0x0000006c2c28723c */ /* 0x050ff000000810d0 */
[C---:B------:R-:W-:Y:S08]  /*ae910*/  HMMA.1688.F32.TF32 R216, R44.reuse, R188, R236 ;  /* 0x000000bc2cd8723c */ /* 0x040ff000000810ec */
[C---:B------:R-:W-:Y:S08]  /*ae920*/  HMMA.1688.F32.TF32 R236, R44.reuse, R104, R204 ;  /* 0x000000682cec723c */ /* 0x040ff000000810cc */
[C---:B------:R-:W-:Y:S08]  /*ae930*/  HMMA.1688.F32.TF32 R208, R44.reuse, R144, R84 ;  /* 0x000000902cd0723c */ /* 0x040ff00000081054 */
        /* <DEDUP_REMOVED lines=12> */
[----:B------:R-:W-:Y:S08]  /*aea00*/  HMMA.1688.F32.TF32 R84, R48, R114, R84 ;  /* 0x000000723054723c */ /* 0x000ff00000081054 */
[C---:B------:R-:W-:Y:S08]  /*aea10*/  HMMA.1688.F32.TF32 R220, R224.reuse, R136, R220 ;  /* 0x00000088e0dc723c */ /* 0x040ff000000810dc */
[C---:B------:R-:W-:Y:S01]  /*aea20*/  HMMA.1688.F32.TF32 R48, R224.reuse, R116, R232 ;  /* 0x00000074e030723c */ /* 0x040fe200000810e8 */
[----:B------:R-:W-:Y:S04]  /*aea30*/  LDS R236, [R248+0x30080] ;  /* 0x03008000f8ec7984 */ /* 0x000fe80000000800 */
[----:B------:R-:W-:Y:S04]  /*aea40*/  LDS R238, [R248+0x32080] ;  /* 0x03208000f8ee7984 */ /* 0x000fe80000000800 */
[----:B------:R-:W-:Y:S04]  /*aea50*/  LDS R237, [R249+0x30080] ;  /* 0x03008000f9ed7984 */ /* 0x000fe80000000800 */
[----:B------:R-:W2:Y:S04]  /*aea60*/  LDS R239, [R249+0x32080] ;  /* 0x03208000f9ef7984 */ /* 0x000ea80000000800 */
        /* <DEDUP_REMOVED lines=9> */
[----:B------:R-:W-:Y:S08]  /*aeb00*/  HMMA.1688.F32.TF32 R224, R224, R148, R84 ;  /* 0x00000094e0e0723c */ /* 0x000ff00000081054 */
[C---:B-1----:R-:W-:Y:S08]  /*aeb10*/  HMMA.1688.F32.TF32 R220, R64.reuse, R138, R220 ;  /* 0x0000008a40dc723c */ /* 0x042ff000000810dc */
        /* <DEDUP_REMOVED lines=11> */
[C---:B--2---:R-:W-:Y:S08]  /*aebd0*/  HMMA.1688.F32.TF32 R220, R236.reuse, R152, R220 ;  /* 0x00000098ecdc723c */ /* 0x044ff000000810dc */
[----:B------:R-:W-:Y:S08]  /*aebe0*/  HMMA.1688.F32.TF32 R48, R236, R156, R48 ;  /* 0x0000009cec30723c */ /* 0x000ff00000081030 */
[----:B---3--:R-:W-:Y:S01]  /*aebf0*/  HMMA.1688.F32.TF32 R56, R232, R194, R56 ;  /* 0x000000c2e838723c */ /* 0x008fe20000081038 */
        /* <DEDUP_REMOVED lines=22> */
[C---:B------:R-:W-:Y:S01]  /*aed60*/  HMMA.1688.F32.TF32 R236, R232.reuse, R70, R240 ;  /* 0x00000046e8ec723c */ /* 0x040fe200000810f0 */
[----:B------:R-:W2:Y:S11]  /*aed70*/  LDL.LU R240, [R1+0x650] ;  /* 0x0006500001f07983 */ /* 0x000eb60000300800 */
[----:B------:R-:W-:Y:S11]  /*aed80*/  @!UPT UIADD3 URZ, URZ, URZ, URZ ;  /* 0x0000003f3f3ff290 */ /* 0x000ff6000fffe03f */
        /* <DEDUP_REMOVED lines=10> */
[C---:B------:R-:W-:Y:S11]  /*aee30*/  HMMA.1688.F32.TF32 R52, R232.reuse, R126, R212 ;  /* 0x0000007ee834723c */ /* 0x040ff600000810d4 */
[----:B------:R-:W-:Y:S04]  /*aee40*/  @!UPT UIADD3 URZ, URZ, URZ, URZ ;  /* 0x0000003f3f3ff290 */ /* 0x000fe8000fffe03f */
[----:B------:R3:W-:Y:S01]  /*aee50*/  STL.64 [R1+0xb0], R236 ;  /* 0x0000b0ec01007387 */ /* 0x0007e20000100a00 */
[----:B------:R1:W-:Y:S03]  /*aee60*/  STL.64 [R1+0xb8], R238 ;  /* 0x0000b8ee01007387 */ /* 0x0003e60000100a00 */
[----:B---3--:R-:W3:Y:S01]  /*aee70*/  LDL.LU R236, [R1+0x680] ;  /* 0x0006800001ec7983 */ /* 0x008ee20000300800 */
[----:B------:R-:W-:Y:S02]  /*aee80*/  STL.64 [R1+0xe0], R56 ;  /* 0x0000e03801007387 */ /* 0x000fe40000100a00 */
[----:B------:R-:W-:Y:S02]  /*aee90*/  STL.64 [R1+0xe8], R58 ;  /* 0x0000e83a01007387 */ /* 0x000fe40000100a00 */
[----:B------:R-:W-:Y:S01]  /*aeea0*/  STL.64 [R1+0xd0], R52 ;  /* 0x0000d03401007387 */ /* 0x000fe20000100a00 */
[----:B------:R1:W-:Y:S01]  /*aeeb0*/  STL.64 [R1+0xd8], R54 ;  /* 0x0000d83601007387 */ /* 0x0003e20000100a00 */
[----:B------:R-:W3:Y:S02]  /*aeec0*/  LDL.LU R237, [R1+0x684] ;  /* 0x0006840001ed7983 */ /* 0x000ee40000300800 */
[----:B-1----:R-:W3:Y:S01]  /*aeed0*/  LDL.LU R238, [R1+0x688] ;  /* 0x0006880001ee7983 */ /* 0x002ee20000300800 */
[----:B------:R-:W3:Y:S04]  /*aeee0*/  LDL.LU R239, [R1+0x68c] ;  /* 0x00068c0001ef7983 */ /* 0x000ee80000300800 */
[----:B------:R-:W2:Y:S01]  /*aeef0*/  LDL.LU R212, [R1+0x660] ;  /* 0x0006600001d47983 */ /* 0x000ea20000300800 */
[----:B------:R-:W2:Y:S02]  /*aef00*/  LDL.LU R213, [R1+0x664] ;  /* 0x0006640001d57983 */ /* 0x000ea40000300800 */
[----:B------:R-:W2:Y:S02]  /*aef10*/  LDL.LU R214, [R1+0x668] ;  /* 0x0006680001d67983 */ /* 0x000ea40000300800 */
[----:B------:R-:W2:Y:S01]  /*aef20*/  LDL.LU R215, [R1+0x66c] ;  /* 0x00066c0001d77983 */ /* 0x000ea20000300800 */
[C---:B------:R-:W-:Y:S01]  /*aef30*/  HMMA.1688.F32.TF32 R52, R232.reuse, R162, R228 ;  /* 0x000000a2e834723c */ /* 0x040fe200000810e4 */
[----:B------:R-:W4:Y:S07]  /*aef40*/  LDL.LU R228, [R1+0xac0] ;  /* 0x000ac00001e47983 */ /* 0x000f2e0000300800 */
[C---:B------:R-:W-:Y:S11]  /*aef50*/  HMMA.1688.F32.TF32 R56, R232.reuse, R98, R196 ;  /* 0x00000062e838723c */ /* 0x040ff600000810c4 */
[----:B------:R-:W-:Y:S04]  /*aef60*/  @!UPT UIADD3 URZ, URZ, URZ, URZ ;  /* 0x0000003f3f3ff290 */ /* 0x000fe8000fffe03f */
[----:B------:R-:W-:Y:S01]  /*aef70*/  STL.64 [R1+0x100], R52 ;  /* 0x0001003401007387 */ /* 0x000fe20000100a00 */
[----:B------:R1:W-:Y:S02]  /*aef80*/  STL.64 [R1+0x108], R54 ;  /* 0x0001083601007387 */ /* 0x0003e40000100a00 */
[----:B------:R-:W4:Y:S02]  /*aef90*/  LDL.LU R229, [R1+0xac4] ;  /* 0x000ac40001e57983 */ /* 0x000f240000300800 */
[----:B------:R-:W4:Y:S01]  /*aefa0*/  LDL.LU R230, [R1+0xac8] ;  /* 0x000ac80001e67983 */ /* 0x000f220000300800 */
[----:B------:R-:W4:Y:S01]  /*aefb0*/  LDL.LU R231, [R1+0xacc] ;  /* 0x000acc0001e77983 */ /* 0x000f220000300800 */
[C---:B-1----:R-:W-:Y:S08]  /*aefc0*/  HMMA.1688.F32.TF32 R52, R232.reuse, R94, R36 ;  /* 0x0000005ee834723c */ /* 0x042ff00000081024 */
[----:B------:R-:W-:Y:S01]  /*aefd0*/  HMMA.1688.F32.TF32 R36, R232, R90, R200 ;  /* 0x0000005ae824723c */ /* 0x000fe200000810c8 */
[----:B------:R-:W-:Y:S01]  /*aefe0*/  STL.64 [R1+0xf0], R56 ;  /* 0x0000f03801007387 */ /* 0x000fe20000100a00 */
[----:B------:R-:W-:Y:S02]  /*aeff0*/  STL.64 [R1+0xf8], R58 ;  /* 0x0000f83a01007387 */ /* 0x000fe40000100a00 */
[----:B------:R-:W4:Y:S04]  /*af000*/  LDL.LU R232, [R1+0xa20] ;  /* 0x000a200001e87983 */ /* 0x000f280000300800 */
[C---:B------:R-:W-:Y:S01]  /*af010*/  HMMA.1688.F32.TF32 R196, R64.reuse, R68, R220 ;  /* 0x0000004440c4723c */ /* 0x040fe200000810dc */
[----:B------:R-:W-:Y:S04]  /*af020*/  LDS R200, [R248+0x24100] ;  /* 0x02410000f8c87984 */ /* 0x000fe80000000800 */
[----:B------:R-:W-:Y:S04]  /*af030*/  LDS R202, [R248+0x26100] ;  /* 0x02610000f8ca7984 */ /* 0x000fe80000000800 */
[----:B------:R-:W-:Y:S04]  /*af040*/  LDS R201, [R249+0x24100] ;  /* 0x02410000f9c97984 */ /* 0x000fe80000000800 */
[----:B------:R-:W1:Y:S04]  /*af050*/  LDS R203, [R249+0x26100] ;  /* 0x02610000f9cb7984 */ /* 0x000e680000000800 */
[----:B------:R-:W-:Y:S01]  /*af060*/  STL.64 [R1+0x120], R52 ;  /* 0x0001203401007387 */ /* 0x000fe20000100a00 */
[----:B------:R-:W-:Y:S02]  /*af070*/  STL.64 [R1+0x128], R54 ;  /* 0x0001283601007387 */ /* 0x000fe40000100a00 */
[----:B------:R-:W-:Y:S02]  /*af080*/  STL.64 [R1+0x110], R36 ;  /* 0x0001102401007387 */ /* 0x000fe40000100a00 */
[----:B------:R1:W-:Y:S01]  /*af090*/  STL.64 [R1+0x118], R38 ;  /* 0x0001182601007387 */ /* 0x0003e20000100a00 */
[----:B------:R-:W4:Y:S01]  /*af0a0*/  LDL.LU R233, [R1+0xa24] ;  /* 0x000a240001e97983 */ /* 0x000f220000300800 */
[----:B------:R-:W4:Y:S02]  /*af0b0*/  LDL.LU R234, [R1+0xa28] ;  /* 0x000a280001ea7983 */ /* 0x000f240000300800 */
[----:B------:R-:W4:Y:S02]  /*af0c0*/  LDL.LU R235, [R1+0xa2c] ;  /* 0x000a2c0001eb7983 */ /* 0x000f240000300800 */
[----:B------:R-:W4:Y:S01]  /*af0d0*/  LDL.LU R220, [R1+0xa10] ;  /* 0x000a100001dc7983 */ /* 0x000f220000300800 */
[----:B------:R-:W4:Y:S01]  /*af0e0*/  LDL.LU R221, [R1+0xa14] ;  /* 0x000a140001dd7983 */ /* 0x000f220000300800 */
[----:B------:R-:W4:Y:S02]  /*af0f0*/  LDL.LU R222, [R1+0xa18] ;  /* 0x000a180001de7983 */ /* 0x000f240000300800 */
[----:B------:R-:W4:Y:S01]  /*af100*/  LDL.LU R223, [R1+0xa1c] ;  /* 0x000a1c0001df7983 */ /* 0x000f220000300800 */
[C---:B-1----:R-:W-:Y:S01]  /*af110*/  HMMA.1688.F32.TF32 R36, R64.reuse, R76, R216 ;  /* 0x0000004c4024723c */ /* 0x042fe200000810d8 */
[----:B------:R-:W4:Y:S01]  /*af120*/  LDL.LU R216, [R1+0x670] ;  /* 0x0006700001d87983 */ /* 0x000f220000300800 */
[----:B------:R-:W4:Y:S02]  /*af130*/  LDL.LU R217, [R1+0x674] ;  /* 0x0006740001d97983 */ /* 0x000f240000300800 */
[----:B------:R-:W4:Y:S02]  /*af140*/  LDL.LU R218, [R1+0x678] ;  /* 0x0006780001da7983 */ /* 0x000f240000300800 */
[----:B------:R-:W4:Y:S02]  /*af150*/  LDL.LU R219, [R1+0x67c] ;  /* 0x00067c0001db7983 */ /* 0x000f240000300800 */
        /* <DEDUP_REMOVED lines=11> */
[C---:B--2---:R-:W-:Y:S08]  /*af210*/  HMMA.1688.F32.TF32 R208, R224.reuse, R144, R212 ;  /* 0x00000090e0d0723c */ /* 0x044ff000000810d4 */
[C---:B------:R-:W-:Y:S01]  /*af220*/  HMMA.1688.F32.TF32 R212, R224.reuse, R60, R240 ;  /* 0x0000003ce0d4723c */ /* 0x040fe200000810f0 */
[----:B------:R-:W-:Y:S04]  /*af230*/  LDS R240, [R248+0x30100] ;  /* 0x03010000f8f07984 */ /* 0x000fe80000000800 */
[----:B------:R-:W-:Y:S04]  /*af240*/  LDS R242, [R248+0x32100] ;  /* 0x03210000f8f27984 */ /* 0x000fe80000000800 */
[----:B------:R-:W-:Y:S04]  /*af250*/  LDS R241, [R249+0x30100] ;  /* 0x03010000f9f17984 */ /* 0x000fe80000000800 */
[----:B------:R-:W-:Y:S01]  /*af260*/  LDS R243, [R249+0x32100] ;  /* 0x03210000f9f37984 */ /* 0x000fe20000000800 */
[----:B----4-:R-:W-:Y:S08]  /*af270*/  HMMA.1688.F32.TF32 R228, R224, R188, R228 ;  /* 0x000000bce0e4723c */ /* 0x010ff000000810e4 */
[C---:B------:R-:W-:Y:S08]  /*af280*/  HMMA.1688.F32.TF32 R236, R200.reuse, R106, R236 ;  /* 0x0000006ac8ec723c */ /* 0x040ff000000810ec */
[C---:B------:R-:W-:Y:S08]  /*af290*/  HMMA.1688.F32.TF32 R208, R200.reuse, R146, R208 ;  /* 0x00000092c8d0723c */ /* 0x040ff000000810d0 */
[----:B------:R-:W-:Y:S08]  /*af2a0*/  HMMA.1688.F32.TF32 R212, R200, R62, R212 ;  /* 0x0000003ec8d4723c */ /* 0x000ff000000810d4 */
        /* <DEDUP_REMOVED lines=65> */
[C---:B------:R-:W-:Y:S01]  /*af6c0*/  HMMA.1688.F32.TF32 R44, R84.reuse, R162, R48 ;  /* 0x000000a2542c723c */ /* 0x040fe20000081030 */
[----:B------:R-:W-:Y:S01]  /*af6d0*/  STL.64 [R1+0xa0], R200 ;  /* 0x0000a0c801007387 */ /* 0x000fe20000100a00 */
[----:B------:R-:W-:Y:S02]  /*af6e0*/  STL.64 [R1+0xa8], R202 ;  /* 0x0000a8ca01007387 */ /* 0x000fe40000100a00 */
[----:B------:R-:W-:Y:S02]  /*af6f0*/  STL.64 [R1+0x90], R196 ;  /* 0x000090c401007387 */ /* 0x000fe40000100a00 */
[----:B------:R-:W-:Y:S01]  /*af700*/  STL.64 [R1+0x98], R198 ;  /* 0x000098c601007387 */ /* 0x000fe20000100a00 */
[----:B------:R-:W-:Y:S01]  /*af710*/  STL.64 [R1+0x1d0], R40 ;  /* 0x0001d02801007387 */ /* 0x000fe20000100a00 */
[----:B------:R2:W-:Y:S07]  /*af720*/  STL.64 [R1+0x1d8], R42 ;  /* 0x0001d82a01007387 */ /* 0x0005ee0000100a00 */
[----:B------:R-:W-:Y:S02]  /*af730*/  STL.64 [R1+0x1c0], R36 ;  /* 0x0001c02401007387 */ /* 0x000fe40000100a00 */
[----:B------:R3:W-:Y:S01]  /*af740*/  STL.64 [R1+0x1c8], R38 ;  /* 0x0001c82601007387 */ /* 0x0007e20000100a00 */
[C---:B--2---:R-:W-:Y:S08]  /*af750*/  HMMA.1688.F32.TF32 R40, R84.reuse, R98, R52 ;  /* 0x000000625428723c */ /* 0x044ff00000081034 */
[C---:B---3--:R-:W-:Y:S01]  /*af760*/  HMMA.1688.F32.TF32 R36, R84.reuse, R94, R56 ;  /* 0x0000005e5424723c */ /* 0x048fe20000081038 */
[----:B------:R2:W-:Y:S01]  /*af770*/  STL.64 [R1+0x200], R44 ;  /* 0x0002002c01007387 */ /* 0x0005e20000100a00 */
[----:B------:R3:W-:Y:S02]  /*af780*/  STL.64 [R1+0x208], R46 ;  /* 0x0002082e01007387 */ /* 0x0007e40000100a00 */
[----:B------:R-:W4:Y:S11]  /*af790*/  LDL.LU R48, [R1+0x620] ;  /* 0x0006200001307983 */ /* 0x000f360000300800 */
[----:B------:R-:W-:Y:S01]  /*af7a0*/  STL.64 [R1+0x1f0], R40 ;  /* 0x0001f02801007387 */ /* 0x000fe20000100a00 */
[----:B------:R-:W-:Y:S07]  /*af7b0*/  STL.64 [R1+0x1f8], R42 ;  /* 0x0001f82a01007387 */ /* 0x000fee0000100a00 */
[----:B------:R-:W-:Y:S02]  /*af7c0*/  STL.64 [R1+0x240], R36 ;  /* 0x0002402401007387 */ /* 0x000fe40000100a00 */
[----:B------:R1:W-:Y:S01]  /*af7d0*/  STL.64 [R1+0x248], R38 ;  /* 0x0002482601007387 */ /* 0x0003e20000100a00 */
[----:B------:R-:W4:Y:S01]  /*af7e0*/  LDL.LU R49, [R1+0x624] ;  /* 0x0006240001317983 */ /* 0x000f220000300800 */
[----:B------:R-:W4:Y:S02]  /*af7f0*/  LDL.LU R50, [R1+0x628] ;  /* 0x0006280001327983 */ /* 0x000f240000300800 */
[----:B------:R-:W4:Y:S02]  /*af800*/  LDL.LU R51, [R1+0x62c] ;  /* 0x00062c0001337983 */ /* 0x000f240000300800 */
[----:B--2---:R-:W2:Y:S01]  /*af810*/  LDL.LU R44, [R1+0x630] ;  /* 0x00063000012c7983 */ /* 0x004ea20000300800 */
[----:B------:R-:W2:Y:S01]  /*af820*/  LDL.LU R45, [R1+0x634] ;  /* 0x00063400012d7983 */ /* 0x000ea20000300800 */
[----:B---3--:R-:W2:Y:S02]  /*af830*/  LDL.LU R46, [R1+0x638] ;  /* 0x00063800012e7983 */ /* 0x008ea40000300800 */
[----:B------:R-:W2:Y:S02]  /*af840*/  LDL.LU R47, [R1+0x63c] ;  /* 0x00063c00012f7983 */ /* 0x000ea40000300800 */
[----:B------:R-:W3:Y:S01]  /*af850*/  LDL.LU R200, [R1+0x5f0] ;  /* 0x0005f00001c87983 */ /* 0x000ee20000300800 */
[----:B------:R-:W3:Y:S01]  /*af860*/  LDL.LU R201, [R1+0x5f4] ;  /* 0x0005f40001c97983 */ /* 0x000ee20000300800 */
[----:B------:R-:W3:Y:S02]  /*af870*/  LDL.LU R202, [R1+0x5f8] ;  /* 0x0005f80001ca7983 */ /* 0x000ee40000300800 */
[----:B------:R-:W3:Y:S01]  /*af880*/  LDL.LU R203, [R1+0x5fc] ;  /* 0x0005fc0001cb7983 */ /* 0x000ee20000300800 */
[----:B-1----:R-:W-:Y:S01]  /*af890*/  HMMA.1688.F32.TF32 R36, R84, R90, R64 ;  /* 0x0000005a5424723c */ /* 0x002fe20000081040 */
        /* <DEDUP_REMOVED lines=12> */
[----:B------:R-:W3:Y:S04]  /*af960*/  LDL.LU R84, [R1+0x7d0] ;  /* 0x0007d00001547983 */ /* 0x000ee80000300800 */
[----:B------:R-:W-:Y:S01]  /*af970*/  STL.64 [R1+0x1e0], R36 ;  /* 0x0001e02401007387 */ /* 0x000fe20000100a00 */
[----:B------:R-:W-:Y:S02]  /*af980*/  STL.64 [R1+0x1e8], R38 ;  /* 0x0001e82601007387 */ /* 0x000fe40000100a00 */
[----:B------:R-:W3:Y:S02]  /*af990*/  LDL.LU R85, [R1+0x7d4] ;  /* 0x0007d40001557983 */ /* 0x000ee40000300800 */
[----:B------:R-:W3:Y:S01]  /*af9a0*/  LDL.LU R86, [R1+0x7d8] ;  /* 0x0007d80001567983 */ /* 0x000ee20000300800 */
[----:B------:R-:W3:Y:S01]  /*af9b0*/  LDL.LU R87, [R1+0x7dc] ;  /* 0x0007dc0001577983 */ /* 0x000ee20000300800 */
[----:B------:R-:W3:Y:S02]  /*af9c0*/  LDL.LU R64, [R1+0x5e0] ;  /* 0x0005e00001407983 */ /* 0x000ee40000300800 */
[----:B------:R-:W3:Y:S02]  /*af9d0*/  LDL.LU R65, [R1+0x5e4] ;  /* 0x0005e40001417983 */ /* 0x000ee40000300800 */
[----:B------:R-:W3:Y:S01]  /*af9e0*/  LDL.LU R66, [R1+0x5e8] ;  /* 0x0005e80001427983 */ /* 0x000ee20000300800 */
[----:B------:R-:W3:Y:S04]  /*af9f0*/  LDL.LU R67, [R1+0x5ec] ;  /* 0x0005ec0001437983 */ /* 0x000ee80000300800 */
        /* <DEDUP_REMOVED lines=16> */
[C---:B----4-:R-:W-:Y:S08]  /*afb00*/  HMMA.1688.F32.TF32 R48, R224.reuse, R180, R48 ;  /* 0x000000b4e030723c */ /* 0x050ff00000081030 */
[C---:B--2---:R-:W-:Y:S08]  /*afb10*/  HMMA.1688.F32.TF32 R44, R224.reuse, R104, R44 ;  /* 0x00000068e02c723c */ /* 0x044ff0000008102c */
[C---:B---3--:R-:W-:Y:S01]  /*afb20*/  HMMA.1688.F32.TF32 R196, R224.reuse, R184, R200 ;  /* 0x000000b8e0c4723c */ /* 0x048fe200000810c8 */
        /* <DEDUP_REMOVED lines=70> */
[C---:B------:R-:W-:Y:S01]  /*aff90*/  HMMA.1688.F32.TF32 R220, R200.reuse, R78, R228 ;  /* 0x0000004ec8dc723c */ /* 0x040fe200000810e4 */
[----:B------:R-:W2:Y:S07]  /*affa0*/  LDL.LU R244, [R1+0x580] ;  /* 0x0005800001f47983 */ /* 0x000eae0000300800 */
[C---:B------:R-:W-:Y:S08]  /*affb0*/  HMMA.1688.F32.TF32 R228, R200.reuse, R194, R232 ;  /* 0x000000c2c8e4723c */ /* 0x040ff000000810e8 */
[C---:B------:R-:W-:Y:S01]  /*affc0*/  HMMA.1688.F32.TF32 R204, R200.reuse, R162, R204 ;  /* 0x000000a2c8cc723c */ /* 0x040fe200000810cc */
[----:B------:R3:W-:Y:S01]  /*affd0*/  STL.64 [R1+0x2c0], R216 ;  /* 0x0002c0d801007387 */ /* 0x0007e20000100a00 */
[----:B------:R4:W-:Y:S02]  /*affe0*/  STL.64 [R1+0x2c8], R218 ;  /* 0x0002c8da01007387 */ /* 0x0009e40000100a00 */
[----:B------:R-:W2:Y:S02]  /*afff0*/  LDL.LU R245, [R1+0x584] ;  /* 0x0005840001f57983 */ /* 0x000ea40000300800 */
[----:B------:R-:W2:Y:S01]  /*b0000*/  LDL.LU R246, [R1+0x588] ;  /* 0x0005880001f67983 */ /* 0x000ea20000300800 */
[----:B------:R-:W2:Y:S04]  /*b0010*/  LDL.LU R247, [R1+0x58c] ;  /* 0x00058c0001f77983 */ /* 0x000ea80000300800 */
[----:B---3--:R-:W3:Y:S01]  /*b0020*/  LDL.LU R216, [R1+0x570] ;  /* 0x0005700001d87983 */ /* 0x008ee20000300800 */
[----:B------:R-:W3:Y:S02]  /*b0030*/  LDL.LU R217, [R1+0x574] ;  /* 0x0005740001d97983 */ /* 0x000ee40000300800 */
[----:B----4-:R-:W3:Y:S02]  /*b0040*/  LDL.LU R218, [R1+0x578] ;  /* 0x0005780001da7983 */ /* 0x010ee40000300800 */
[----:B------:R-:W3:Y:S01]  /*b0050*/  LDL.LU R219, [R1+0x57c] ;  /* 0x00057c0001db7983 */ /* 0x000ee20000300800 */
[----:B------:R-:W-:Y:S01]  /*b0060*/  STL.64 [R1+0x2b0], R220 ;  /* 0x0002b0dc01007387 */ /* 0x000fe20000100a00 */
[----:B------:R4:W-:Y:S02]  /*b0070*/  STL.64 [R1+0x2b8], R222 ;  /* 0x0002b8de01007387 */ /* 0x0009e40000100a00 */
[C---:B----4-:R-:W-:Y:S01]  /*b0080*/  HMMA.1688.F32.TF32 R220, R200.reuse, R126, R236 ;  /* 0x0000007ec8dc723c */ /* 0x050fe200000810ec */
[----:B------:R-:W-:Y:S01]  /*b0090*/  STL.64 [R1+0x330], R228 ;  /* 0x000330e401007387 */ /* 0x000fe20000100a00 */
[----:B------:R-:W-:Y:S02]  /*b00a0*/  STL.64 [R1+0x338], R230 ;  /* 0x000338e601007387 */ /* 0x000fe40000100a00 */
[----:B------:R-:W4:Y:S04]  /*b00b0*/  LDL.LU R232, [R1+0x5d0] ;  /* 0x0005d00001e87983 */ /* 0x000f280000300800 */
[C---:B------:R-:W-:Y:S11]  /*b00c0*/  HMMA.1688.F32.TF32 R208, R200.reuse, R98, R208 ;  /* 0x00000062c8d0723c */ /* 0x040ff600000810d0 */
[----:B------:R-:W-:Y:S04]  /*b00d0*/  @!UPT UIADD3 URZ, URZ, URZ, URZ ;  /* 0x0000003f3f3ff290 */ /* 0x000fe8000fffe03f */
[----:B------:R1:W-:Y:S01]  /*b00e0*/  STL.64 [R1+0x2d0], R220 ;  /* 0x0002d0dc01007387 */ /* 0x0003e20000100a00 */
[----:B------:R1:W-:Y:S02]  /*b00f0*/  STL.64 [R1+0x2d8], R222 ;  /* 0x0002d8de01007387 */ /* 0x0003e40000100a00 */
[----:B------:R1:W-:Y:S02]  /*b0100*/  STL.64 [R1+0x370], R204 ;  /* 0x000370cc01007387 */ /* 0x0003e40000100a00 */
[----:B------:R1:W-:Y:S01]  /*b0110*/  STL.64 [R1+0x378], R206 ;  /* 0x000378ce01007387 */ /* 0x0003e20000100a00 */
[----:B------:R-:W4:Y:S01]  /*b0120*/  LDL.LU R233, [R1+0x5d4] ;  /* 0x0005d40001e97983 */ /* 0x000f220000300800 */
[----:B------:R-:W4:Y:S02]  /*b0130*/  LDL.LU R234, [R1+0x5d8] ;  /* 0x0005d80001ea7983 */ /* 0x000f240000300800 */
[----:B------:R-:W4:Y:S01]  /*b0140*/  LDL.LU R235, [R1+0x5dc] ;  /* 0x0005dc0001eb7983 */ /* 0x000f220000300800 */
[----:B-1----:R-:W3:Y:S01]  /*b0150*/  LDL.LU R220, [R1+0x5c0] ;  /* 0x0005c00001dc7983 */ /* 0x002ee20000300800 */
        /* <DEDUP_REMOVED lines=15> */
[----:B------:R1:W-:Y:S01]  /*b0250*/  STL.64 [R1+0x360], R208 ;  /* 0x000360d001007387 */ /* 0x0003e20000100a00 */
[----:B------:R1:W-:Y:S03]  /*b0260*/  STL.64 [R1+0x368], R210 ;  /* 0x000368d201007387 */ /* 0x0003e60000100a00 */
[----:B-1----:R-:W3:Y:S01]  /*b0270*/  LDL.LU R208, [R1+0x590] ;  /* 0x0005900001d07983 */ /* 0x002ee20000300800 */
[----:B------:R-:W3:Y:S02]  /*b0280*/  LDL.LU R209, [R1+0x594] ;  /* 0x0005940001d17983 */ /* 0x000ee40000300800 */
[----:B------:R-:W3:Y:S02]  /*b0290*/  LDL.LU R210, [R1+0x598] ;  /* 0x0005980001d27983 */ /* 0x000ee40000300800 */
[----:B------:R-:W3:Y:S01]  /*b02a0*/  LDL.LU R211, [R1+0x59c] ;  /* 0x00059c0001d37983 */ /* 0x000ee20000300800 */
[C---:B------:R-:W-:Y:S11]  /*b02b0*/  HMMA.1688.F32.TF32 R212, R200.reuse, R94, R212 ;  /* 0x0000005ec8d4723c */ /* 0x040ff600000810d4 */
[----:B------:R-:W-:Y:S11]  /*b02c0*/  @!UPT UIADD3 URZ, URZ, URZ, URZ ;  /* 0x0000003f3f3ff290 */ /* 0x000ff6000fffe03f */
[----:B------:R-:W-:Y:S01]  /*b02d0*/  @!UPT UIADD3 URZ, URZ, URZ, URZ ;  /* 0x0000003f3f3ff290 */ /* 0x000fe2000fffe03f */
[----:B------:R-:W-:Y:S01]  /*b02e0*/  STL.64 [R1+0x350], R212 ;  /* 0x000350d401007387 */ /* 0x000fe20000100a00 */
[----:B------:R1:W-:Y:S02]  /*b02f0*/  STL.64 [R1+0x358], R214 ;  /* 0x000358d601007387 */ /* 0x0003e40000100a00 */
[----:B-1----:R-:W-:Y:S01]  /*b0300*/  HMMA.1688.F32.TF32 R212, R200, R90, R240 ;  /* 0x0000005ac8d4723c */ /* 0x002fe200000810f0 */
        /* <DEDUP_REMOVED lines=19> */
[----:B------:R-:W-:Y:S04]  /*b0440*/  LDS R243, [R249+0x32200] ;  /* 0x03220000f9f37984 */ /* 0x000fe80000000800 */
[----:B------:R-:W-:Y:S01]  /*b0450*/  STL.64 [R1+0x340], R212 ;  /* 0x000340d401007387 */ /* 0x000fe20000100a00 */
[----:B------:R2:W-:Y:S02]  /*b0460*/  STL.64 [R1+0x348], R214 ;  /* 0x000348d601007387 */ /* 0x0005e40000100a00 */
[----:B--2---:R-:W-:Y:S11]  /*b0470*/  HMMA.1688.F32.TF32 R212, R224, R60, R244 ;  /* 0x0000003ce0d4723c */ /* 0x004ff600000810f4 */
[----:B------:R-:W-:Y:S11]  /*b0480*/  @!UPT UIADD3 URZ, URZ, URZ, URZ ;  /* 0x0000003f3f3ff290 */ /* 0x000ff6000fffe03f */
[----:B------:R-:W-:Y:S02]  /*b0490*/  @!UPT UIADD3 URZ, URZ, URZ, URZ ;  /* 0x0000003f3f3ff290 */ /* 0x000fe4000fffe03f */
[----:B-1----:R-:W-:Y:S08]  /*b04a0*/  HMMA.1688.F32.TF32 R212, R200, R62, R212 ;  /* 0x0000003ec8d4723c */ /* 0x002ff000000810d4 */
        /* <DEDUP_REMOVED lines=18> */
[C---:B------:R-:W-:Y:S08]  /*b05d0*/  HMMA.1688.F32.TF32 R220, R84.reuse, R136, R220 ;  /* 0x0000008854dc723c */ /* 0x040ff000000810dc */
        /* <DEDUP_REMOVED lines=778> */
[----:B------:R-:W-:Y:S01]  /*b3680*/  HMMA.1688.F32.TF32 R220, R200, R78, R228 ;  /* 0x0000004ec8dc723c */ /* 0x000fe200000810e4 */
[----:B------:R-:W-:-:S02]  /*b3690*/  MOV R244, R0 ;  /* 0x0000000000f47202 */ /* 0x000fc40000000f00 */
[----:B------:R-:W2:Y:S01]  /*b36a0*/  LDL.LU R0, [R1+0x7b38] ;  /* 0x007b380001007983 */ /* 0x000ea20000300800 */
[----:B------:R-:W-:Y:S01]  /*b36b0*/  IMAD.MOV.U32 R245, RZ, RZ, R5 ;  /* 0x000000fffff57224 */ /* 0x000fe200078e0005 */
[----:B------:R-:W-:Y:S01]  /*b36c0*/  MOV R246, R4 ;  /* 0x0000000400f67202 */ /* 0x000fe20000000f00 */
[----:B------:R-:W-:Y:S02]  /*b36d0*/  IMAD.MOV.U32 R247, RZ, RZ, R9 ;  /* 0x000000fffff77224 */ /* 0x000fe400078e0009 */
[C---:B------:R-:W-:Y:S07]  /*b36e0*/  HMMA.1688.F32.TF32 R228, R200.reuse, R194, R232 ;  /* 0x000000c2c8e4723c */ /* 0x040fee00000810e8 */
[----:B------:R3:W-:Y:S01]  /*b36f0*/  STL.64 [R1+0x640], R216 ;  /* 0x000640d801007387 */ /* 0x0007e20000100a00 */
[----:B------:R-:W-:Y:S02]  /*b3700*/  STL.64 [R1+0x648], R218 ;  /* 0x000648da01007387 */ /* 0x000fe40000100a00 */
[----:B------:R-:W4:Y:S02]  /*b3710*/  LDL.LU R5, [R1+0x7b34] ;  /* 0x007b340001057983 */ /* 0x000f240000300800 */
[----:B------:R-:W2:Y:S01]  /*b3720*/  LDL.LU R4, [R1+0x7b30] ;  /* 0x007b300001047983 */ /* 0x000ea20000300800 */
[----:B------:R-:W2:Y:S01]  /*b3730*/  LDL.LU R9, [R1+0x7b2c] ;  /* 0x007b2c0001097983 */ /* 0x000ea20000300800 */
[----:B------:R-:W-:Y:S01]  /*b3740*/  HMMA.1688.F32.TF32 R204, R200, R162, R204 ;  /* 0x000000a2c8cc723c */ /* 0x000fe200000810cc */
[----:B---3--:R-:W-:-:S02]  /*b3750*/  MOV R216, R8 ;  /* 0x0000000800d87202 */ /* 0x008fc40000000f00 */
[----:B------:R-:W3:Y:S01]  /*b3760*/  LDL.LU R8, [R1+0x7b28] ;  /* 0x007b280001087983 */ /* 0x000ee20000300800 */
[----:B------:R-:W-:Y:S02]  /*b3770*/  STL.64 [R1+0x650], R220 ;  /* 0x000650dc01007387 */ /* 0x000fe40000100a00 */
[----:B------:R1:W-:Y:S02]  /*b3780*/  STL.64 [R1+0x658], R222 ;  /* 0x000658de01007387 */ /* 0x0003e40000100a00 */
[C---:B-1----:R-:W-:Y:S01]  /*b3790*/  HMMA.1688.F32.TF32 R220, R200.reuse, R126, R236 ;  /* 0x0000007ec8dc723c */ /* 0x042fe200000810ec */
[----:B------:R1:W-:Y:S01]  /*b37a0*/  STL.64 [R1+0x660], R228 ;  /* 0x000660e401007387 */ /* 0x0003e20000100a00 */
[----:B------:R1:W-:Y:S03]  /*b37b0*/  STL.64 [R1+0x668], R230 ;  /* 0x000668e601007387 */ /* 0x0003e60000100a00 */
[----:B-1----:R-:W2:Y:S11]  /*b37c0*/  LDL.LU R228, [R1+0xd20] ;  /* 0x000d200001e47983 */ /* 0x002eb60000300800 */
[----:B------:R-:W-:Y:S07]  /*b37d0*/  @!UPT UIADD3 URZ, URZ, URZ, URZ ;  /* 0x0000003f3f3ff290 */ /* 0x000fee000fffe03f */
[----:B------:R1:W-:Y:S01]  /*b37e0*/  STL.64 [R1+0x670], R220 ;  /* 0x000670dc01007387 */ /* 0x0003e20000100a00 */
[----:B------:R1:W-:Y:S02]  /*b37f0*/  STL.64 [R1+0x678], R222 ;  /* 0x000678de01007387 */ /* 0x0003e40000100a00 */
[----:B------:R-:W-:Y:S02]  /*b3800*/  STL.64 [R1+0x680], R204 ;  /* 0x000680cc01007387 */ /* 0x000fe40000100a00 */
[----:B------:R-:W-:Y:S01]  /*b3810*/  STL.64 [R1+0x688], R206 ;  /* 0x000688ce01007387 */ /* 0x000fe20000100a00 */
[----:B------:R-:W2:Y:S01]  /*b3820*/  LDL.LU R229, [R1+0xd24] ;  /* 0x000d240001e57983 */ /* 0x000ea20000300800 */
[----:B------:R-:W2:Y:S02]  /*b3830*/  LDL.LU R230, [R1+0xd28] ;  /* 0x000d280001e67983 */ /* 0x000ea40000300800 */
[----:B------:R-:W2:Y:S01]  /*b3840*/  LDL.LU R231, [R1+0xd2c] ;  /* 0x000d2c0001e77983 */ /* 0x000ea20000300800 */
[----:B-1----:R-:W3:Y:S01]  /*b3850*/  LDL.LU R220, [R1+0xd30] ;  /* 0x000d300001dc7983 */ /* 0x002ee20000300800 */
[----:B------:R-:W3:Y:S02]  /*b3860*/  LDL.LU R221, [R1+0xd34] ;  /* 0x000d340001dd7983 */ /* 0x000ee40000300800 */
[----:B------:R-:W3:Y:S02]  /*b3870*/  LDL.LU R222, [R1+0xd38] ;  /* 0x000d380001de7983 */ /* 0x000ee40000300800 */
[----:B------:R-:W3:Y:S01]  /*b3880*/  LDL.LU R223, [R1+0xd3c] ;  /* 0x000d3c0001df7983 */ /* 0x000ee20000300800 */
[----:B------:R-:W4:Y:S01]  /*b3890*/  LDL.LU R232, [R1+0xd40] ;  /* 0x000d400001e87983 */ /* 0x000f220000300800 */
[----:B------:R-:W4:Y:S02]  /*b38a0*/  LDL.LU R233, [R1+0xd44] ;  /* 0x000d440001e97983 */ /* 0x000f240000300800 */
[----:B------:R-:W4:Y:S02]  /*b38b0*/  LDL.LU R234, [R1+0xd48] ;  /* 0x000d480001ea7983 */ /* 0x000f240000300800 */
[----:B------:R-:W4:Y:S01]  /*b38c0*/  LDL.LU R235, [R1+0xd4c] ;  /* 0x000d4c0001eb7983 */ /* 0x000f220000300800 */
[C---:B------:R-:W-:Y:S08]  /*b38d0*/  HMMA.1688.F32.TF32 R208, R200.reuse, R98, R208 ;  /* 0x00000062c8d0723c */ /* 0x040ff000000810d0 */
[C---:B------:R-:W-:Y:S11]  /*b38e0*/  HMMA.1688.F32.TF32 R212, R200.reuse, R94, R212 ;  /* 0x0000005ec8d4723c */ /* 0x040ff600000810d4 */
[----:B------:R-:W-:Y:S04]  /*b38f0*/  @!UPT UIADD3 URZ, URZ, URZ, URZ ;  /* 0x0000003f3f3ff290 */ /* 0x000fe8000fffe03f */
[----:B------:R-:W-:Y:S01]  /*b3900*/  STL.64 [R1+0x690], R208 ;  /* 0x000690d001007387 */ /* 0x000fe20000100a00 */
[----:B------:R-:W-:Y:S07]  /*b3910*/  STL.64 [R1+0x698], R210 ;  /* 0x000698d201007387 */ /* 0x000fee0000100a00 */
[----:B------:R-:W-:Y:S02]  /*b3920*/  STL.64 [R1+0x6b0], R212 ;  /* 0x0006b0d401007387 */ /* 0x000fe40000100a00 */
[----:B------:R1:W-:Y:S02]  /*b3930*/  STL.64 [R1+0x6b8], R214 ;  /* 0x0006b8d601007387 */ /* 0x0003e40000100a00 */
[----:B-1----:R-:W-:Y:S01]  /*b3940*/  HMMA.1688.F32.TF32 R212, R200, R90, R240 ;  /* 0x0000005ac8d4723c */ /* 0x002fe200000810f0 */
[----:B------:R-:W-:Y:S04]  /*b3950*/  LDS R200, [R248+0x24500] ;  /* 0x02450000f8c87984 */ /* 0x000fe80000000800 */
[----:B------:R-:W-:Y:S04]  /*b3960*/  LDS R202, [R248+0x26500] ;  /* 0x02650000f8ca7984 */ /* 0x000fe80000000800 */
[----:B------:R-:W-:Y:S04]  /*b3970*/  LDS R201, [R249+0x24500] ;  /* 0x02450000f9c97984 */ /* 0x000fe80000000800 */
[----:B------:R-:W1:Y:S01]  /*b3980*/  LDS R203, [R249+0x26500] ;  /* 0x02650000f9cb7984 */ /* 0x000e620000000800 */
        /* <DEDUP_REMOVED lines=12> */
[----:B------:R-:W-:-:S02]  /*b3a50*/  IMAD.MOV.U32 R217, RZ, RZ, R250 ;  /* 0x000000ffffd97224 */ /* 0x000fc400078e00fa */
[----:B------:R-:W-:Y:S01]  /*b3a60*/  IMAD.MOV.U32 R218, RZ, RZ, R252 ;  /* 0x000000ffffda7224 */ /* 0x000fe200078e00fc */
[----:B------:R-:W-:Y:S01]  /*b3a70*/  MOV R219, R251 ;  /* 0x000000fb00db7202 */ /* 0x000fe20000000f00 */
[----:B------:R-:W-:Y:S08]  /*b3a80*/  HMMA.1688.F32.TF32 R236, R224, R104, R236 ;  /* 0x00000068e0ec723c */ /* 0x000ff000000810ec */
[C---:B------:R-:W-:Y:S08]  /*b3a90*/  HMMA.1688.F32.TF32 R196, R64.reuse, R68, R196 ;  /* 0x0000004440c4723c */ /* 0x040ff000000810c4 */
[----:B------:R-:W-:Y:S01]  /*b3aa0*/  HMMA.1688.F32.TF32 R36, R64, R76, R36 ;  /* 0x0000004c4024723c */ /* 0x000fe20000081024 */
[----:B------:R-:W-:Y:S01]  /*b3ab0*/  STL.64 [R1+0x6a0], R212 ;  /* 0x0006a0d401007387 */ /* 0x000fe20000100a00 */
[----:B------:R1:W-:Y:S06]  /*b3ac0*/  STL.64 [R1+0x6a8], R214 ;  /* 0x0006a8d601007387 */ /* 0x0003ec0000100a00 */
[----:B------:R-:W-:Y:S08]  /*b3ad0*/  HMMA.1688.F32.TF32 R204, R224, R180, R204 ;  /* 0x000000b4e0cc723c */ /* 0x000ff000000810cc */
[C---:B------:R-:W-:Y:S08]  /*b3ae0*/  HMMA.1688.F32.TF32 R40, R64.reuse, R192, R40 ;  /* 0x000000c04028723c */ /* 0x040ff00000081028 */
[C---:B------:R-:W-:Y:S08]  /*b3af0*/  HMMA.1688.F32.TF32 R44, R64.reuse, R124, R44 ;  /* 0x0000007c402c723c */ /* 0x040ff0000008102c */
[C---:B------:R-:W-:Y:S08]  /*b3b00*/  HMMA.1688.F32.TF32 R48, R64.reuse, R160, R48 ;  /* 0x000000a04030723c */ /* 0x040ff00000081030 */
[----:B------:R-:W-:Y:S08]  /*b3b10*/  HMMA.1688.F32.TF32 R52, R64, R96, R52 ;  /* 0x000000604034723c */ /* 0x000ff00000081034 */
[C---:B-1----:R-:W-:Y:S08]  /*b3b20*/  HMMA.1688.F32.TF32 R212, R224.reuse, R60, R208 ;  /* 0x0000003ce0d4723c */ /* 0x042ff000000810d0 */
[----:B------:R-:W-:Y:S08]  /*b3b30*/  HMMA.1688.F32.TF32 R208, R224, R144, R244 ;  /* 0x00000090e0d0723c */ /* 0x000ff000000810f4 */
        /* <DEDUP_REMOVED lines=17> */
[----:B------:R-:W-:Y:S08]  /*b3c50*/  HMMA.1688.F32.TF32 R212, R84, R140, R212 ;  /* 0x0000008c54d4723c */ /* 0x000ff000000810d4 */
[C---:B--2---:R-:W-:Y:S08]  /*b3c60*/  HMMA.1688.F32.TF32 R228, R224.reuse, R188, R228 ;  /* 0x000000bce0e4723c */ /* 0x044ff000000810e4 */
[C---:B---3--:R-:W-:Y:S08]  /*b3c70*/  HMMA.1688.F32.TF32 R220, R224.reuse, R184, R220 ;  /* 0x000000b8e0dc723c */ /* 0x048ff000000810dc */
[C---:B----4-:R-:W-:Y:S08]  /*b3c80*/  HMMA.1688.F32.TF32 R232, R224.reuse, R108, R232 ;  /* 0x0000006ce0e8723c */ /* 0x050ff000000810e8 */
        /* <DEDUP_REMOVED lines=53> */
[C---:B--2---:R-:W-:Y:S08]  /*b3fe0*/  HMMA.1688.F32.TF32 R200, R84.reuse, R70, R196 ;  /* 0x0000004654c8723c */ /* 0x044ff000000810c4 */
[C---:B------:R-:W-:Y:S08]  /*b3ff0*/  HMMA.1688.F32.TF32 R36, R84.reuse, R78, R36 ;  /* 0x0000004e5424723c */ /* 0x040ff00000081024 */
[C---:B------:R-:W-:Y:S08]  /*b4000*/  HMMA.1688.F32.TF32 R196, R84.reuse, R194, R40 ;  /* 0x000000c254c4723c */ /* 0x040ff00000081028 */
[C---:B------:R-:W-:Y:S01]  /*b4010*/  HMMA.1688.F32.TF32 R40, R84.reuse, R126, R44 ;  /* 0x0000007e5428723c */ /* 0x040fe2000008102c */
[----:B------:R-:W-:Y:S01]  /*b4020*/  STL.64 [R1+0x740], R200 ;  /* 0x000740c801007387 */ /* 0x000fe20000100a00 */
[----:B------:R-:W-:Y:S05]  /*b4030*/  STL.64 [R1+0x748], R202 ;  /* 0x000748ca01007387 */ /* 0x000fea0000100a00 */
[----:B------:R-:W-:Y:S02]  /*b4040*/  STL.64 [R1+0x750], R36 ;  /* 0x0007502401007387 */ /* 0x000fe40000100a00 */
[----:B------:R2:W-:Y:S02]  /*b4050*/  STL.64 [R1+0x758], R38 ;  /* 0x0007582601007387 */ /* 0x0005e40000100a00 */
[C---:B--2---:R-:W-:Y:S04]  /*b4060*/  HMMA.1688.F32.TF32 R36, R84.reuse, R162, R48 ;  /* 0x000000a25424723c */ /* 0x044fe80000081030 */
[----:B------:R-:W-:Y:S01]  /*b4070*/  STL.64 [R1+0x760], R196 ;  /* 0x000760c401007387 */ /* 0x000fe20000100a00 */
[----:B------:R-:W-:Y:S02]  /*b4080*/  STL.64 [R1+0x768], R198 ;  /* 0x000768c601007387 */ /* 0x000fe40000100a00 */
[----:B------:R-:W2:Y:S05]  /*b4090*/  LDL.LU R44, [R1+0xd80] ;  /* 0x000d8000012c7983 */ /* 0x000eaa0000300800 */
[----:B------:R-:W-:Y:S01]  /*b40a0*/  STL.64 [R1+0x770], R40 ;  /* 0x0007702801007387 */ /* 0x000fe20000100a00 */
[----:B------:R-:W-:Y:S04]  /*b40b0*/  STL.64 [R1+0x778], R42 ;  /* 0x0007782a01007387 */ /* 0x000fe80000100a00 */
[----:B------:R-:W-:Y:S01]  /*b40c0*/  LDS R40, [R248+0x24580] ;  /* 0x02458000f8287984 */ /* 0x000fe20000000800 */
[----:B------:R-:W-:Y:S03]  /*b40d0*/  LDS R42, [R248+0x26580] ;  /* 0x02658000f82a7984 */ /* 0x000fe60000000800 */
[----:B------:R-:W-:Y:S01]  /*b40e0*/  LDS R41, [R249+0x24580] ;  /* 0x02458000f9297984 */ /* 0x000fe20000000800 */
[----:B------:R-:W-:Y:S03]  /*b40f0*/  LDS R43, [R249+0x26580] ;  /* 0x02658000f92b7984 */ /* 0x000fe60000000800 */
        /* <DEDUP_REMOVED lines=9> */
[C---:B---3--:R-:W-:Y:S03]  /*b4190*/  HMMA.1688.F32.TF32 R36, R84.reuse, R98, R52 ;  /* 0x000000625424723c */ /* 0x048fe60000081034 */
[----:B------:R-:W3:Y:S11]  /*b41a0*/  LDL.LU R52, [R1+0xd90] ;  /* 0x000d900001347983 */ /* 0x000ef60000300800 */
[----:B------:R-:W-:Y:S09]  /*b41b0*/  @!UPT UIADD3 URZ, URZ, URZ, URZ ;  /* 0x0000003f3f3ff290 */ /* 0x000ff2000fffe03f */
[----:B------:R-:W-:Y:S01]  /*b41c0*/  STL.64 [R1+0x790], R36 ;  /* 0x0007902401007387 */ /* 0x000fe20000100a00 */
[----:B------:R1:W-:Y:S02]  /*b41d0*/  STL.64 [R1+0x798], R38 ;  /* 0x0007982601007387 */ /* 0x0003e40000100a00 */
[----:B------:R-:W3:Y:S02]  /*b41e0*/  LDL.LU R53, [R1+0xd94] ;  /* 0x000d940001357983 */ /* 0x000ee40000300800 */
[----:B------:R-:W3:Y:S01]  /*b41f0*/  LDL.LU R54, [R1+0xd98] ;  /* 0x000d980001367983 */ /* 0x000ee20000300800 */
[----:B------:R-:W3:Y:S01]  /*b4200*/  LDL.LU R55, [R1+0xd9c] ;  /* 0x000d9c0001377983 */ /* 0x000ee20000300800 */
[----:B------:R-:W3:Y:S02]  /*b4210*/  LDL.LU R200, [R1+0xd60] ;  /* 0x000d600001c87983 */ /* 0x000ee40000300800 */
[----:B------:R-:W3:Y:S02]  /*b4220*/  LDL.LU R201, [R1+0xd64] ;  /* 0x000d640001c97983 */ /* 0x000ee40000300800 */
[----:B------:R-:W3:Y:S01]  /*b4230*/  LDL.LU R202, [R1+0xd68] ;  /* 0x000d680001ca7983 */ /* 0x000ee20000300800 */
[----:B------:R-:W3:Y:S01]  /*b4240*/  LDL.LU R203, [R1+0xd6c] ;  /* 0x000d6c0001cb7983 */ /* 0x000ee20000300800 */
[----:B------:R-:W4:Y:S02]  /*b4250*/  LDL.LU R196, [R1+0xdc0] ;  /* 0x000dc00001c47983 */ /* 0x000f240000300800 */
[----:B------:R-:W4:Y:S02]  /*b4260*/  LDL.LU R197, [R1+0xdc4] ;  /* 0x000dc40001c57983 */ /* 0x000f240000300800 */
[----:B------:R-:W4:Y:S01]  /*b4270*/  LDL.LU R198, [R1+0xdc8] ;  /* 0x000dc80001c67983 */ /* 0x000f220000300800 */
[----:B------:R-:W4:Y:S01]  /*b4280*/  LDL.LU R199, [R1+0xdcc] ;  /* 0x000dcc0001c77983 */ /* 0x000f220000300800 */
[C---:B-1----:R-:W-:Y:S01]  /*b4290*/  HMMA.1688.F32.TF32 R36, R84.reuse, R94, R56 ;  /* 0x0000005e5424723c */ /* 0x042fe20000081038 */
[----:B------:R-:W4:Y:S11]  /*b42a0*/  LDL.LU R56, [R1+0xda0] ;  /* 0x000da00001387983 */ /* 0x000f360000300800 */
[----:B------:R-:W-:Y:S11]  /*b42b0*/  @!UPT UIADD3 URZ, URZ, URZ, URZ ;  /* 0x0000003f3f3ff290 */ /* 0x000ff6000fffe03f */
[----:B------:R-:W-:Y:S01]  /*b42c0*/  STL.64 [R1+0x7c0], R36 ;  /* 0x0007c02401007387 */ /* 0x000fe20000100a00 */
[----:B------:R1:W-:Y:S02]  /*b42d0*/  STL.64 [R1+0x7c8], R38 ;  /* 0x0007c82601007387 */ /* 0x0003e40000100a00 */
[----:B------:R-:W4:Y:S02]  /*b42e0*/  LDL.LU R57, [R1+0xda4] ;  /* 0x000da40001397983 */ /* 0x000f240000300800 */
[----:B------:R-:W4:Y:S01]  /*b42f0*/  LDL.LU R58, [R1+0xda8] ;  /* 0x000da800013a7983 */ /* 0x000f220000300800 */
[----:B------:R-:W4:Y:S01]  /*b4300*/  LDL.LU R59, [R1+0xdac] ;  /* 0x000dac00013b7983 */ /* 0x000f220000300800 */
[----:B-1----:R-:W-:Y:S03]  /*b4310*/  HMMA.1688.F32.TF32 R36, R84, R90, R64 ;  /* 0x0000005a5424723c */ /* 0x002fe60000081040 */
[----:B------:R-:W4:Y:S11]  /*b4320*/  LDL.LU R84, [R1+0xdb0] ;  /* 0x000db00001547983 */ /* 0x000f360000300800 */
[----:B------:R-:W-:Y:S09]  /*b4330*/  @!UPT UIADD3 URZ, URZ, URZ, URZ ;  /* 0x0000003f3f3ff290 */ /* 0x000ff2000fffe03f */
[----:B------:R-:W-:Y:S01]  /*b4340*/  STL.64 [R1+0x7b0], R36 ;  /* 0x0007b02401007387 */ /* 0x000fe20000100a00 */
[----:B------:R-:W-:Y:S02]  /*b4350*/  STL.64 [R1+0x7b8], R38 ;  /* 0x0007b82601007387 */ /* 0x000fe40000100a00 */
[----:B------:R-:W4:Y:S02]  /*b4360*/  LDL.LU R85, [R1+0xdb4] ;  /* 0x000db40001557983 */ /* 0x000f240000300800 */
[----:B------:R-:W4:Y:S01]  /*b4370*/  LDL.LU R86, [R1+0xdb8] ;  /* 0x000db80001567983 */ /* 0x000f220000300800 */
[----:B------:R-:W4:Y:S01]  /*b4380*/  LDL.LU R87, [R1+0xdbc] ;  /* 0x000dbc0001577983 */ /* 0x000f220000300800 */
[----:B------:R-:W4:Y:S02]  /*b4390*/  LDL.LU R64, [R1+0xd70] ;  /* 0x000d700001407983 */ /* 0x000f240000300800 */
        /* <DEDUP_REMOVED lines=19> */
[C---:B--2---:R-:W-:Y:S08]  /*b44d0*/  HMMA.1688.F32.TF32 R44, R224.reuse, R10, R44 ;  /* 0x0000000ae02c723c */ /* 0x044ff0000008102c */
[C---:B---3--:R-:W-:Y:S08]  /*b44e0*/  HMMA.1688.F32.TF32 R200, R224.reuse, R6, R200 ;  /* 0x00000006e0c8723c */ /* 0x048ff000000810c8 */
[C---:B----4-:R-:W-:Y:S08]  /*b44f0*/  HMMA.1688.F32.TF32 R196, R224.reuse, R18, R196 ;  /* 0x00000012e0c4723c */ /* 0x050ff000000810c4 */
[----:B------:R-:W-:Y:S08]  /*b4500*/  HMMA.1688.F32.TF32 R52, R224, R14, R52 ;  /* 0x0000000ee034723c */ /* 0x000ff00000081034 */
[----:B-1----:R-:W-:Y:S08]  /*b4510*/  HMMA.1688.F32.TF32 R44, R36, R144, R44 ;  /* 0x00000090242c723c */ /* 0x002ff0000008102c */
        /* <DEDUP_REMOVED lines=8> */
[----:B------:R-:W-:Y:S04]  /*b45a0*/  LDS R50, [R248+0x2a580] ;  /* 0x02a58000f8327984 */ /* 0x000fe80000000800 */
[----:B------:R-:W-:Y:S04]  /*b45b0*/  LDS R49, [R249+0x28580] ;  /* 0x02858000f9317984 */ /* 0x000fe80000000800 */
[----:B------:R-:W1:Y:S01]  /*b45c0*/  LDS R51, [R249+0x2a580] ;  /* 0x02a58000f9337984 */ /* 0x000e620000000800 */
[----:B------:R-:W-:Y:S08]  /*b45d0*/  HMMA.1688.F32.TF32 R56, R36, R104, R56 ;  /* 0x000000682438723c */ /* 0x000ff00000081038 */
[----:B------:R-:W-:Y:S08]  /*b45e0*/  HMMA.1688.F32.TF32 R200, R40, R186, R200 ;  /* 0x000000ba28c8723c */ /* 0x000ff000000810c8 */
[C---:B------:R-:W-:Y:S08]  /*b45f0*/  HMMA.1688.F32.TF32 R84, R36.reuse, R108, R84 ;  /* 0x0000006c2454723c */ /* 0x040ff00000081054 */
[C---:B------:R-:W-:Y:S08]  /*b4600*/  HMMA.1688.F32.TF32 R64, R36.reuse, R60, R64 ;  /* 0x0000003c2440723c */ /* 0x040ff00000081040 */
[----:B------:R-:W-:Y:S08]  /*b4610*/  HMMA.1688.F32.TF32 R36, R36, R112, R224 ;  /* 0x000000702424723c */ /* 0x000ff000000810e0 */
[C---:B------:R-:W-:Y:S08]  /*b4620*/  HMMA.1688.F32.TF32 R196, R40.reuse, R190, R196 ;  /* 0x000000be28c4723c */ /* 0x040ff000000810c4 */
[C---:B------:R-:W-:Y:S08]  /*b4630*/  HMMA.1688.F32.TF32 R56, R40.reuse, R106, R56 ;  /* 0x0000006a2838723c */ /* 0x040ff00000081038 */
[C---:B------:R-:W-:Y:S08]  /*b4640*/  HMMA.1688.F32.TF32 R52, R40.reuse, R182, R52 ;  /* 0x000000b62834723c */ /* 0x040ff00000081034 */
[C---:B------:R-:W-:Y:S08]  /*b4650*/  HMMA.1688.F32.TF32 R44, R40.reuse, R146, R44 ;  /* 0x00000092282c723c */ /* 0x040ff0000008102c */
[C---:B------:R-:W-:Y:S08]  /*b4660*/  HMMA.1688.F32.TF32 R84, R40.reuse, R110, R84 ;  /* 0x0000006e2854723c */ /* 0x040ff00000081054 */
[C---:B------:R-:W-:Y:S08]  /*b4670*/  HMMA.1688.F32.TF32 R64, R40.reuse, R62, R64 ;  /* 0x0000003e2840723c */ /* 0x040ff00000081040 */
[----:B------:R-:W-:Y:S08]  /*b4680*/  HMMA.1688.F32.TF32 R36, R40, R114, R36 ;  /* 0x000000722824723c */ /* 0x000ff00000081024 */
        /* <DEDUP_REMOVED lines=51> */
[----:B------:R-:W-:Y:S08]  /*b49c0*/  HMMA.1688.F32.TF32 R40, R48, R174, R40 ;  /* 0x000000ae3028723c */ /* 0x000ff00000081028 */
[C---:B-1----:R-:W-:Y:S01]  /*b49d0*/  HMMA.1688.F32.TF32 R48, R200.reuse, R70, R244 ;  /* 0x00000046c830723c */ /* 0x042fe200000810f4 */
        /* <DEDUP_REMOVED lines=8> */
[C---:B-1----:R-:W-:Y:S03]  /*b4a60*/  HMMA.1688.F32.TF32 R48, R200.reuse, R194, R232 ;  /* 0x000000c2c830723c */ /* 0x042fe600000810e8 */
[----:B------:R-:W3:Y:S01]  /*b4a70*/  LDL.LU R232, [R1+0xdf0] ;  /* 0x000df00001e87983 */ /* 0x000ee20000300800 */
[----:B------:R-:W-:Y:S02]  /*b4a80*/  STL.64 [R1+0x900], R224 ;  /* 0x000900e001007387 */ /* 0x000fe40000100a00 */
[----:B------:R1:W-:Y:S02]  /*b4a90*/  STL.64 [R1+0x908], R226 ;  /* 0x000908e201007387 */ /* 0x0003e40000100a00 */
[C---:B-1----:R-:W-:Y:S11]  /*b4aa0*/  HMMA.1688.F32.TF32 R224, R200.reuse, R126, R236 ;  /* 0x0000007ec8e0723c */ /* 0x042ff600000810ec */
[----:B------:R-:W-:Y:S04]  /*b4ab0*/  @!UPT UIADD3 URZ, URZ, URZ, URZ ;  /* 0x0000003f3f3ff290 */ /* 0x000fe8000fffe03f */
[----:B------:R-:W-:Y:S01]  /*b4ac0*/  STL.64 [R1+0x910], R48 ;  /* 0x0009103001007387 */ /* 0x000fe20000100a00 */
[----:B------:R1:W-:Y:S02]  /*b4ad0*/  STL.64 [R1+0x918], R50 ;  /* 0x0009183201007387 */ /* 0x0003e40000100a00 */
[----:B------:R-:W3:Y:S02]  /*b4ae0*/  LDL.LU R233, [R1+0xdf4] ;  /* 0x000df40001e97983 */ /* 0x000ee40000300800 */
[----:B------:R-:W3:Y:S01]  /*b4af0*/  LDL.LU R234, [R1+0xdf8] ;  /* 0x000df80001ea7983 */ /* 0x000ee20000300800 */
[----:B------:R-:W3:Y:S01]  /*b4b00*/  LDL.LU R235, [R1+0xdfc] ;  /* 0x000dfc0001eb7983 */ /* 0x000ee20000300800 */
[----:B------:R-:W3:Y:S01]  /*b4b10*/  LDL.LU R236, [R1+0xe20] ;  /* 0x000e200001ec7983 */ /* 0x000ee20000300800 */
[C---:B-1----:R-:W-:Y:S02]  /*b4b20*/  HMMA.1688.F32.TF32 R48, R200.reuse, R162, R204 ;  /* 0x000000a2c830723c */ /* 0x042fe400000810cc */
[----:B------:R1:W-:Y:S01]  /*b4b30*/  STL.64 [R1+0x930], R224 ;  /* 0x000930e001007387 */ /* 0x0003e20000100a00 */
[----:B------:R1:W-:Y:S11]  /*b4b40*/  STL.64 [R1+0x938], R226 ;  /* 0x000938e201007387 */ /* 0x0003f60000100a00 */
[----:B------:R-:W-:Y:S09]  /*b4b50*/  @!UPT UIADD3 URZ, URZ, URZ, URZ ;  /* 0x0000003f3f3ff290 */ /* 0x000ff2000fffe03f */
[----:B------:R-:W-:Y:S01]  /*b4b60*/  STL.64 [R1+0x950], R48 ;  /* 0x0009503001007387 */ /* 0x000fe20000100a00 */
[----:B------:R2:W-:Y:S02]  /*b4b70*/  STL.64 [R1+0x958], R50 ;  /* 0x0009583201007387 */ /* 0x0005e40000100a00 */
[----:B------:R-:W3:Y:S02]  /*b4b80*/  LDL.LU R237, [R1+0xe24] ;  /* 0x000e240001ed7983 */ /* 0x000ee40000300800 */
[----:B------:R-:W3:Y:S01]  /*b4b90*/  LDL.LU R238, [R1+0xe28] ;  /* 0x000e280001ee7983 */ /* 0x000ee20000300800 */
[----:B------:R-:W3:Y:S01]  /*b4ba0*/  LDL.LU R239, [R1+0xe2c] ;  /* 0x000e2c0001ef7983 */ /* 0x000ee20000300800 */
[----:B------:R-:W4:Y:S02]  /*b4bb0*/  LDL.LU R228, [R1+0xde0] ;  /* 0x000de00001e47983 */ /* 0x000f240000300800 */
[----:B------:R-:W4:Y:S02]  /*b4bc0*/  LDL.LU R229, [R1+0xde4] ;  /* 0x000de40001e57983 */ /* 0x000f240000300800 */
[----:B------:R-:W4:Y:S01]  /*b4bd0*/  LDL.LU R230, [R1+0xde8] ;  /* 0x000de80001e67983 */ /* 0x000f220000300800 */
[----:B------:R-:W4:Y:S01]  /*b4be0*/  LDL.LU R231, [R1+0xdec] ;  /* 0x000dec0001e77983 */ /* 0x000f220000300800 */
[----:B-1----:R-:W4:Y:S02]  /*b4bf0*/  LDL.LU R224, [R1+0xe40] ;  /* 0x000e400001e07983 */ /* 0x002f240000300800 */
[----:B------:R-:W4:Y:S02]  /*b4c00*/  LDL.LU R225, [R1+0xe44] ;  /* 0x000e440001e17983 */ /* 0x000f240000300800 */
[----:B------:R-:W4:Y:S01]  /*b4c10*/  LDL.LU R226, [R1+0xe48] ;  /* 0x000e480001e27983 */ /* 0x000f220000300800 */
[----:B------:R-:W4:Y:S01]  /*b4c20*/  LDL.LU R227, [R1+0xe4c] ;  /* 0x000e4c0001e37983 */ /* 0x000f220000300800 */
[C---:B--2---:R-:W-:Y:S01]  /*b4c30*/  HMMA.1688.F32.TF32 R48, R200.reuse, R98, R208 ;  /* 0x00000062c830723c */ /* 0x044fe200000810d0 */
        /* <DEDUP_REMOVED lines=11> */
[C---:B-1----:R-:W-:Y:S03]  /*b4cf0*/  HMMA.1688.F32.TF32 R48, R200.reuse, R94, R212 ;  /* 0x0000005ec830723c */ /* 0x042fe600000810d4 */
[----:B------:R-:W2:Y:S11]  /*b4d00*/  LDL.LU R212, [R1+0xe30] ;  /* 0x000e300001d47983 */ /* 0x000eb60000300800 */
[----:B------:R-:W-:Y:S09]  /*b4d10*/  @!UPT UIADD3 URZ, URZ, URZ, URZ ;  /* 0x0000003f3f3ff290 */ /* 0x000ff2000fffe03f */
[----:B------:R-:W-:Y:S01]  /*b4d20*/  STL.64 [R1+0x990], R48 ;  /* 0x0009903001007387 */ /* 0x000fe20000100a00 */
[----:B------:R-:W-:Y:S02]  /*b4d30*/  STL.64 [R1+0x998], R50 ;  /* 0x0009983201007387 */ /* 0x000fe40000100a00 */
[----:B------:R-:W2:Y:S02]  /*b4d40*/  LDL.LU R213, [R1+0xe34] ;  /* 0x000e340001d57983 */ /* 0x000ea40000300800 */
[----:B------:R-:W2:Y:S01]  /*b4d50*/  LDL.LU R214, [R1+0xe38] ;  /* 0x000e380001d67983 */ /* 0x000ea20000300800 */
[----:B------:R-:W2:Y:S01]  /*b4d60*/  LDL.LU R215, [R1+0xe3c] ;  /* 0x000e3c0001d77983 */ /* 0x000ea20000300800 */
[----:B------:R-:W-:Y:S03]  /*b4d70*/  HMMA.1688.F32.TF32 R200, R200, R90, R240 ;  /* 0x0000005ac8c8723c */ /* 0x000fe600000810f0 */
        /* <DEDUP_REMOVED lines=16> */
[----:B------:R-:W-:Y:S01]  /*b4e80*/  STL.64 [R1+0x980], R200 ;  /* 0x000980c801007387 */ /* 0x000fe20000100a00 */
[----:B------:R2:W-:Y:S01]  /*b4e90*/  STL.64 [R1+0x988], R202 ;  /* 0x000988ca01007387 */ /* 0x0005e20000100a00 */
[C---:B---3--:R-:W-:Y:S08]  /*b4ea0*/  HMMA.1688.F32.TF32 R236, R216.reuse, R26, R236 ;  /* 0x0000001ad8ec723c */ /* 0x048ff000000810ec */
[C---:B----4-:R-:W-:Y:S08]  /*b4eb0*/  HMMA.1688.F32.TF32 R228, R216.reuse, R6, R228 ;  /* 0x00000006d8e4723c */ /* 0x050ff000000810e4 */
[C---:B------:R-:W-:Y:S08]  /*b4ec0*/  HMMA.1688.F32.TF32 R224, R216.reuse, R18, R224 ;  /* 0x00000012d8e0723c */ /* 0x040ff000000810e0 */
[----:B--2---:R-:W-:Y:S01]  /*b4ed0*/  HMMA.1688.F32.TF32 R200, R216, R10, R204 ;  /* 0x0000000ad8c8723c */ /* 0x004fe200000810cc */
[----:B------:R-:W-:Y:S04]  /*b4ee0*/  LDS R204, [R248+0x28600] ;  /* 0x02860000f8cc7984 */ /* 0x000fe80000000800 */
[----:B------:R-:W-:Y:S04]  /*b4ef0*/  LDS R206, [R248+0x2a600] ;  /* 0x02a60000f8ce7984 */ /* 0x000fe80000000800 */
[----:B------:R-:W-:Y:S04]  /*b4f00*/  LDS R205, [R249+0x28600] ;  /* 0x02860000f9cd7984 */ /* 0x000fe80000000800 */
[----:B------:R-:W2:Y:S01]  /*b4f10*/  LDS R207, [R249+0x2a600] ;  /* 0x02a60000f9cf7984 */ /* 0x000ea20000000800 */
[C---:B-1----:R-:W-:Y:S08]  /*b4f20*/  HMMA.1688.F32.TF32 R228, R48.reuse, R184, R228 ;  /* 0x000000b830e4723c */ /* 0x042ff000000810e4 */
[C---:B------:R-:W-:Y:S08]  /*b4f30*/  HMMA.1688.F32.TF32 R224, R48.reuse, R188, R224 ;  /* 0x000000bc30e0723c */ /* 0x040ff000000810e0 */
[----:B------:R-:W-:Y:S08]  /*b4f40*/  HMMA.1688.F32.TF32 R200, R48, R144, R200 ;  /* 0x0000009030c8723c */ /* 0x000ff000000810c8 */
[C---:B------:R-:W-:Y:S08]  /*b4f50*/  HMMA.1688.F32.TF32 R220, R216.reuse, R22, R212 ;  /* 0x00000016d8dc723c */ /* 0x040ff000000810d4 */
[C---:B------:R-:W-:Y:S08]  /*b4f60*/  HMMA.1688.F32.TF32 R212, R216.reuse, R14, R208 ;  /* 0x0000000ed8d4723c */ /* 0x040ff000000810d0 */
[C---:B------:R-:W-:Y:S08]  /*b4f70*/  HMMA.1688.F32.TF32 R208, R216.reuse, R30, R232 ;  /* 0x0000001ed8d0723c */ /* 0x040ff000000810e8 */
[----:B------:R-:W-:Y:S08]  /*b4f80*/  HMMA.1688.F32.TF32 R232, R216, R34, R244 ;  /* 0x00000022d8e8723c */ /* 0x000ff000000810f4 */
[----:B------:R-:W-:Y:S08]  /*b4f90*/  HMMA.1688.F32.TF32 R216, R48, R104, R236 ;  /* 0x0000006830d8723c */ /* 0x000ff000000810ec */
        /* <DEDUP_REMOVED lines=79> */
[----:B------:R-:W2:Y:S07]  /*b5490*/  LDL.LU R228, [R1+0xea0] ;  /* 0x000ea00001e47983 */ /* 0x000eae0000300800 */
[C---:B------:R-:W-:Y:S08]  /*b54a0*/  HMMA.1688.F32.TF32 R56, R36.reuse, R126, R56 ;  /* 0x0000007e2438723c */ /* 0x040ff00000081038 */
[C---:B------:R-:W-:Y:S08]  /*b54b0*/  HMMA.1688.F32.TF32 R52, R36.reuse, R162, R52 ;  /* 0x000000a22434723c */ /* 0x040ff00000081034 */
[C---:B------:R-:W-:Y:S01]  /*b54c0*/  HMMA.1688.F32.TF32 R44, R36.reuse, R98, R44 ;  /* 0x00000062242c723c */ /* 0x040fe2000008102c */
[----:B------:R-:W-:Y:S04]  /*b54d0*/  LDS R48, [R248+0x3c600] ;  /* 0x03c60000f8307984 */ /* 0x000fe80000000800 */
[----:B------:R-:W-:Y:S04]  /*b54e0*/  LDS R50, [R248+0x3e600] ;  /* 0x03e60000f8327984 */ /* 0x000fe80000000800 */
[----:B------:R-:W-:Y:S04]  /*b54f0*/  LDS R49, [R249+0x3c600] ;  /* 0x03c60000f9317984 */ /* 0x000fe80000000800 */
[----:B------:R-:W1:Y:S04]  /*b5500*/  LDS R51, [R249+0x3e600] ;  /* 0x03e60000f9337984 */ /* 0x000e680000000800 */
        /* <DEDUP_REMOVED lines=9> */
[----:B------:R-:W2:Y:S01]  /*b55a0*/  LDL.LU R244, [R1+0xe50] ;  /* 0x000e500001f47983 */ /* 0x000ea20000300800 */
[----:B------:R-:W2:Y:S02]  /*b55b0*/  LDL.LU R245, [R1+0xe54] ;  /* 0x000e540001f57983 */ /* 0x000ea40000300800 */
[----:B------:R-:W2:Y:S02]  /*b55c0*/  LDL.LU R246, [R1+0xe58] ;  /* 0x000e580001f67983 */ /* 0x000ea40000300800 */
[----:B------:R-:W2:Y:S01]  /*b55d0*/  LDL.LU R247, [R1+0xe5c] ;  /* 0x000e5c0001f77983 */ /* 0x000ea20000300800 */
[----:B------:R1:W-:Y:S01]  /*b55e0*/  STL.64 [R1+0xa30], R196 ;  /* 0x000a30c401007387 */ /* 0x0003e20000100a00 */
[----:B------:R1:W-:Y:S03]  /*b55f0*/  STL.64 [R1+0xa38], R198 ;  /* 0x000a38c601007387 */ /* 0x0003e60000100a00 */
[----:B-1----:R-:W2:Y:S01]  /*b5600*/  LDL.LU R196, [R1+0xe90] ;  /* 0x000e900001c47983 */ /* 0x002ea20000300800 */
[----:B------:R1:W-:Y:S02]  /*b5610*/  STL.64 [R1+0x560], R84 ;  /* 0x0005605401007387 */ /* 0x0003e40000100a00 */
[----:B------:R1:W-:Y:S02]  /*b5620*/  STL.64 [R1+0x568], R86 ;  /* 0x0005685601007387 */ /* 0x0003e40000100a00 */
[----:B------:R-:W2:Y:S01]  /*b5630*/  LDL.LU R197, [R1+0xe94] ;  /* 0x000e940001c57983 */ /* 0x000ea20000300800 */
[----:B------:R-:W2:Y:S01]  /*b5640*/  LDL.LU R198, [R1+0xe98] ;  /* 0x000e980001c67983 */ /* 0x000ea20000300800 */
[----:B------:R-:W2:Y:S03]  /*b5650*/  LDL.LU R199, [R1+0xe9c] ;  /* 0x000e9c0001c77983 */ /* 0x000ea60000300800 */
[----:B-1----:R-:W2:Y:S01]  /*b5660*/  LDL.LU R84, [R1+0xe80] ;  /* 0x000e800001547983 */ /* 0x002ea20000300800 */
[----:B------:R-:W2:Y:S02]  /*b5670*/  LDL.LU R85, [R1+0xe84] ;  /* 0x000e840001557983 */ /* 0x000ea40000300800 */
[----:B------:R-:W2:Y:S02]  /*b5680*/  LDL.LU R86, [R1+0xe88] ;  /* 0x000e880001567983 */ /* 0x000ea40000300800 */
[----:B------:R-:W2:Y:S01]  /*b5690*/  LDL.LU R87, [R1+0xe8c] ;  /* 0x000e8c0001577983 */ /* 0x000ea20000300800 */
[----:B------:R1:W-:Y:S01]  /*b56a0*/  STL.64 [R1+0x530], R56 ;  /* 0x0005303801007387 */ /* 0x0003e20000100a00 */
[----:B------:R1:W-:Y:S03]  /*b56b0*/  STL.64 [R1+0x538], R58 ;  /* 0x0005383a01007387 */ /* 0x0003e60000100a00 */
        /* <DEDUP_REMOVED lines=16> */
[C---:B------:R-:W-:Y:S08]  /*b57c0*/  HMMA.1688.F32.TF32 R64, R36.reuse, R94, R64 ;  /* 0x0000005e2440723c */ /* 0x040ff00000081040 */
[----:B------:R-:W-:Y:S08]  /*b57d0*/  HMMA.1688.F32.TF32 R40, R36, R90, R40 ;  /* 0x0000005a2428723c */ /* 0x000ff00000081028 */
[C---:B------:R-:W-:Y:S01]  /*b57e0*/  HMMA.1688.F32.TF32 R200, R48.reuse, R98, R200 ;  /* 0x0000006230c8723c */ /* 0x040fe200000810c8 */
[----:B------:R-:W-:Y:S04]  /*b57f0*/  LDS R36, [R248+0x20680] ;  /* 0x02068000f8247984 */ /* 0x000fe80000000800 */
[----:B------:R-:W-:Y:S04]  /*b5800*/  LDS R38, [R248+0x22680] ;  /* 0x02268000f8267984 */ /* 0x000fe80000000800 */
[----:B------:R-:W-:Y:S04]  /*b5810*/  LDS R37, [R249+0x20680] ;  /* 0x02068000f9257984 */ /* 0x000fe80000000800 */
[----:B------:R-:W1:Y:S04]  /*b5820*/  LDS R39, [R249+0x22680] ;  /* 0x02268000f9277984 */ /* 0x000e680000000800 */
[----:B------:R-:W-:Y:S01]  /*b5830*/  STL.64 [R1+0x4f0], R64 ;  /* 0x0004f04001007387 */ /* 0x000fe20000100a00 */
[----:B------:R1:W-:Y:S02]  /*b5840*/  STL.64 [R1+0x4f8], R66 ;  /* 0x0004f84201007387 */ /* 0x0003e40000100a00 */
[----:B------:R-:W-:Y:S02]  /*b5850*/  STL.64 [R1+0x4e0], R40 ;  /* 0x0004e02801007387 */ /* 0x000fe40000100a00 */
[----:B------:R1:W-:Y:S02]  /*b5860*/  STL.64 [R1+0x4e8], R42 ;  /* 0x0004e82a01007387 */ /* 0x0003e40000100a00 */
[C---:B-1----:R-:W-:Y:S08]  /*b5870*/  HMMA.1688.F32.TF32 R64, R48.reuse, R70, R204 ;  /* 0x000000463040723c */ /* 0x042ff000000810cc */
[C---:B------:R-:W-:Y:S08]  /*b5880*/  HMMA.1688.F32.TF32 R40, R48.reuse, R78, R224 ;  /* 0x0000004e3028723c */ /* 0x040ff000000810e0 */
[C---:B------:R-:W-:Y:S07]  /*b5890*/  HMMA.1688.F32.TF32 R204, R48.reuse, R194, R220 ;  /* 0x000000c230cc723c */ /* 0x040fee00000810dc */
[----:B------:R-:W-:Y:S01]  /*b58a0*/  STL.64 [R1+0xb70], R64 ;  /* 0x000b704001007387 */ /* 0x000fe20000100a00 */
[----:B------:R1:W-:Y:S07]  /*b58b0*/  STL.64 [R1+0xb78], R66 ;  /* 0x000b784201007387 */ /* 0x0003ee0000100a00 */
[----:B------:R-:W-:Y:S02]  /*b58c0*/  STL.64 [R1+0xb40], R40 ;  /* 0x000b402801007387 */ /* 0x000fe40000100a00 */
[----:B------:R1:W-:Y:S02]  /*b58d0*/  STL.64 [R1+0xb48], R42 ;  /* 0x000b482a01007387 */ /* 0x0003e40000100a00 */
[C---:B-1----:R-:W-:Y:S08]  /*b58e0*/  HMMA.1688.F32.TF32 R64, R48.reuse, R126, R216 ;  /* 0x0000007e3040723c */ /* 0x042ff000000810d8 */
[C---:B------:R-:W-:Y:S01]  /*b58f0*/  HMMA.1688.F32.TF32 R40, R48.reuse, R162, R212 ;  /* 0x000000a23028723c */ /* 0x040fe200000810d4 */
[----:B------:R-:W-:Y:S01]  /*b5900*/  STL.64 [R1+0xba0], R204 ;  /* 0x000ba0cc01007387 */ /* 0x000fe20000100a00 */
[----:B------:R-:W-:Y:S02]  /*b5910*/  STL.64 [R1+0xba8], R206 ;  /* 0x000ba8ce01007387 */ /* 0x000fe40000100a00 */
[----:B------:R-:W-:Y:S04]  /*b5920*/  LDS R204, [R248+0x2c680] ;  /* 0x02c68000f8cc7984 */ /* 0x000fe80000000800 */
[----:B------:R-:W-:Y:S01]  /*b5930*/  LDS R206, [R248+0x2e680] ;  /* 0x02e68000f8ce7984 */ /* 0x000fe20000000800 */
[----:B------:R-:W-:Y:S04]  /*b5940*/  LDS R205, [R249+0x2c680] ;  /* 0x02c68000f9cd7984 */ /* 0x000fe80000000800 */
[----:B------:R-:W-:Y:S04]  /*b5950*/  LDS R207, [R249+0x2e680] ;  /* 0x02e68000f9cf7984 */ /* 0x000fe80000000800 */
[----:B------:R-:W-:Y:S01]  /*b5960*/  STL.64 [R1+0xbc0], R64 ;  /* 0x000bc04001007387 */ /* 0x000fe20000100a00 */
[----:B------:R1:W-:Y:S05]  /*b5970*/  STL.64 [R1+0xbc8], R66 ;  /* 0x000bc84201007387 */ /* 0x0003ea0000100a00 */
[----:B------:R-:W-:Y:S02]  /*b5980*/  STL.64 [R1+0xbd0], R40 ;  /* 0x000bd02801007387 */ /* 0x000fe40000100a00 */
[----:B------:R1:W-:Y:S02]  /*b5990*/  STL.64 [R1+0xbd8], R42 ;  /* 0x000bd82a01007387 */ /* 0x0003e40000100a00 */
[C---:B-1----:R-:W-:Y:S08]  /*b59a0*/  HMMA.1688.F32.TF32 R64, R48.reuse, R94, R208 ;  /* 0x0000005e3040723c */ /* 0x042ff000000810d0 */
[----:B------:R-:W-:Y:S01]  /*b59b0*/  HMMA.1688.F32.TF32 R40, R48, R90, R232 ;  /* 0x0000005a3028723c */ /* 0x000fe200000810e8 */
[----:B------:R-:W-:Y:S01]  /*b59c0*/  STL.64 [R1+0xbb0], R200 ;  /* 0x000bb0c801007387 */ /* 0x000fe20000100a00 */
[----:B------:R-:W-:Y:S02]  /*b59d0*/  STL.64 [R1+0xbb8], R202 ;  /* 0x000bb8ca01007387 */ /* 0x000fe40000100a00 */
[----:B------:R-:W-:Y:S04]  /*b59e0*/  LDS R200, [R248+0x24680] ;  /* 0x02468000f8c87984 */ /* 0x000fe80000000800 */
[----:B------:R-:W-:Y:S01]  /*b59f0*/  LDS R202, [R248+0x26680] ;  /* 0x02668000f8ca7984 */ /* 0x000fe20000000800 */
[----:B------:R-:W-:Y:S04]  /*b5a00*/  LDS R201, [R249+0x24680] ;  /* 0x02468000f9c97984 */ /* 0x000fe80000000800 */
[----:B------:R-:W1:Y:S04]  /*b5a10*/  LDS R203, [R249+0x26680] ;  /* 0x02668000f9cb7984 */ /* 0x000e680000000800 */
[----:B------:R-:W-:Y:S01]  /*b5a20*/  STL.64 [R1+0xb80], R64 ;  /* 0x000b804001007387 */ /* 0x000fe20000100a00 */
[----:B------:R1:W-:Y:S05]  /*b5a30*/  STL.64 [R1+0xb88], R66 ;  /* 0x000b884201007387 */ /* 0x0003ea0000100a00 */
[----:B------:R-:W-:Y:S02]  /*b5a40*/  STL.64 [R1+0xb30], R40 ;  /* 0x000b302801007387 */ /* 0x000fe40000100a00 */
[----:B------:R-:W-:Y:S01]  /*b5a50*/  STL.64 [R1+0xb38], R42 ;  /* 0x000b382a01007387 */ /* 0x000fe20000100a00 */
[----:B------:R-:W4:Y:S01]  /*b5a60*/  LDL.LU.64 R20, [R1+0x2688] ;  /* 0x0026880001147983 */ /* 0x000f220000300a00 */
[----:B------:R-:W4:Y:S02]  /*b5a70*/  LDL.LU.64 R16, [R1+0x2680] ;  /* 0x0026800001107983 */ /* 0x000f240000300a00 */
[----:B------:R-:W4:Y:S02]  /*b5a80*/  LDL.LU.64 R12, [R1+0x2678] ;  /* 0x00267800010c7983 */ /* 0x000f240000300a00 */
[----:B------:R-:W4:Y:S01]  /*b5a90*/  LDL.LU.64 R32, [R1+0x2768] ;  /* 0x0027680001207983 */ /* 0x000f220000300a00 */
[----:B------:R-:W4:Y:S01]  /*b5aa0*/  LDL.LU.64 R28, [R1+0x2760] ;  /* 0x00276000011c7983 */ /* 0x000f220000300a00 */
[----:B------:R-:W4:Y:S02]  /*b5ab0*/  LDL.LU.64 R24, [R1+0x2758] ;  /* 0x0027580001187983 */ /* 0x000f240000300a00 */
[----:B------:R-:W4:Y:S01]  /*b5ac0*/  LDL.LU.64 R2, [R1+0x2750] ;  /* 0x0027500001027983 */ /* 0x000f220000300a00 */
[----:B------:R-:W-:Y:S04]  /*b5ad0*/  LDS R40, [R248+0x28680] ;  /* 0x02868000f8287984 */ /* 0x000fe80000000800 */
[----:B------:R-:W-:Y:S04]  /*b5ae0*/  LDS R42, [R248+0x2a680] ;  /* 0x02a68000f82a7984 */ /* 0x000fe80000000800 */
[----:B------:R-:W-:Y:S04]  /*b5af0*/  LDS R41, [R249+0x28680] ;  /* 0x02868000f9297984 */ /* 0x000fe80000000800 */
[----:B------:R-:W1:Y:S01]  /*b5b00*/  LDS R43, [R249+0x2a680] ;  /* 0x02a68000f92b7984 */ /* 0x000e620000000800 */
[C---:B---3--:R-:W-:Y:S08]  /*b5b10*/  HMMA.1688.F32.TF32 R48, R236.reuse, R10, R240 ;  /* 0x0000000aec30723c */ /* 0x048ff000000810f0 */
[C---:B--2---:R-:W-:Y:S08]  /*b5b20*/  HMMA.1688.F32.TF32 R196, R236.reuse, R6, R196 ;  /* 0x00000006ecc4723c */ /* 0x044ff000000810c4 */
[C---:B------:R-:W-:Y:S08]  /*b5b30*/  HMMA.1688.F32.TF32 R84, R236.reuse, R18, R84 ;  /* 0x00000012ec54723c */ /* 0x040ff00000081054 */
[C---:B------:R-:W-:Y:S08]  /*b5b40*/  HMMA.1688.F32.TF32 R56, R236.reuse, R26, R56 ;  /* 0x0000001aec38723c */ /* 0x040ff00000081038 */
[C---:B------:R-:W-:Y:S08]  /*b5b50*/  HMMA.1688.F32.TF32 R52, R236.reuse, R14, R52 ;  /* 0x0000000eec34723c */ /* 0x040ff00000081034 */
[C---:B-1----:R-:W-:Y:S08]  /*b5b60*/  HMMA.1688.F32.TF32 R64, R236.reuse, R22, R44 ;  /* 0x00000016ec40723c */ /* 0x042ff0000008102c */
        /* <DEDUP_REMOVED lines=35> */
[----:B------:R-:W-:Y:S01]  /*b5da0*/  MOV R250, c[0x0][0x188] ;  /* 0x0000620000fa7a02 */ /* 0x000fe20000000f00 */
[----:B------:R-:W-:Y:S04]  /*b5db0*/  LDS R200, [R248+0x34680] ;  /* 0x03468000f8c87984 */ /* 0x000fe80000000800 */
[----:B------:R-:W-:Y:S04]  /*b5dc0*/  LDS R202, [R248+0x36680] ;  /* 0x03668000f8ca7984 */ /* 0x000fe80000000800 */
[----:B------:R-:W-:Y:S04]  /*b5dd0*/  LDS R201, [R249+0x34680] ;  /* 0x03468000f9c97984 */ /* 0x000fe80000000800 */
[----:B------:R-:W2:Y:S01]  /*b5de0*/  LDS R203, [R249+0x36680] ;  /* 0x03668000f9cb7984 */ /* 0x000ea20000000800 */
[C---:B------:R-:W-:Y:S08]  /*b5df0*/  HMMA.1688.F32.TF32 R64, R204.reuse, R130, R64 ;  /* 0x00000082cc40723c */ /* 0x040ff00000081040 */
[C---:B------:R-:W-:Y:S08]  /*b5e00*/  HMMA.1688.F32.TF32 R44, R204.reuse, R142, R44 ;  /* 0x0000008ecc2c723c */ /* 0x040ff0000008102c */
[----:B------:R-:W-:Y:S01]  /*b5e10*/  HMMA.1688.F32.TF32 R204, R204, R150, R40 ;  /* 0x00000096cccc723c */ /* 0x000fe20000081028 */
[----:B------:R-:W-:-:S07]  /*b5e20*/  IMAD.SHL.U32 R250, R250, 0x80, RZ ;  /* 0x00000080fafa7824 */ /* 0x000fce00078e00ff */
[C---:B-1----:R-:W-:Y:S08]  /*b5e30*/  HMMA.1688.F32.TF32 R196, R36.reuse, R152, R196 ;  /* 0x0000009824c4723c */ /* 0x042ff000000810c4 */
[C---:B------:R-:W-:Y:S08]  /*b5e40*/  HMMA.1688.F32.TF32 R84, R36.reuse, R164, R84 ;  /* 0x000000a42454723c */ /* 0x040ff00000081054 */
[C---:B------:R-:W-:Y:S08]  /*b5e50*/  HMMA.1688.F32.TF32 R56, R36.reuse, R168, R56 ;  /* 0x000000a82438723c */ /* 0x040ff00000081038 */
[----:B------:R-:W-:Y:S01]  /*b5e60*/  HMMA.1688.F32.TF32 R52, R36, R156, R52 ;  /* 0x0000009c2434723c */ /* 0x000fe20000081034 */
[----:B------:R-:W-:-:S07]  /*b5e70*/  SHF.L.U32 R250, R250, 0x2, RZ ;  /* 0x00000002fafa7819 */ /* 0x000fce00000006ff */
[C---:B------:R-:W-:Y:S01]  /*b5e80*/  HMMA.1688.F32.TF32 R48, R36.reuse, R100, R48 ;  /* 0x000000642430723c */ /* 0x040fe20000081030 */
[----:B------:R-:W-:Y:S04]  /*b5e90*/  LDS R40, [R248+0x38680] ;  /* 0x03868000f8287984 */ /* 0x000fe80000000800 */
[----:B------:R-:W-:Y:S04]  /*b5ea0*/  LDS R42, [R248+0x3a680] ;  /* 0x03a68000f82a7984 */ /* 0x000fe80000000800 */
[----:B------:R-:W-:Y:S04]  /*b5eb0*/  LDS R41, [R249+0x38680] ;  /* 0x03868000f9297984 */ /* 0x000fe80000000800 */
[----:B------:R-:W1:Y:S01]  /*b5ec0*/  LDS R43, [R249+0x3a680] ;  /* 0x03a68000f92b7984 */ /* 0x000e620000000800 */
[C---:B------:R-:W-:Y:S08]  /*b5ed0*/  HMMA.1688.F32.TF32 R64, R36.reuse, R80, R64 ;  /* 0x000000502440723c */ /* 0x040ff00000081040 */
[C---:B------:R-:W-:Y:S08]  /*b5ee0*/  HMMA.1688.F32.TF32 R44, R36.reuse, R72, R44 ;  /* 0x00000048242c723c */ /* 0x040ff0000008102c */
[----:B------:R-:W-:Y:S07]  /*b5ef0*/  HMMA.1688.F32.TF32 R36, R36, R172, R204 ;  /* 0x000000ac2424723c */ /* 0x000fee00000810cc */
[----:B----4-:R-:W-:-:S02]  /*b5f00*/  IADD3 R204, P0, R20, R250, RZ ;  /* 0x000000fa14cc7210 */ /* 0x010fc40007f1e0ff */
[----:B------:R-:W-:-:S03]  /*b5f10*/  IADD3 R205, P1, R16, R250, RZ ;  /* 0x000000fa10cd7210 */ /* 0x000fc60007f3e0ff */
[----:B------:R3:W-:Y:S01]  /*b5f20*/  STL [R1+0xdf8], R204 ;  /* 0x000df8cc01007387 */ /* 0x0007e20000100800 */
[----:B------:R-:W-:Y:S01]  /*b5f30*/  IMAD.X R20, R21, 0x1, R0, P0 ;  /* 0x0000000115147824 */ /* 0x000fe200000e0600 */
[----:B------:R-:W-:Y:S01]  /*b5f40*/  IADD3.X R16, R17, R0, RZ, P1, !PT ;  /* 0x0000000011107210 */ /* 0x000fe20000ffe4ff */
[----:B------:R-:W-:Y:S01]  /*b5f50*/  STL [R1+0xde8], R205 ;  /* 0x000de8cd01007387 */ /* 0x000fe20000100800 */
[-C--:B---3--:R-:W-:Y:S02]  /*b5f60*/  IADD3 R204, P2, R12, R250.reuse, RZ ;  /* 0x000000fa0ccc7210 */ /* 0x088fe40007f5e0ff */
[----:B------:R-:W-:-:S03]  /*b5f70*/  IADD3 R206, P0, R32, R250, RZ ;  /* 0x000000fa20ce7210 */ /* 0x000fc60007f1e0ff */
[----:B------:R3:W-:Y:S01]  /*b5f80*/  STL [R1+0xdf0], R204 ;  /* 0x000df0cc01007387 */ /* 0x0007e20000100800 */
[--C-:B------:R-:W-:Y:S01]  /*b5f90*/  IMAD.X R12, R13, 0x1, R0.reuse, P2 ;  /* 0x000000010d0c7824 */ /* 0x100fe200010e0600 */
[-C--:B------:R-:W-:Y:S02]  /*b5fa0*/  IADD3 R208, P1, R28, R250.reuse, RZ ;  /* 0x000000fa1cd07210 */ /* 0x080fe40007f3e0ff */
[----:B---3--:R-:W3:Y:S01]  /*b5fb0*/  LDL.LU.64 R204, [R1+0x27e0] ;  /* 0x0027e00001cc7983 */ /* 0x008ee20000300a00 */
[----:B------:R4:W-:Y:S02]  /*b5fc0*/  STL [R1+0xde0], R20 ;  /* 0x000de01401007387 */ /* 0x0009e40000100800 */
[----:B------:R1:W-:Y:S01]  /*b5fd0*/  STL [R1+0xde4], R16 ;  /* 0x000de41001007387 */ /* 0x0003e20000100800 */
[----:B------:R-:W-:Y:S02]  /*b5fe0*/  IADD3 R207, P2, R24, R250, RZ ;  /* 0x000000fa18cf7210 */ /* 0x000fe40007f5e0ff */
[----:B------:R-:W-:Y:S01]  /*b5ff0*/  IADD3.X R32, R33, R0, RZ, P0, !PT ;  /* 0x0000000021207210 */ /* 0x000fe200007fe4ff */
[----:B----4-:R-:W4:Y:S01]  /*b6000*/  LDL.LU.64 R20, [R1+0x27d8] ;  /* 0x0027d80001147983 */ /* 0x010f220000300a00 */
[----:B-1----:R-:W4:Y:S02]  /*b6010*/  LDL.LU.64 R16, [R1+0x27d0] ;  /* 0x0027d00001107983 */ /* 0x002f240000300a00 */
[----:B------:R1:W-:Y:S02]  /*b6020*/  STL [R1+0xdec], R12 ;  /* 0x000dec0c01007387 */ /* 0x0003e40000100800 */
[----:B------:R-:W-:Y:S01]  /*b6030*/  IMAD.X R28, R29, 0x1, R0, P1 ;  /* 0x000000011d1c7824 */ /* 0x000fe200008e0600 */
[----:B-1----:R-:W4:Y:S01]  /*b6040*/  LDL.LU.64 R12, [R1+0x27c8] ;  /* 0x0027c800010c7983 */ /* 0x002f220000300a00 */
[----:B------:R1:W-:Y:S02]  /*b6050*/  STL [R1+0xdf4], R206 ;  /* 0x000df4ce01007387 */ /* 0x0003e40000100800 */
[----:B------:R-:W-:Y:S02]  /*b6060*/  STL [R1+0xdcc], R208 ;  /* 0x000dccd001007387 */ /* 0x000fe40000100800 */
[----:B------:R-:W-:Y:S01]  /*b6070*/  STL [R1+0xdd4], R207 ;  /* 0x000dd4cf01007387 */ /* 0x000fe20000100800 */
[----:B-1----:R-:W-:-:S05]  /*b6080*/  IADD3 R206, P3, R2, R250, RZ ;  /* 0x000000fa02ce7210 */ /* 0x002fca0007f7e0ff */
[----:B------:R-:W-:Y:S01]  /*b6090*/  STL [R1+0xddc], R206 ;  /* 0x000ddcce01007387 */ /* 0x000fe20000100800 */
[----:B------:R1:W-:Y:S02]  /*b60a0*/  STL [R1+0xdc4], R32 ;  /* 0x000dc42001007387 */ /* 0x0003e40000100800 */
[----:B------:R2:W-:Y:S01]  /*b60b0*/  STL [R1+0xdc8], R28 ;  /* 0x000dc81c01007387 */ /* 0x0005e20000100800 */
[----:B-1----:R-:W4:Y:S01]  /*b60c0*/  LDL.LU.64 R32, [R1+0x2748] ;  /* 0x0027480001207983 */ /* 0x002f220000300a00 */
[----:B------:R-:W-:Y:S01]  /*b60d0*/  IADD3.X R24, R25, R0, RZ, P2, !PT ;  /* 0x0000000019187210 */ /* 0x000fe200017fe4ff */
[----:B------:R-:W-:-:S04]  /*b60e0*/  IMAD.X R2, R3, 0x1, R0, P3 ;  /* 0x0000000103027824 */ /* 0x000fc800018e0600 */
[----:B------:R1:W-:Y:S01]  /*b60f0*/  STL [R1+0xdd0], R24 ;  /* 0x000dd01801007387 */ /* 0x0003e20000100800 */
[----:B--2---:R-:W2:Y:S02]  /*b6100*/  LDL.LU.64 R28, [R1+0x2740] ;  /* 0x00274000011c7983 */ /* 0x004ea40000300a00 */
[----:B------:R1:W-:Y:S02]  /*b6110*/  STL [R1+0xdd8], R2 ;  /* 0x000dd80201007387 */ /* 0x0003e40000100800 */
[----:B-1----:R-:W2:Y:S01]  /*b6120*/  LDL.LU.64 R24, [R1+0x2738] ;  /* 0x0027380001187983 */ /* 0x002ea20000300a00 */
[----:B------:R-:W2:Y:S01]  /*b6130*/  LDL.LU.64 R2, [R1+0x2730] ;  /* 0x0027300001027983 */ /* 0x000ea20000300a00 */
        /* <DEDUP_REMOVED lines=19> */
[----:B------:R-:W-:Y:S07]  /*b6270*/  HMMA.1688.F32.TF32 R40, R40, R88, R200 ;  /* 0x000000582828723c */ /* 0x000fee00000810c8 */
[----:B---3--:R-:W-:-:S05]  /*b6280*/  IADD3 R201, P0, R204, R250, RZ ;  /* 0x000000faccc97210 */ /* 0x008fca0007f1e0ff */
[----:B------:R3:W-:Y:S01]  /*b6290*/  STL [R1+0xd9c], R201 ;  /* 0x000d9cc901007387 */ /* 0x0007e20000100800 */
[-C--:B----4-:R-:W-:Y:S02]  /*b62a0*/  IADD3 R200, P1, R20, R250.reuse, RZ ;  /* 0x000000fa14c87210 */ /* 0x090fe40007f3e0ff */
[----:B------:R-:W-:-:S03]  /*b62b0*/  IADD3 R202, P2, R16, R250, RZ ;  /* 0x000000fa10ca7210 */ /* 0x000fc60007f5e0ff */
[----:B------:R4:W-:Y:S01]  /*b62c0*/  STL [R1+0xda4], R200 ;  /* 0x000da4c801007387 */ /* 0x0009e20000100800 */
[----:B------:R-:W-:Y:S02]  /*b62d0*/  IMAD.X R20, R21, 0x1, R0, P1 ;  /* 0x0000000115147824 */ /* 0x000fe400008e0600 */
[----:B------:R-:W-:Y:S01]  /*b62e0*/  STL [R1+0xdac], R202 ;  /* 0x000dacca01007387 */ /* 0x000fe20000100800 */
[----:B------:R-:W-:Y:S02]  /*b62f0*/  IADD3.X R16, R17, R0, RZ, P2, !PT ;  /* 0x0000000011107210 */ /* 0x000fe400017fe4ff */
[----:B---3--:R-:W-:Y:S02]  /*b6300*/  IADD3 R201, P3, R12, R250, RZ ;  /* 0x000000fa0cc97210 */ /* 0x008fe40007f7e0ff */
[----:B----4-:R-:W-:-:S03]  /*b6310*/  IADD3.X R200, R205, R0, RZ, P0, !PT ;  /* 0x00000000cdc87210 */ /* 0x010fc600007fe4ff */
[----:B------:R-:W-:Y:S04]  /*b6320*/  STL [R1+0xdb4], R201 ;  /* 0x000db4c901007387 */ /* 0x000fe80000100800 */
[----:B------:R3:W-:Y:S01]  /*b6330*/  STL [R1+0xd98], R200 ;  /* 0x000d98c801007387 */ /* 0x0007e20000100800 */
[----:B------:R-:W-:Y:S02]  /*b6340*/  IMAD.X R12, R13, 0x1, R0, P3 ;  /* 0x000000010d0c7824 */ /* 0x000fe400018e0600 */
[----:B------:R4:W-:Y:S01]  /*b6350*/  STL [R1+0xda0], R20 ;  /* 0x000da01401007387 */ /* 0x0009e20000100800 */
[----:B---3--:R-:W3:Y:S01]  /*b6360*/  LDL.LU.64 R200, [R1+0x2728] ;  /* 0x0027280001c87983 */ /* 0x008ee20000300a00 */
[----:B------:R1:W-:Y:S02]  /*b6370*/  STL [R1+0xda8], R16 ;  /* 0x000da81001007387 */ /* 0x0003e40000100800 */
[----:B----4-:R-:W4:Y:S02]  /*b6380*/  LDL.LU.64 R20, [R1+0x2720] ;  /* 0x0027200001147983 */ /* 0x010f240000300a00 */
[----:B------:R1:W-:Y:S01]  /*b6390*/  STL [R1+0xdb0], R12 ;  /* 0x000db00c01007387 */ /* 0x0003e20000100800 */
[-C--:B------:R-:W-:Y:S01]  /*b63a0*/  IADD3 R204, P0, R32, R250.reuse, RZ ;  /* 0x000000fa20cc7210 */ /* 0x080fe20007f1e0ff */
[----:B-1----:R-:W4:Y:S01]  /*b63b0*/  LDL.LU.64 R16, [R1+0x2718] ;  /* 0x0027180001107983 */ /* 0x002f220000300a00 */
[----:B------:R-:W4:Y:S03]  /*b63c0*/  LDL.LU.64 R12, [R1+0x2710] ;  /* 0x00271000010c7983 */ /* 0x000f260000300a00 */
[----:B------:R1:W-:Y:S02]  /*b63d0*/  STL [R1+0xdb8], R204 ;  /* 0x000db8cc01007387 */ /* 0x0003e40000100800 */
[----:B-1----:R-:W-:Y:S01]  /*b63e0*/  HMMA.1688.F32.TF32 R204, R36, R70, R196 ;  /* 0x0000004624cc723c */ /* 0x002fe200000810c4 */
[----:B--2---:R-:W-:-:S02]  /*b63f0*/  IADD3 R203, P1, R28, R250, RZ ;  /* 0x000000fa1ccb7210 */ /* 0x004fc40007f3e0ff */
[----:B------:R-:W-:Y:S02]  /*b6400*/  IADD3 R202, P2, R24, R250, RZ ;  /* 0x000000fa18ca7210 */ /* 0x000fe40007f5e0ff */
[----:B------:R-:W-:Y:S01]  /*b6410*/  IADD3.X R32, R33, R0, RZ, P0, !PT ;  /* 0x0000000021207210 */ /* 0x000fe200007fe4ff */
[----:B------:R-:W-:Y:S01]  /*b6420*/  STL [R1+0xdbc], R203 ;  /* 0x000dbccb01007387 */ /* 0x000fe20000100800 */
[----:B------:R-:W-:Y:S01]  /*b6430*/  IADD3 R196, P3, R2, R250, RZ ;  /* 0x000000fa02c47210 */ /* 0x000fe20007f7e0ff */
[----:B------:R-:W-:Y:S02]  /*b6440*/  STL [R1+0xdc0], R202 ;  /* 0x000dc0ca01007387 */ /* 0x000fe40000100800 */
[--C-:B------:R-:W-:Y:S01]  /*b6450*/  IMAD.X R28, R29, 0x1, R0.reuse, P1 ;  /* 0x000000011d1c7824 */ /* 0x100fe200008e0600 */
[----:B------:R-:W-:Y:S01]  /*b6460*/  IADD3.X R25, R25, R0, RZ, P2, !PT ;  /* 0x0000000019197210 */ /* 0x000fe200017fe4ff */
[----:B------:R-:W-:-:S11]  /*b6470*/  IMAD.X R24, R3, 0x1, R0, P3 ;  /* 0x0000000103187824 */ /* 0x000fd600018e0600 */
[----:B------:R-:W-:Y:S01]  /*b6480*/  STL.64 [R1+0x4d0], R204 ;  /* 0x0004d0cc01007387 */ /* 0x000fe20000100a00 */
[----:B------:R-:W-:Y:S02]  /*b6490*/  STL.64 [R1+0x4d8], R206 ;  /* 0x0004d8ce01007387 */ /* 0x000fe40000100a00 */
[----:B------:R-:W-:Y:S02]  /*b64a0*/  STL [R1+0xd8c], R196 ;  /* 0x000d8cc401007387 */ /* 0x000fe40000100800 */
[----:B------:R1:W-:Y:S01]  /*b64b0*/  STL [R1+0xd7c], R32 ;  /* 0x000d7c2001007387 */ /* 0x0003e20000100800 */
[----:B------:R2:W-:Y:S01]  /*b64c0*/  STL [R1+0xd80], R28 ;  /* 0x000d801c01007387 */ /* 0x0005e20000100800 */
[----:B------:R-:W4:Y:S02]  /*b64d0*/  LDL.LU.64 R2, [R1+0x2708] ;  /* 0x0027080001027983 */ /* 0x000f240000300a00 */
[----:B------:R-:W-:Y:S01]  /*b64e0*/  STL [R1+0xd84], R25 ;  /* 0x000d841901007387 */ /* 0x000fe20000100800 */
[----:B-1----:R-:W4:Y:S01]  /*b64f0*/  LDL.LU.64 R32, [R1+0x2700] ;  /* 0x0027000001207983 */ /* 0x002f220000300a00 */
[----:B------:R1:W-:Y:S02]  /*b6500*/  STL [R1+0xd88], R24 ;  /* 0x000d881801007387 */ /* 0x0003e40000100800 */
[----:B--2---:R-:W2:Y:S01]  /*b6510*/  LDL.LU.64 R28, [R1+0x26f8] ;  /* 0x0026f800011c7983 */ /* 0x004ea20000300a00 */
[----:B------:R-:W-:Y:S01]  /*b6520*/  HMMA.1688.F32.TF32 R196, R36, R78, R84 ;  /* 0x0000004e24c4723c */ /* 0x000fe20000081054 */
[----:B-1----:R-:W2:Y:S01]  /*b6530*/  LDL.LU.64 R24, [R1+0x26f0] ;  /* 0x0026f00001187983 */ /* 0x002ea20000300a00 */
[----:B---3--:R-:W-:-:S02]  /*b6540*/  IADD3 R203, P0, R200, R250, RZ ;  /* 0x000000fac8cb7210 */ /* 0x008fc40007f1e0ff */
[----:B----4-:R-:W-:-:S04]  /*b6550*/  IADD3 R202, P1, R20, R250, RZ ;  /* 0x000000fa14ca7210 */ /* 0x010fc80007f3e0ff */
[C---:B------:R-:W-:Y:S01]  /*b6560*/  HMMA.1688.F32.TF32 R56, R36.reuse, R126, R56 ;  /* 0x0000007e2438723c */ /* 0x040fe20000081038 */
[----:B------:R-:W-:Y:S01]  /*b6570*/  IADD3.X R84, R201, R0, RZ, P0, !PT ;  /* 0x00000000c9547210 */ /* 0x000fe200007fe4ff */
[----:B------:R-:W-:Y:S01]  /*b6580*/  STL [R1+0xd90], R203 ;  /* 0x000d90cb01007387 */ /* 0x000fe20000100800 */
[----:B------:R-:W-:Y:S11]  /*b6590*/  STL [R1+0xd94], R202 ;  /* 0x000d94ca01007387 */ /* 0x000ff60000100800 */
[----:B------:R-:W-:Y:S01]  /*b65a0*/  @!UPT UIADD3 URZ, URZ, URZ, URZ ;  /* 0x0000003f3f3ff290 */ /* 0x000fe2000fffe03f */
[----:B------:R-:W-:Y:S02]  /*b65b0*/  STL.64 [R1+0x4c0], R196 ;  /* 0x0004c0c401007387 */ /* 0x000fe40000100a00 */
[--C-:B------:R-:W-:Y:S01]  /*b65c0*/  IMAD.X R20, R21, 0x1, R0.reuse, P1 ;  /* 0x0000000115147824 */ /* 0x100fe200008e0600 */
[-C--:B------:R-:W-:Y:S02]  /*b65d0*/  IADD3 R86, P2, R16, R250.reuse, RZ ;  /* 0x000000fa10567210 */ /* 0x080fe40007f5e0ff */
[----:B------:R-:W-:Y:S01]  /*b65e0*/  IADD3 R85, P3, R12, R250, RZ ;  /* 0x000000fa0c557210 */ /* 0x000fe20007f7e0ff */
[----:B------:R-:W-:Y:S02]  /*b65f0*/  STL.64 [R1+0x4c8], R198 ;  /* 0x0004c8c601007387 */ /* 0x000fe40000100a00 */
[----:B------:R-:W-:Y:S01]  /*b6600*/  STL [R1+0xd6c], R86 ;  /* 0x000d6c5601007387 */ /* 0x000fe20000100800 */
[C---:B------:R-:W-:Y:S01]  /*b6610*/  HMMA.1688.F32.TF32 R40, R36.reuse, R90, R40 ;  /* 0x0000005a2428723c */ /* 0x040fe20000081028 */
[----:B------:R-:W-:Y:S04]  /*b6620*/  LDS R200, [R248+0x1c700] ;  /* 0x01c70000f8c87984 */ /* 0x000fe80000000800 */
[----:B------:R-:W-:Y:S01]  /*b6630*/  STL [R1+0xd74], R85 ;  /* 0x000d745501007387 */ /* 0x000fe20000100800 */
[----:B------:R1:W-:Y:S02]  /*b6640*/  STL [R1+0xd60], R84 ;  /* 0x000d605401007387 */ /* 0x0003e40000100800 */
[----:B------:R3:W-:Y:S01]  /*b6650*/  STL [R1+0xd64], R20 ;  /* 0x000d641401007387 */ /* 0x0007e20000100800 */
[----:B------:R-:W-:Y:S04]  /*b6660*/  LDS R202, [R248+0x1e700] ;  /* 0x01e70000f8ca7984 */ /* 0x000fe80000000800 */
[----:B------:R-:W-:Y:S04]  /*b6670*/  LDS R201, [R249+0x1c700] ;  /* 0x01c70000f9c97984 */ /* 0x000fe80000000800 */
[----:B------:R-:W4:Y:S01]  /*b6680*/  LDS R203, [R249+0x1e700] ;  /* 0x01e70000f9cb7984 */ /* 0x000f220000000800 */
[----:B-1----:R-:W-:Y:S03]  /*b6690*/  HMMA.1688.F32.TF32 R84, R36, R194, R64 ;  /* 0x000000c22454723c */ /* 0x002fe60000081040 */
[----:B---3--:R-:W3:Y:S01]  /*b66a0*/  LDL.LU.64 R20, [R1+0x27c0] ;  /* 0x0027c00001147983 */ /* 0x008ee20000300a00 */
[----:B------:R-:W-:Y:S01]  /*b66b0*/  IADD3.X R16, R17, R0, RZ, P2, !PT ;  /* 0x0000000011107210 */ /* 0x000fe200017fe4ff */
[----:B------:R-:W-:-:S04]  /*b66c0*/  IMAD.X R12, R13, 0x1, R0, P3 ;  /* 0x000000010d0c7824 */ /* 0x000fc800018e0600 */
[----:B------:R1:W-:Y:S04]  /*b66d0*/  STL [R1+0xd68], R16 ;  /* 0x000d681001007387 */ /* 0x0003e80000100800 */
[----:B-1----:R-:W4:Y:S01]  /*b66e0*/  LDL.LU.64 R16, [R1+0x27b8] ;  /* 0x0027b80001107983 */ /* 0x002f220000300a00 */
[----:B------:R1:W-:Y:S01]  /*b66f0*/  STL [R1+0xd70], R12 ;  /* 0x000d700c01007387 */ /* 0x0003e20000100800 */
[-C--:B------:R-:W-:Y:S02]  /*b6700*/  IADD3 R196, P0, R2, R250.reuse, RZ ;  /* 0x000000fa02c47210 */ /* 0x080fe40007f1e0ff */
[----:B-1----:R-:W4:Y:S03]  /*b6710*/  LDL.LU.64 R12, [R1+0x27b0] ;  /* 0x0027b000010c7983 */ /* 0x002f260000300a00 */
[----:B------:R-:W-:Y:S03]  /*b6720*/  STL [R1+0xd78], R196 ;  /* 0x000d78c401007387 */ /* 0x000fe60000100800 */
[----:B------:R-:W-:Y:S01]  /*b6730*/  STL.64 [R1+0x920], R84 ;  /* 0x0009205401007387 */ /* 0x000fe20000100a00 */
[----:B------:R-:W-:-:S02]  /*b6740*/  IADD3 R64, P1, R32, R250, RZ ;  /* 0x000000fa20407210 */ /* 0x000fc40007f3e0ff */
[----:B--2---:R-:W-:Y:S01]  /*b6750*/  IADD3 R66, P2, R28, R250, RZ ;  /* 0x000000fa1c427210 */ /* 0x004fe20007f5e0ff */
[----:B------:R-:W-:Y:S02]  /*b6760*/  STL.64 [R1+0x928], R86 ;  /* 0x0009285601007387 */ /* 0x000fe40000100a00 */
[----:B------:R1:W-:Y:S02]  /*b6770*/  STL [R1+0xd4c], R64 ;  /* 0x000d4c4001007387 */ /* 0x0003e40000100800 */
[----:B------:R-:W-:Y:S01]  /*b6780*/  STL [R1+0xd54], R66 ;  /* 0x000d544201007387 */ /* 0x000fe20000100800 */
[----:B-1----:R-:W-:-:S03]  /*b6790*/  IADD3.X R64, R3, R0, RZ, P0, !PT ;  /* 0x0000000003407210 */ /* 0x002fc600007fe4ff */
[----:B------:R-:W2:Y:S01]  /*b67a0*/  LDL.LU.64 R2, [R1+0x27a8] ;  /* 0x0027a80001027983 */ /* 0x000ea20000300a00 */
[----:B------:R-:W-:Y:S01]  /*b67b0*/  IADD3 R65, P3, R24, R250, RZ ;  /* 0x000000fa18417210 */ /* 0x000fe20007f7e0ff */
[----:B------:R-:W-:Y:S01]  /*b67c0*/  IMAD.X R32, R33, 0x1, R0, P1 ;  /* 0x0000000121207824 */ /* 0x000fe200008e0600 */
[----:B------:R-:W-:-:S03]  /*b67d0*/  IADD3.X R28, R29, R0, RZ, P2, !PT ;  /* 0x000000001d1c7210 */ /* 0x000fc600017fe4ff */
[----:B------:R-:W-:Y:S01]  /*b67e0*/  STL [R1+0xd5c], R65 ;  /* 0x000d5c4101007387 */ /* 0x000fe20000100800 */
[----:B------:R1:W-:Y:S02]  /*b67f0*/  STL [R1+0xd44], R64 ;  /* 0x000d444001007387 */ /* 0x0003e40000100800 */
[----:B------:R-:W-:Y:S02]  /*b6800*/  IMAD.X R24, R25, 0x1, R0, P3 ;  /* 0x0000000119187824 */ /* 0x000fe400018e0600 */
[----:B------:R1:W-:Y:S02]  /*b6810*/  STL [R1+0xd48], R32 ;  /* 0x000d482001007387 */ /* 0x0003e40000100800 */
[----:B-1----:R-:W2:Y:S01]  /*b6820*/  LDL.LU.64 R64, [R1+0x26e8] ;  /* 0x0026e80001407983 */ /* 0x002ea20000300a00 */
[----:B------:R1:W-:Y:S02]  /*b6830*/  STL [R1+0xd50], R28 ;  /* 0x000d501c01007387 */ /* 0x0003e40000100800 */
[----:B------:R-:W2:Y:S02]  /*b6840*/  LDL.LU.64 R32, [R1+0x26e0] ;  /* 0x0026e00001207983 */ /* 0x000ea40000300a00 */
[----:B------:R1:W-:Y:S02]  /*b6850*/  STL [R1+0xd58], R24 ;  /* 0x000d581801007387 */ /* 0x0003e40000100800 */
[----:B-1----:R-:W2:Y:S01]  /*b6860*/  LDL.LU.64 R28, [R1+0x26d8] ;  /* 0x0026d800011c7983 */ /* 0x002ea20000300a00 */
[----:B------:R-:W2:Y:S02]  /*b6870*/  LDL.LU.64 R24, [R1+0x26d0] ;  /* 0x0026d00001187983 */ /* 0x000ea40000300a00 */
[----:B------:R3:W-:Y:S02]  /*b6880*/  STL.64 [R1+0x940], R56 ;  /* 0x0009403801007387 */ /* 0x0007e40000100a00 */
[----:B------:R-:W-:Y:S01]  /*b6890*/  STL.64 [R1+0x948], R58 ;  /* 0x0009483a01007387 */ /* 0x000fe20000100a00 */
[----:B---3--:R-:W-:-:S05]  /*b68a0*/  IADD3 R56, P0, R20, R250, RZ ;  /* 0x000000fa14387210 */ /* 0x008fca0007f1e0ff */
[----:B------:R1:W-:Y:S02]  /*b68b0*/  STL [R1+0xd38], R56 ;  /* 0x000d383801007387 */ /* 0x0003e40000100800 */
[----:B-1----:R-:W-:Y:S01]  /*b68c0*/  HMMA.1688.F32.TF32 R56, R36, R162, R52 ;  /* 0x000000a22438723c */ /* 0x002fe20000081034 */
[----:B----4-:R-:W-:-:S05]  /*b68d0*/  IADD3 R67, P1, R16, R250, RZ ;  /* 0x000000fa10437210 */ /* 0x010fca0007f3e0ff */
[----:B------:R-:W-:Y:S01]  /*b68e0*/  STL [R1+0xd3c], R67 ;  /* 0x000d3c4301007387 */ /* 0x000fe20000100800 */
[----:B------:R-:W-:Y:S02]  /*b68f0*/  IADD3.X R52, R21, R0, RZ, P0, !PT ;  /* 0x0000000015347210 */ /* 0x000fe400007fe4ff */
[----:B------:R-:W-:Y:S01]  /*b6900*/  IADD3 R66, P2, R12, R250, RZ ;  /* 0x000000fa0c427210 */ /* 0x000fe20007f5e0ff */
[----:B------:R-:W-:-:S04]  /*b6910*/  IMAD.X R16, R17, 0x1, R0, P1 ;  /* 0x0000000111107824 */ /* 0x000fc800008e0600 */
[----:B------:R-:W-:Y:S01]  /*b6920*/  STL [R1+0xd40], R66 ;  /* 0x000d404201007387 */ /* 0x000fe20000100800 */
[----:B------:R-:W-:-:S08]  /*b6930*/  IADD3.X R12, R13, R0, RZ, P2, !PT ;  /* 0x000000000d0c7210 */ /* 0x000fd000017fe4ff */
[----:B------:R-:W-:Y:S01]  /*b6940*/  STL.64 [R1+0x960], R56 ;  /* 0x0009603801007387 */ /* 0x000fe20000100a00 */
[----:B------:R-:W-:Y:S01]  /*b6950*/  STL.64 [R1+0x968], R58 ;  /* 0x0009683a01007387 */ /* 0x000fe20000100a00 */
[----:B--2---:R-:W-:-:S05]  /*b6960*/  IADD3 R53, P3, R2, R250, RZ ;  /* 0x000000fa02357210 */ /* 0x004fca0007f7e0ff */
[----:B------:R-:W-:Y:S01]  /*b6970*/  STL [R1+0xd2c], R53 ;  /* 0x000d2c3501007387 */ /* 0x000fe20000100800 */
[----:B------:R-:W2:Y:S02]  /*b6980*/  LDL.LU.64 R20, [R1+0x26c8] ;  /* 0x0026c80001147983 */ /* 0x000ea40000300a00 */
[----:B------:R-:W-:Y:S02]  /*b6990*/  STL [R1+0xd1c], R52 ;  /* 0x000d1c3401007387 */ /* 0x000fe40000100800 */
[----:B------:R1:W-:Y:S02]  /*b69a0*/  STL [R1+0xd20], R16 ;  /* 0x000d201001007387 */ /* 0x0003e40000100800 */
[----:B-1----:R-:W3:Y:S01]  /*b69b0*/  LDL.LU.64 R16, [R1+0x26c0] ;  /* 0x0026c00001107983 */ /* 0x002ee20000300a00 */
[----:B------:R1:W-:Y:S02]  /*b69c0*/  STL [R1+0xd24], R12 ;  /* 0x000d240c01007387 */ /* 0x0003e40000100800 */
[----:B------:R-:W-:Y:S01]  /*b69d0*/  IMAD.X R52, R3, 0x1, R0, P3 ;  /* 0x0000000103347824 */ /* 0x000fe200018e0600 */
[----:B-1----:R-:W4:Y:S01]  /*b69e0*/  LDL.LU.64 R12, [R1+0x26b8] ;  /* 0x0026b800010c7983 */ /* 0x002f220000300a00 */
[----:B------:R-:W4:Y:S03]  /*b69f0*/  LDL.LU.64 R2, [R1+0x26b0] ;  /* 0x0026b00001027983 */ /* 0x000f260000300a00 */
[----:B------:R1:W-:Y:S02]  /*b6a00*/  STL [R1+0xd28], R52 ;  /* 0x000d283401007387 */ /* 0x0003e40000100800 */
[----:B-1----:R-:W-:Y:S01]  /*b6a10*/  HMMA.1688.F32.TF32 R52, R36, R98, R48 ;  /* 0x000000622434723c */ /* 0x002fe20000081030 */
[----:B------:R-:W-:-:S02]  /*b6a20*/  IADD3 R57, P0, R64, R250, RZ ;  /* 0x000000fa40397210 */ /* 0x000fc40007f1e0ff */
[----:B------:R-:W-:-:S03]  /*b6a30*/  IADD3 R56, P1, R32, R250, RZ ;  /* 0x000000fa20387210 */ /* 0x000fc60007f3e0ff */
[----:B------:R-:W-:Y:S02]  /*b6a40*/  STL [R1+0xd30], R57 ;  /* 0x000d303901007387 */ /* 0x000fe40000100800 */
[----:B------:R-:W-:Y:S01]  /*b6a50*/  STL [R1+0xd34], R56 ;  /* 0x000d343801007387 */ /* 0x000fe20000100800 */
[-C--:B------:R-:W-:Y:S02]  /*b6a60*/  IADD3 R50, P2, R28, R250.reuse, RZ ;  /* 0x000000fa1c327210 */ /* 0x080fe40007f5e0ff */
[----:B------:R-:W-:Y:S02]  /*b6a70*/  IADD3 R49, P3, R24, R250, RZ ;  /* 0x000000fa18317210 */ /* 0x000fe40007f7e0ff */
[-C--:B------:R-:W-:Y:S01]  /*b6a80*/  IADD3.X R48, R65, R0.reuse, RZ, P0, !PT ;  /* 0x0000000041307210 */ /* 0x080fe200007fe4ff */
[----:B------:R-:W-:Y:S01]  /*b6a90*/  IMAD.X R32, R33, 0x1, R0, P1 ;  /* 0x0000000121207824 */ /* 0x000fe200008e0600 */
[----:B------:R-:W-:-:S08]  /*b6aa0*/  IADD3.X R28, R29, R0, RZ, P2, !PT ;  /* 0x000000001d1c7210 */ /* 0x000fd000017fe4ff */
[----:B------:R-:W-:Y:S01]  /*b6ab0*/  STL.64 [R1+0xac0], R52 ;  /* 0x000ac03401007387 */ /* 0x000fe20000100a00 */
[----:B------:R1:W-:Y:S02]  /*b6ac0*/  STL.64 [R1+0xac8], R54 ;  /* 0x000ac83601007387 */ /* 0x0003e40000100a00 */
[----:B------:R-:W-:Y:S02]  /*b6ad0*/  STL [R1+0xd0c], R50 ;  /* 0x000d0c3201007387 */ /* 0x000fe40000100800 */
[----:B------:R-:W-:Y:S01]  /*b6ae0*/  STL [R1+0xd14], R49 ;  /* 0x000d143101007387 */ /* 0x000fe20000100800 */
[----:B------:R1:W-:Y:S02]  /*b6af0*/  STL [R1+0xd00], R48 ;  /* 0x000d003001007387 */ /* 0x0003e40000100800 */
[----:B-1----:R-:W-:Y:S02]  /*b6b00*/  HMMA.1688.F32.TF32 R52, R36, R94, R44 ;  /* 0x0000005e2434723c */ /* 0x002fe4000008102c */
[----:B------:R-:W4:Y:S01]  /*b6b10*/  LDL.LU.64 R48, [R1+0x26a8] ;  /* 0x0026a80001307983 */ /* 0x000f220000300a00 */
[----:B------:R1:W-:Y:S02]  /*b6b20*/  STL [R1+0xd04], R32 ;  /* 0x000d042001007387 */ /* 0x0003e40000100800 */
[----:B------:R-:W-:-:S02]  /*b6b30*/  IMAD.X R24, R25, 0x1, R0, P3 ;  /* 0x0000000119187824 */ /* 0x000fc400018e0600 */
[----:B------:R1:W-:Y:S01]  /*b6b40*/  STL [R1+0xd08], R28 ;  /* 0x000d081c01007387 */ /* 0x0003e20000100800 */
[----:B------:R-:W-:Y:S04]  /*b6b50*/  LDS R47, [R249+0x22700] ;  /* 0x02270000f92f7984 */ /* 0x000fe80000000800 */
[----:B-1----:R-:W4:Y:S01]  /*b6b60*/  LDL.LU.64 R32, [R1+0x26a0] ;  /* 0x0026a00001207983 */ /* 0x002f220000300a00 */
[----:B------:R-:W4:Y:S02]  /*b6b70*/  LDL.LU.64 R28, [R1+0x2698] ;  /* 0x00269800011c7983 */ /* 0x000f240000300a00 */
[----:B------:R1:W-:Y:S02]  /*b6b80*/  STL [R1+0xd10], R24 ;  /* 0x000d101801007387 */ /* 0x0003e40000100800 */
[----:B-1----:R-:W4:Y:S01]  /*b6b90*/  LDL.LU.64 R24, [R1+0x2690] ;  /* 0x0026900001187983 */ /* 0x002f220000300a00 */
[----:B--2---:R-:W-:-:S05]  /*b6ba0*/  IADD3 R50, P0, R20, R250, RZ ;  /* 0x000000fa14327210 */ /* 0x004fca0007f1e0ff */
[----:B------:R-:W-:Y:S01]  /*b6bb0*/  STL [R1+0xd18], R50 ;  /* 0x000d183201007387 */ /* 0x000fe20000100800 */
[----:B------:R-:W-:Y:S02]  /*b6bc0*/  STL.64 [R1+0xaf0], R52 ;  /* 0x000af03401007387 */ /* 0x000fe40000100a00 */
[----:B------:R-:W-:Y:S01]  /*b6bd0*/  STL.64 [R1+0xaf8], R54 ;  /* 0x000af83601007387 */ /* 0x000fe20000100a00 */
[----:B------:R-:W-:Y:S02]  /*b6be0*/  IADD3.X R20, R21, R0, RZ, P0, !PT ;  /* 0x0000000015147210 */ /* 0x000fe400007fe4ff */
[----:B---3--:R-:W-:-:S05]  /*b6bf0*/  IADD3 R46, P1, R16, R250, RZ ;  /* 0x000000fa102e7210 */ /* 0x008fca0007f3e0ff */
[----:B------:R-:W-:Y:S01]  /*b6c00*/  STL [R1+0xcec], R46 ;  /* 0x000cec2e01007387 */ /* 0x000fe20000100800 */
[----:B------:R-:W-:Y:S02]  /*b6c10*/  IMAD.X R16, R17, 0x1, R0, P1 ;  /* 0x0000000111107824 */ /* 0x000fe400008e0600 */
[----:B------:R-:W-:Y:S01]  /*b6c20*/  LDS R46, [R248+0x22700] ;  /* 0x02270000f82e7984 */ /* 0x000fe20000000800 */
[-C--:B----4-:R-:W-:Y:S02]  /*b6c30*/  IADD3 R45, P2, R12, R250.reuse, RZ ;  /* 0x000000fa0c2d7210 */ /* 0x090fe40007f5e0ff */
[----:B------:R-:W-:-:S03]  /*b6c40*/  IADD3 R44, P3, R2, R250, RZ ;  /* 0x000000fa022c7210 */ /* 0x000fc60007f7e0ff */
[----:B------:R-:W-:Y:S02]  /*b6c50*/  STL [R1+0xcf4], R45 ;  /* 0x000cf42d01007387 */ /* 0x000fe40000100800 */
[----:B------:R-:W-:Y:S02]  /*b6c60*/  STL [R1+0xcfc], R44 ;  /* 0x000cfc2c01007387 */ /* 0x000fe40000100800 */
[----:B------:R-:W2:Y:S02]  /*b6c70*/  LDL.LU R228, [R1+0xf10] ;  /* 0x000f100001e47983 */ /* 0x000ea40000300800 */
[----:B------:R1:W-:Y:S01]  /*b6c80*/  STL [R1+0xce4], R20 ;  /* 0x000ce41401007387 */ /* 0x0003e20000100800 */
[----:B------:R3:W-:Y:S01]  /*b6c90*/  STL [R1+0xce8], R16 ;  /* 0x000ce81001007387 */ /* 0x0007e20000100800 */
[----:B------:R-:W-:Y:S01]  /*b6ca0*/  IADD3.X R12, R13, R0, RZ, P2, !PT ;  /* 0x000000000d0c7210 */ /* 0x000fe200017fe4ff */
[----:B------:R-:W2:Y:S02]  /*b6cb0*/  LDL.LU R229, [R1+0xf14] ;  /* 0x000f140001e57983 */ /* 0x000ea40000300800 */
[----:B------:R-:W2:Y:S01]  /*b6cc0*/  LDL.LU R230, [R1+0xf18] ;  /* 0x000f180001e67983 */ /* 0x000ea20000300800 */
[----:B------:R-:W2:Y:S01]  /*b6cd0*/  LDL.LU R231, [R1+0xf1c] ;  /* 0x000f1c0001e77983 */ /* 0x000ea20000300800 */
[----:B------:R-:W-:-:S03]  /*b6ce0*/  IMAD.X R2, R3, 0x1, R0, P3 ;  /* 0x0000000103027824 */ /* 0x000fc600018e0600 */
[----:B------:R-:W-:Y:S04]  /*b6cf0*/  LDS R44, [R248+0x20700] ;  /* 0x02070000f82c7984 */ /* 0x000fe80000000800 */
[----:B-1----:R-:W4:Y:S01]  /*b6d00*/  LDL.LU.64 R20, [R1+0x27a0] ;  /* 0x0027a00001147983 */ /* 0x002f220000300a00 */
[----:B------:R1:W-:Y:S02]  /*b6d10*/  STL [R1+0xcf0], R12 ;  /* 0x000cf00c01007387 */ /* 0x0003e40000100800 */
[----:B---3--:R-:W3:Y:S01]  /*b6d20*/  LDL.LU.64 R16, [R1+0x2798] ;  /* 0x0027980001107983 */ /* 0x008ee20000300a00 */
[----:B------:R1:W-:Y:S04]  /*b6d30*/  STL [R1+0xcf8], R2 ;  /* 0x000cf80201007387 */ /* 0x0003e80000100800 */
[----:B------:R-:W2:Y:S04]  /*b6d40*/  LDS R45, [R249+0x20700] ;  /* 0x02070000f92d7984 */ /* 0x000ea80000000800 */
[----:B-1----:R-:W2:Y:S01]  /*b6d50*/  LDL.LU.64 R12, [R1+0x2790] ;  /* 0x00279000010c7983 */ /* 0x002ea20000300a00 */
[----:B------:R-:W2:Y:S02]  /*b6d60*/  LDL.LU.64 R2, [R1+0x2788] ;  /* 0x0027880001027983 */ /* 0x000ea40000300a00 */
[----:B------:R-:W-:Y:S02]  /*b6d70*/  STL.64 [R1+0xb20], R40 ;  /* 0x000b202801007387 */ /* 0x000fe40000100a00 */
[----:B------:R-:W-:Y:S01]  /*b6d80*/  STL.64 [R1+0xb28], R42 ;  /* 0x000b282a01007387 */ /* 0x000fe20000100a00 */
[----:B------:R-:W-:-:S05]  /*b6d90*/  IADD3 R37, P0, R48, R250, RZ ;  /* 0x000000fa30257210 */ /* 0x000fca0007f1e0ff */
[----:B------:R1:W-:Y:S01]  /*b6da0*/  STL [R1+0xc08], R37 ;  /* 0x000c082501007387 */ /* 0x0003e20000100800 */
[-C--:B------:R-:W-:Y:S02]  /*b6db0*/  IADD3 R36, P1, R32, R250.reuse, RZ ;  /* 0x000000fa20247210 */ /* 0x080fe40007f3e0ff */
[----:B------:R-:W-:-:S03]  /*b6dc0*/  IADD3 R38, P2, R28, R250, RZ ;  /* 0x000000fa1c267210 */ /* 0x000fc60007f5e0ff */
[----:B------:R1:W-:Y:S02]  /*b6dd0*/  STL [R1+0xc10], R36 ;  /* 0x000c102401007387 */ /* 0x0003e40000100800 */
[----:B------:R-:W-:Y:S02]  /*b6de0*/  STL [R1+0xc18], R38 ;  /* 0x000c182601007387 */ /* 0x000fe40000100800 */
[----:B------:R-:W2:Y:S01]  /*b6df0*/  LDL.LU R240, [R1+0xf00] ;  /* 0x000f000001f07983 */ /* 0x000ea20000300800 */
[----:B-1----:R-:W-:Y:S02]  /*b6e00*/  IADD3 R37, P3, R24, R250, RZ ;  /* 0x000000fa18257210 */ /* 0x002fe40007f7e0ff */
[----:B------:R-:W-:-:S03]  /*b6e10*/  IADD3.X R36, R49, R0, RZ, P0, !PT ;  /* 0x0000000031247210 */ /* 0x000fc600007fe4ff */
[----:B------:R-:W-:Y:S02]  /*b6e20*/  STL [R1+0xc20], R37 ;  /* 0x000c202501007387 */ /* 0x000fe40000100800 */
[----:B------:R1:W-:Y:S02]  /*b6e30*/  STL [R1+0xc04], R36 ;  /* 0x000c042401007387 */ /* 0x0003e40000100800 */
[----:B------:R-:W2:Y:S02]  /*b6e40*/  LDL.LU R241, [R1+0xf04] ;  /* 0x000f040001f17983 */ /* 0x000ea40000300800 */
[----:B------:R-:W2:Y:S01]  /*b6e50*/  LDL.LU R242, [R1+0xf08] ;  /* 0x000f080001f27983 */ /* 0x000ea20000300800 */
[----:B------:R-:W2:Y:S01]  /*b6e60*/  LDL.LU R243, [R1+0xf0c] ;  /* 0x000f0c0001f37983 */ /* 0x000ea20000300800 */
[----:B------:R-:W2:Y:S02]  /*b6e70*/  LDL.LU R244, [R1+0xef0] ;  /* 0x000ef00001f47983 */ /* 0x000ea40000300800 */
[----:B------:R-:W-:-:S02]  /*b6e80*/  IMAD.X R32, R33, 0x1, R0, P1 ;  /* 0x0000000121207824 */ /* 0x000fc400008e0600 */
[----:B------:R-:W2:Y:S01]  /*b6e90*/  LDL.LU R245, [R1+0xef4] ;  /* 0x000ef40001f57983 */ /* 0x000ea20000300800 */
[----:B------:R-:W-:Y:S01]  /*b6ea0*/  IADD3.X R28, R29, R0, RZ, P2, !PT ;  /* 0x000000001d1c7210 */ /* 0x000fe200017fe4ff */
[----:B------:R-:W2:Y:S01]  /*b6eb0*/  LDL.LU R246, [R1+0xef8] ;  /* 0x000ef80001f67983 */ /* 0x000ea20000300800 */
[----:B------:R-:W2:Y:S02]  /*b6ec0*/  LDL.LU R247, [R1+0xefc] ;  /* 0x000efc0001f77983 */ /* 0x000ea40000300800 */
[----:B-1----:R-:W2:Y:S02]  /*b6ed0*/  LDL.LU.64 R36, [R1+0x2238] ;  /* 0x0022380001247983 */ /* 0x002ea40000300a00 */
[----:B------:R1:W-:Y:S02]  /*b6ee0*/  STL [R1+0xc0c], R32 ;  /* 0x000c0c2001007387 */ /* 0x0003e40000100800 */
[----:B------:R-:W-:Y:S01]  /*b6ef0*/  IMAD.X R24, R25, 0x1, R0, P3 ;  /* 0x0000000119187824 */ /* 0x000fe200018e0600 */
[----:B------:R1:W-:Y:S04]  /*b6f00*/  STL [R1+0xc14], R28 ;  /* 0x000c141c01007387 */ /* 0x0003e80000100800 */
[----:B-1----:R-:W2:Y:S01]  /*b6f10*/  LDL.LU.64 R32, [R1+0x2780] ;  /* 0x0027800001207983 */ /* 0x002ea20000300a00 */
[----:B------:R-:W2:Y:S02]  /*b6f20*/  LDL.LU.64 R28, [R1+0x2778] ;  /* 0x00277800011c7983 */ /* 0x000ea40000300a00 */
[----:B------:R1:W-:Y:S02]  /*b6f30*/  STL [R1+0xc1c], R24 ;  /* 0x000c1c1801007387 */ /* 0x0003e40000100800 */
[----:B-1----:R-:W2:Y:S01]  /*b6f40*/  LDL.LU.64 R24, [R1+0x2770] ;  /* 0x0027700001187983 */ /* 0x002ea20000300a00 */
[----:B----4-:R-:W-:-:S02]  /*b6f50*/  IADD3 R40, P0, R20, R250, RZ ;  /* 0x000000fa14287210 */ /* 0x010fc40007f1e0ff */
[----:B---3--:R-:W-:-:S03]  /*b6f60*/  IADD3 R38, P1, R16, R250, RZ ;  /* 0x000000fa10267210 */ /* 0x008fc60007f3e0ff */
[----:B------:R-:W-:Y:S02]  /*b6f70*/  STL [R1+0xc24], R40 ;  /* 0x000c242801007387 */ /* 0x000fe40000100800 */
[----:B------:R1:W-:Y:S01]  /*b6f80*/  STL [R1+0xc28], R38 ;  /* 0x000c282601007387 */ /* 0x0003e20000100800 */
[----:B------:R-:W-:Y:S02]  /*b6f90*/  IADD3.X R20, R21, R0, RZ, P0, !PT ;  /* 0x0000000015147210 */ /* 0x000fe400007fe4ff */
[-C--:B--2---:R-:W-:Y:S01]  /*b6fa0*/  IADD3 R39, P2, R12, R250.reuse, RZ ;  /* 0x000000fa0c277210 */ /* 0x084fe20007f5e0ff */
[----:B------:R-:W-:Y:S01]  /*b6fb0*/  IMAD.X R16, R17, 0x1, R0, P1 ;  /* 0x0000000111107824 */ /* 0x000fe200008e0600 */
[----:B-1----:R-:W-:-:S03]  /*b6fc0*/  IADD3 R38, P3, R2, R250, RZ ;  /* 0x000000fa02267210 */ /* 0x002fc60007f7e0ff */
[----:B------:R-:W-:Y:S01]  /*b6fd0*/  STL [R1+0xc2c], R39 ;  /* 0x000c2c2701007387 */ /* 0x000fe20000100800 */
[----:B------:R-:W-:-:S03]  /*b6fe0*/  IADD3.X R12, R13, R0, RZ, P2, !PT ;  /* 0x000000000d0c7210 */ /* 0x000fc600017fe4ff */
[----:B------:R-:W-:Y:S01]  /*b6ff0*/  STL [R1+0xbf8], R38 ;  /* 0x000bf82601007387 */ /* 0x000fe20000100800 */
[----:B------:R1:W-:Y:S03]  /*b7000*/  STL [R1+0xbe8], R20 ;  /* 0x000be81401007387 */ /* 0x0003e60000100800 */
[----:B-1----:R-:W2:Y:S01]  /*b7010*/  LDL.LU.64 R20, [R1+0x2800] ;  /* 0x0028000001147983 */ /* 0x002ea20000300a00 */
[----:B------:R1:W-:Y:S02]  /*b7020*/  STL [R1+0xbec], R16 ;  /* 0x000bec1001007387 */ /* 0x0003e40000100800 */
[----:B------:R-:W-:Y:S01]  /*b7030*/  IMAD.X R38, R3, 0x1, R0, P3 ;  /* 0x0000000103267824 */ /* 0x000fe200018e0600 */
[----:B-1----:R-:W3:Y:S01]  /*b7040*/  LDL.LU.64 R16, [R1+0x27f8] ;  /* 0x0027f80001107983 */ /* 0x002ee20000300a00 */
[----:B------:R1:W-:Y:S03]  /*b7050*/  STL [R1+0xbf0], R12 ;  /* 0x000bf00c01007387 */ /* 0x0003e60000100800 */
[----:B-1----:R-:W4:Y:S01]  /*b7060*/  LDL.LU.64 R12, [R1+0x27f0] ;  /* 0x0027f000010c7983 */ /* 0x002f220000300a00 */
[----:B------:R-:W4:Y:S02]  /*b7070*/  LDL.LU.64 R2, [R1+0x27e8] ;  /* 0x0027e80001027983 */ /* 0x000f240000300a00 */
[----:B------:R1:W-:Y:S01]  /*b7080*/  STL [R1+0xbf4], R38 ;  /* 0x000bf42601007387 */ /* 0x0003e20000100800 */
[----:B------:R-:W-:Y:S01]  /*b7090*/  HMMA.1688.F32.TF32 R196, R200, R6, R228 ;  /* 0x00000006c8c4723c */ /* 0x000fe200000810e4 */
[----:B------:R-:W4:Y:S01]  /*b70a0*/  LDL.LU R228, [R1+0xee0] ;  /* 0x000ee00001e47983 */ /* 0x000f220000300800 */
[----:B------:R-:W-:-:S05]  /*b70b0*/  IADD3 R39, P0, R36, R250, RZ ;  /* 0x000000fa24277210 */ /* 0x000fca0007f1e0ff */
[----:B------:R1:W-:Y:S02]  /*b70c0*/  STL [R1+0xce0], R39 ;  /* 0x000ce02701007387 */ /* 0x0003e40000100800 */
[----:B-1----:R-:W-:Y:S02]  /*b70d0*/  IADD3 R38, P1, R32, R250, RZ ;  /* 0x000000fa20267210 */ /* 0x002fe40007f3e0ff */
[----:B------:R-:W-:Y:S02]  /*b70e0*/  IADD3.X R36, R37, R0, RZ, P0, !PT ;  /* 0x0000000025247210 */ /* 0x000fe400007fe4ff */
[----:B------:R-:W-:Y:S01]  /*b70f0*/  IADD3 R39, P2, R28, R250, RZ ;  /* 0x000000fa1c277210 */ /* 0x000fe20007f5e0ff */
[----:B------:R1:W-:Y:S01]  /*b7100*/  STL [R1+0xbfc], R38 ;  /* 0x000bfc2601007387 */ /* 0x0003e20000100800 */
[----:B------:R-:W4:Y:S02]  /*b7110*/  LDL.LU R229, [R1+0xee4] ;  /* 0x000ee40001e57983 */ /* 0x000f240000300800 */
[----:B------:R-:W4:Y:S02]  /*b7120*/  LDL.LU R230, [R1+0xee8] ;  /* 0x000ee80001e67983 */ /* 0x000f240000300800 */
[----:B------:R-:W-:Y:S01]  /*b7130*/  IMAD.X R32, R33, 0x1, R0, P1 ;  /* 0x0000000121207824 */ /* 0x000fe200008e0600 */
[----:B------:R-:W4:Y:S01]  /*b7140*/  LDL.LU R231, [R1+0xeec] ;  /* 0x000eec0001e77983 */ /* 0x000f220000300800 */
[----:B------:R-:W-:-:S02]  /*b7150*/  IADD3.X R28, R29, R0, RZ, P2, !PT ;  /* 0x000000001d1c7210 */ /* 0x000fc400017fe4ff */
[-C--:B-1----:R-:W-:Y:S01]  /*b7160*/  IADD3 R38, P3, R24, R250.reuse, RZ ;  /* 0x000000fa18267210 */ /* 0x082fe20007f7e0ff */
[----:B------:R-:W-:Y:S04]  /*b7170*/  STL [R1+0xb18], R39 ;  /* 0x000b182701007387 */ /* 0x000fe80000100800 */
[----:B------:R-:W-:Y:S01]  /*b7180*/  IMAD.X R24, R25, 0x1, R0, P3 ;  /* 0x0000000119187824 */ /* 0x000fe200018e0600 */
[----:B------:R-:W-:Y:S01]  /*b7190*/  STL [R1+0xbe0], R38 ;  /* 0x000be02601007387 */ /* 0x000fe20000100800 */
[----:B------:R1:W-:Y:S02]  /*b71a0*/  STL [R1+0xc00], R36 ;  /* 0x000c002401007387 */ /* 0x0003e40000100800 */
[----:B------:R-:W-:Y:S02]  /*b71b0*/  STL [R1+0xb10], R32 ;  /* 0x000b102001007387 */ /* 0x000fe40000100800 */
[----:B------:R-:W-:Y:S01]  /*b71c0*/  STL [R1+0xb14], R28 ;  /* 0x000b141c01007387 */ /* 0x000fe20000100800 */
[----:B------:R3:W-:Y:S01]  /*b71d0*/  STL [R1+0xb1c], R24 ;  /* 0x000b1c1801007387 */ /* 0x0007e20000100800 */
[C---:B-1----:R-:W-:Y:S08]  /*b71e0*/  HMMA.1688.F32.TF32 R36, R200.reuse, R22, R244 ;  /* 0x00000016c824723c */ /* 0x042ff000000810f4 */
[----:B------:R-:W-:Y:S01]  /*b71f0*/  HMMA.1688.F32.TF32 R84, R200, R18, R240 ;  /* 0x00000012c854723c */ /* 0x000fe200000810f0 */
[----:B--2---:R-:W-:-:S05]  /*b7200*/  IADD3 R25, P0, R20, R250, RZ ;  /* 0x000000fa14197210 */ /* 0x004fca0007f1e0ff */
[----:B------:R4:W-:Y:S01]  /*b7210*/  STL [R1+0xbe4], R25 ;  /* 0x000be41901007387 */ /* 0x0009e20000100800 */
[----:B------:R-:W2:Y:S01]  /*b7220*/  LDL.LU R244, [R1+0xf40] ;  /* 0x000f400001f47983 */ /* 0x000ea20000300800 */
[----:B---3--:R-:W-:-:S05]  /*b7230*/  IADD3 R24, P1, R16, R250, RZ ;  /* 0x000000fa10187210 */ /* 0x008fca0007f3e0ff */
[----:B------:R1:W-:Y:S01]  /*b7240*/  STL [R1+0xaec], R24 ;  /* 0x000aec1801007387 */ /* 0x0003e20000100800 */
[----:B------:R-:W2:Y:S02]  /*b7250*/  LDL.LU R245, [R1+0xf44] ;  /* 0x000f440001f57983 */ /* 0x000ea40000300800 */
[----:B------:R-:W2:Y:S02]  /*b7260*/  LDL.LU R246, [R1+0xf48] ;  /* 0x000f480001f67983 */ /* 0x000ea40000300800 */
[----:B------:R-:W2:Y:S01]  /*b7270*/  LDL.LU R247, [R1+0xf4c] ;  /* 0x000f4c0001f77983 */ /* 0x000ea20000300800 */
[-C--:B----4-:R-:W-:Y:S02]  /*b7280*/  IADD3 R25, P2, R12, R250.reuse, RZ ;  /* 0x000000fa0c197210 */ /* 0x090fe40007f5e0ff */
[----:B-1----:R-:W-:-:S03]  /*b7290*/  IADD3 R24, P3, R2, R250, RZ ;  /* 0x000000fa02187210 */ /* 0x002fc60007f7e0ff */
[----:B------:R-:W-:Y:S01]  /*b72a0*/  STL [R1+0xb04], R25 ;  /* 0x000b041901007387 */ /* 0x000fe20000100800 */
[----:B------:R-:W-:-:S03]  /*b72b0*/  IADD3.X R20, R21, R0, RZ, P0, !PT ;  /* 0x0000000015147210 */ /* 0x000fc600007fe4ff */
[----:B------:R1:W-:Y:S01]  /*b72c0*/  STL [R1+0xb0c], R24 ;  /* 0x000b0c1801007387 */ /* 0x0003e20000100800 */
[----:B------:R-:W3:Y:S02]  /*b72d0*/  LDL.LU.64 R40, [R1+0x2820] ;  /* 0x0028200001287983 */ /* 0x000ee40000300a00 */
[--C-:B------:R-:W-:Y:S01]  /*b72e0*/  IMAD.X R16, R17, 0x1, R0.reuse, P1 ;  /* 0x0000000111107824 */ /* 0x100fe200008e0600 */
[----:B------:R4:W-:Y:S04]  /*b72f0*/  STL [R1+0xae4], R20 ;  /* 0x000ae41401007387 */ /* 0x0009e80000100800 */
[----:B------:R-:W2:Y:S01]  /*b7300*/  LDL.LU.64 R32, [R1+0x2818] ;  /* 0x0028180001207983 */ /* 0x000ea20000300a00 */
[----:B------:R-:W-:Y:S01]  /*b7310*/  IADD3.X R13, R13, R0, RZ, P2, !PT ;  /* 0x000000000d0d7210 */ /* 0x000fe200017fe4ff */
[----:B------:R1:W-:Y:S02]  /*b7320*/  STL [R1+0xae8], R16 ;  /* 0x000ae81001007387 */ /* 0x0003e40000100800 */
[----:B------:R-:W2:Y:S02]  /*b7330*/  LDL.LU.64 R28, [R1+0x2810] ;  /* 0x00281000011c7983 */ /* 0x000ea40000300a00 */
[----:B------:R-:W-:Y:S01]  /*b7340*/  IMAD.X R12, R3, 0x1, R0, P3 ;  /* 0x00000001030c7824 */ /* 0x000fe200018e0600 */
[----:B------:R-:W-:Y:S01]  /*b7350*/  STL [R1+0xb00], R13 ;  /* 0x000b000d01007387 */ /* 0x000fe20000100800 */
[----:B------:R-:W2:Y:S02]  /*b7360*/  LDL.LU.64 R2, [R1+0x2808] ;  /* 0x0028080001027983 */ /* 0x000ea40000300a00 */
[----:B------:R-:W2:Y:S02]  /*b7370*/  LDL.LU R240, [R1+0xf30] ;  /* 0x000f300001f07983 */ /* 0x000ea40000300800 */
[----:B------:R4:W-:Y:S01]  /*b7380*/  STL [R1+0xb08], R12 ;  /* 0x000b080c01007387 */ /* 0x0009e20000100800 */
[----:B------:R-:W2:Y:S01]  /*b7390*/  LDL.LU R241, [R1+0xf34] ;  /* 0x000f340001f17983 */ /* 0x000ea20000300800 */
[----:B------:R-:W2:Y:S02]  /*b73a0*/  LDL.LU R242, [R1+0xf38] ;  /* 0x000f380001f27983 */ /* 0x000ea40000300800 */
[----:B------:R-:W2:Y:S02]  /*b73b0*/  LDL.LU R243, [R1+0xf3c] ;  /* 0x000f3c0001f37983 */ /* 0x000ea40000300800 */
[----:B-1----:R-:W2:Y:S01]  /*b73c0*/  LDL.LU.64 R24, [R1+0x2858] ;  /* 0x0028580001187983 */ /* 0x002ea20000300a00 */
[----:B----4-:R-:W4:Y:S01]  /*b73d0*/  LDL.LU.64 R20, [R1+0x2850] ;  /* 0x0028500001147983 */ /* 0x010f220000300a00 */
[----:B------:R-:W4:Y:S03]  /*b73e0*/  LDL.LU.64 R16, [R1+0x2848] ;  /* 0x0028480001107983 */ /* 0x000f260000300a00 */
[----:B------:R-:W4:Y:S01]  /*b73f0*/  LDL.LU.64 R12, [R1+0x2840] ;  /* 0x00284000010c7983 */ /* 0x000f220000300a00 */
[----:B------:R-:W-:Y:S03]  /*b7400*/  HMMA.1688.F32.TF32 R64, R200, R26, R228 ;  /* 0x0000001ac840723c */ /* 0x000fe600000810e4 */
[----:B------:R-:W4:Y:S01]  /*b7410*/  LDL.LU R228, [R1+0xf20] ;  /* 0x000f200001e47983 */ /* 0x000f220000300800 */
[----:B---3--:R-:W-:-:S05]  /*b7420*/  IADD3 R42, P0, R40, R250, RZ ;  /* 0x000000fa282a7210 */ /* 0x008fca0007f1e0ff */
[----:B------:R1:W-:Y:S01]  /*b7430*/  STL [R1+0xad8], R42 ;  /* 0x000ad82a01007387 */ /* 0x0003e20000100800 */
[----:B------:R-:W3:Y:S02]  /*b7440*/  LDL.LU R229, [R1+0xf24] ;  /* 0x000f240001e57983 */ /* 0x000ee40000300800 */
[----:B------:R-:W3:Y:S02]  /*b7450*/  LDL.LU R230, [R1+0xf28] ;  /* 0x000f280001e67983 */ /* 0x000ee40000300800 */
[----:B------:R-:W3:Y:S01]  /*b7460*/  LDL.LU R231, [R1+0xf2c] ;  /* 0x000f2c0001e77983 */ /* 0x000ee20000300800 */
[-C--:B--2---:R-:W-:Y:S02]  /*b7470*/  IADD3 R43, P2, R28, R250.reuse, RZ ;  /* 0x000000fa1c2b7210 */ /* 0x084fe40007f5e0ff */
[----:B-1----:R-:W-:Y:S01]  /*b7480*/  IADD3 R42, P1, R32, R250, RZ ;  /* 0x000000fa202a7210 */ /* 0x002fe20007f3e0ff */
[----:B------:R-:W-:Y:S04]  /*b7490*/  HMMA.1688.F32.TF32 R56, R200, R14, R244 ;  /* 0x0000000ec838723c */ /* 0x000fe800000810f4 */
[----:B------:R1:W-:Y:S01]  /*b74a0*/  STL [R1+0xadc], R42 ;  /* 0x000adc2a01007387 */ /* 0x0003e20000100800 */
[----:B------:R2:W-:Y:S02]  /*b74b0*/  STL [R1+0xae0], R43 ;  /* 0x000ae02b01007387 */ /* 0x0005e40000100800 */
[----:B------:R-:W3:Y:S01]  /*b74c0*/  LDL.LU R244, [R1+0xed0] ;  /* 0x000ed00001f47983 */ /* 0x000ee20000300800 */
[----:B------:R-:W-:Y:S01]  /*b74d0*/  IADD3.X R40, R41, R0, RZ, P0, !PT ;  /* 0x0000000029287210 */ /* 0x000fe200007fe4ff */
[----:B------:R-:W-:Y:S01]  /*b74e0*/  IMAD.X R32, R33, 0x1, R0, P1 ;  /* 0x0000000121207824 */ /* 0x000fe200008e0600 */
[----:B-1----:R-:W-:-:S02]  /*b74f0*/  IADD3 R42, P3, R2, R250, RZ ;  /* 0x000000fa022a7210 */ /* 0x002fc40007f7e0ff */
[----:B------:R-:W-:-:S03]  /*b7500*/  IADD3.X R28, R29, R0, RZ, P2, !PT ;  /* 0x000000001d1c7210 */ /* 0x000fc600017fe4ff */
[----:B------:R-:W-:Y:S01]  /*b7510*/  STL [R1+0xaac], R42 ;  /* 0x000aac2a01007387 */ /* 0x000fe20000100800 */
[----:B------:R-:W3:Y:S02]  /*b7520*/  LDL.LU R245, [R1+0xed4] ;  /* 0x000ed40001f57983 */ /* 0x000ee40000300800 */
[----:B------:R-:W3:Y:S02]  /*b7530*/  LDL.LU R246, [R1+0xed8] ;  /* 0x000ed80001f67983 */ /* 0x000ee40000300800 */
[----:B------:R-:W3:Y:S01]  /*b7540*/  LDL.LU R247, [R1+0xedc] ;  /* 0x000edc0001f77983 */ /* 0x000ee20000300800 */
[----:B------:R1:W-:Y:S01]  /*b7550*/  STL [R1+0xa9c], R40 ;  /* 0x000a9c2801007387 */ /* 0x0003e20000100800 */
[--C-:B------:R-:W-:Y:S02]  /*b7560*/  IMAD.X R2, R3, 0x1, R0.reuse, P3 ;  /* 0x0000000103027824 */ /* 0x100fe400018e0600 */
[----:B------:R4:W-:Y:S01]  /*b7570*/  STL [R1+0xaa0], R32 ;  /* 0x000aa02001007387 */ /* 0x0009e20000100800 */
[-C--:B--2---:R-:W-:Y:S01]  /*b7580*/  IADD3 R43, P0, R24, R250.reuse, RZ ;  /* 0x000000fa182b7210 */ /* 0x084fe20007f1e0ff */
[----:B-1----:R-:W2:Y:S01]  /*b7590*/  LDL.LU.64 R40, [R1+0x2880] ;  /* 0x0028800001287983 */ /* 0x002ea20000300a00 */
[----:B------:R1:W-:Y:S02]  /*b75a0*/  STL [R1+0xaa4], R28 ;  /* 0x000aa41c01007387 */ /* 0x0003e40000100800 */
[----:B----4-:R-:W4:Y:S02]  /*b75b0*/  LDL.LU.64 R32, [R1+0x2838] ;  /* 0x0028380001207983 */ /* 0x010f240000300a00 */
[----:B------:R1:W-:Y:S01]  /*b75c0*/  STL [R1+0xaa8], R2 ;  /* 0x000aa80201007387 */ /* 0x0003e20000100800 */
[----:B------:R-:W-:Y:S01]  /*b75d0*/  IADD3 R42, P1, R20, R250, RZ ;  /* 0x000000fa142a7210 */ /* 0x000fe20007f3e0ff */
[----:B-1----:R-:W3:Y:S01]  /*b75e0*/  LDL.LU.64 R28, [R1+0x2830] ;  /* 0x00283000011c7983 */ /* 0x002ee20000300a00 */
[----:B------:R-:W3:Y:S02]  /*b75f0*/  LDL.LU.64 R2, [R1+0x2828] ;  /* 0x0028280001027983 */ /* 0x000ee40000300a00 */
[----:B------:R1:W-:Y:S02]  /*b7600*/  STL [R1+0xad0], R43 ;  /* 0x000ad02b01007387 */ /* 0x0003e40000100800 */
[----:B------:R1:W-:Y:S01]  /*b7610*/  STL [R1+0xad4], R42 ;  /* 0x000ad42a01007387 */ /* 0x0003e20000100800 */
[----:B------:R-:W-:Y:S01]  /*b7620*/  IADD3.X R24, R25, R0, RZ, P0, !PT ;  /* 0x0000000019187210 */ /* 0x000fe200007fe4ff */
[----:B------:R-:W-:Y:S01]  /*b7630*/  IMAD.X R20, R21, 0x1, R0, P1 ;  /* 0x0000000115147824 */ /* 0x000fe200008e0600 */
[----:B-1----:R-:W-:-:S02]  /*b7640*/  IADD3 R43, P2, R16, R250, RZ ;  /* 0x000000fa102b7210 */ /* 0x002fc40007f5e0ff */
[----:B------:R-:W-:Y:S02]  /*b7650*/  IADD3 R42, P3, R12, R250, RZ ;  /* 0x000000fa0c2a7210 */ /* 0x000fe40007f7e0ff */
[----:B------:R-:W-:Y:S01]  /*b7660*/  IADD3.X R16, R17, R0, RZ, P2, !PT ;  /* 0x0000000011107210 */ /* 0x000fe200017fe4ff */
[----:B------:R-:W-:Y:S02]  /*b7670*/  STL [R1+0xa7c], R43 ;  /* 0x000a7c2b01007387 */ /* 0x000fe40000100800 */
[----:B------:R-:W-:Y:S02]  /*b7680*/  STL [R1+0xa94], R42 ;  /* 0x000a942a01007387 */ /* 0x000fe40000100800 */
[----:B------:R1:W-:Y:S02]  /*b7690*/  STL [R1+0xa70], R24 ;  /* 0x000a701801007387 */ /* 0x0003e40000100800 */
[----:B------:R-:W-:Y:S01]  /*b76a0*/  IMAD.X R12, R13, 0x1, R0, P3 ;  /* 0x000000010d0c7824 */ /* 0x000fe200018e0600 */
[----:B------:R1:W-:Y:S04]  /*b76b0*/  STL [R1+0xa74], R20 ;  /* 0x000a741401007387 */ /* 0x0003e80000100800 */
[----:B-1----:R-:W3:Y:S01]  /*b76c0*/  LDL.LU.64 R24, [R1+0x2878] ;  /* 0x0028780001187983 */ /* 0x002ee20000300a00 */
[----:B------:R1:W-:Y:S02]  /*b76d0*/  STL [R1+0xa78], R16 ;  /* 0x000a781001007387 */ /* 0x0003e40000100800 */
[----:B------:R-:W3:Y:S02]  /*b76e0*/  LDL.LU.64 R20, [R1+0x2870] ;  /* 0x0028700001147983 */ /* 0x000ee40000300a00 */
[----:B------:R1:W-:Y:S02]  /*b76f0*/  STL [R1+0xa90], R12 ;  /* 0x000a900c01007387 */ /* 0x0003e40000100800 */
[----:B-1----:R-:W3:Y:S01]  /*b7700*/  LDL.LU.64 R16, [R1+0x2868] ;  /* 0x0028680001107983 */ /* 0x002ee20000300a00 */
[----:B------:R-:W3:Y:S01]  /*b7710*/  LDL.LU.64 R12, [R1+0x2860] ;  /* 0x00286000010c7983 */ /* 0x000ee20000300a00 */
[----:B--2---:R-:W-:-:S02]  /*b7720*/  IADD3 R42, P0, R40, R250, RZ ;  /* 0x000000fa282a7210 */ /* 0x004fc40007f1e0ff */
[----:B----4-:R-:W-:-:S03]  /*b7730*/  IADD3 R204, P1, R32, R250, RZ ;  /* 0x000000fa20cc7210 */ /* 0x010fc60007f3e0ff */
[----:B------:R1:W-:Y:S01]  /*b7740*/  STL [R1+0xa98], R42 ;  /* 0x000a982a01007387 */ /* 0x0003e20000100800 */
[----:B------:R-:W-:Y:S01]  /*b7750*/  IADD3.X R40, R41, R0, RZ, P0, !PT ;  /* 0x0000000029287210 */ /* 0x000fe200007fe4ff */
[----:B------:R-:W-:Y:S01]  /*b7760*/  IMAD.X R32, R33, 0x1, R0, P1 ;  /* 0x0000000121207824 */ /* 0x000fe200008e0600 */
[-C--:B---3--:R-:W-:Y:S01]  /*b7770*/  IADD3 R43, P2, R28, R250.reuse, RZ ;  /* 0x000000fa1c2b7210 */ /* 0x088fe20007f5e0ff */
[----:B------:R-:W-:Y:S01]  /*b7780*/  STL [R1+0xa5c], R204 ;  /* 0x000a5ccc01007387 */ /* 0x000fe20000100800 */
[----:B-1----:R-:W-:-:S03]  /*b7790*/  IADD3 R42, P3, R2, R250, RZ ;  /* 0x000000fa022a7210 */ /* 0x002fc60007f7e0ff */
[----:B------:R-:W-:Y:S01]  /*b77a0*/  STL [R1+0xa64], R43 ;  /* 0x000a642b01007387 */ /* 0x000fe20000100800 */
[----:B------:R-:W-:-:S03]  /*b77b0*/  IADD3.X R28, R29, R0, RZ, P2, !PT ;  /* 0x000000001d1c7210 */ /* 0x000fc600017fe4ff */
[----:B------:R-:W-:Y:S01]  /*b77c0*/  STL [R1+0xa6c], R42 ;  /* 0x000a6c2a01007387 */ /* 0x000fe20000100800 */
[----:B------:R1:W-:Y:S02]  /*b77d0*/  STL [R1+0xa54], R40 ;  /* 0x000a542801007387 */ /* 0x0003e40000100800 */
[----:B------:R2:W-:Y:S02]  /*b77e0*/  STL [R1+0xa58], R32 ;  /* 0x000a582001007387 */ /* 0x0005e40000100800 */
[----:B------:R-:W-:Y:S01]  /*b77f0*/  IMAD.X R2, R3, 0x1, R0, P3 ;  /* 0x0000000103027824 */ /* 0x000fe200018e0600 */
[----:B-1----:R-:W3:Y:S01]  /*b7800*/  LDL.LU.64 R40, [R1+0x28a0] ;  /* 0x0028a00001287983 */ /* 0x002ee20000300a00 */
[----:B------:R1:W-:Y:S02]  /*b7810*/  STL [R1+0xa60], R28 ;  /* 0x000a601c01007387 */ /* 0x0003e40000100800 */
[----:B--2---:R-:W2:Y:S02]  /*b7820*/  LDL.LU.64 R32, [R1+0x2898] ;  /* 0x0028980001207983 */ /* 0x004ea40000300a00 */
[----:B------:R4:W-:Y:S01]  /*b7830*/  STL [R1+0xa68], R2 ;  /* 0x000a680201007387 */ /* 0x0009e20000100800 */
[-C--:B------:R-:W-:Y:S01]  /*b7840*/  IADD3 R42, P0, R24, R250.reuse, RZ ;  /* 0x000000fa182a7210 */ /* 0x080fe20007f1e0ff */
[----:B-1----:R-:W2:Y:S01]  /*b7850*/  LDL.LU.64 R28, [R1+0x2890] ;  /* 0x00289000011c7983 */ /* 0x002ea20000300a00 */
[----:B----4-:R-:W4:Y:S01]  /*b7860*/  LDL.LU.64 R2, [R1+0x2888] ;  /* 0x0028880001027983 */ /* 0x010f220000300a00 */
[----:B------:R-:W-:-:S02]  /*b7870*/  IADD3 R204, P1, R20, R250, RZ ;  /* 0x000000fa14cc7210 */ /* 0x000fc40007f3e0ff */
[----:B------:R1:W-:Y:S01]  /*b7880*/  STL [R1+0x9fc], R42 ;  /* 0x0009fc2a01007387 */ /* 0x0003e20000100800 */
[----:B------:R-:W-:Y:S02]  /*b7890*/  IADD3.X R24, R25, R0, RZ, P0, !PT ;  /* 0x0000000019187210 */ /* 0x000fe400007fe4ff */
[-C--:B------:R-:W-:Y:S01]  /*b78a0*/  IADD3 R43, P2, R16, R250.reuse, RZ ;  /* 0x000000fa102b7210 */ /* 0x080fe20007f5e0ff */
[----:B------:R-:W-:Y:S01]  /*b78b0*/  STL [R1+0xa04], R204 ;  /* 0x000a04cc01007387 */ /* 0x000fe20000100800 */
[----:B-1----:R-:W-:Y:S01]  /*b78c0*/  IADD3 R42, P3, R12, R250, RZ ;  /* 0x000000fa0c2a7210 */ /* 0x002fe20007f7e0ff */
[--C-:B------:R-:W-:Y:S02]  /*b78d0*/  IMAD.X R20, R21, 0x1, R0.reuse, P1 ;  /* 0x0000000115147824 */ /* 0x100fe400008e0600 */
[----:B------:R-:W-:Y:S02]  /*b78e0*/  STL [R1+0xa0c], R43 ;  /* 0x000a0c2b01007387 */ /* 0x000fe40000100800 */
[----:B------:R-:W-:Y:S02]  /*b78f0*/  STL [R1+0xa14], R42 ;  /* 0x000a142a01007387 */ /* 0x000fe40000100800 */
[----:B------:R1:W-:Y:S01]  /*b7900*/  STL [R1+0x9f8], R24 ;  /* 0x0009f81801007387 */ /* 0x0003e20000100800 */
[----:B------:R-:W-:Y:S01]  /*b7910*/  IADD3.X R16, R17, R0, RZ, P2, !PT ;  /* 0x0000000011107210 */ /* 0x000fe200017fe4ff */
[----:B-1----:R-:W4:Y:S01]  /*b7920*/  LDL.LU.64 R24, [R1+0x28d8] ;  /* 0x0028d80001187983 */ /* 0x002f220000300a00 */
[----:B------:R1:W-:Y:S02]  /*b7930*/  STL [R1+0xa00], R20 ;  /* 0x000a001401007387 */ /* 0x0003e40000100800 */
[----:B------:R-:W-:Y:S01]  /*b7940*/  IMAD.X R42, R13, 0x1, R0, P3 ;  /* 0x000000010d2a7824 */ /* 0x000fe200018e0600 */
[----:B-1----:R-:W4:Y:S01]  /*b7950*/  LDL.LU.64 R20, [R1+0x28d0] ;  /* 0x0028d00001147983 */ /* 0x002f220000300a00 */
[----:B------:R1:W-:Y:S03]  /*b7960*/  STL [R1+0xa08], R16 ;  /* 0x000a081001007387 */ /* 0x0003e60000100800 */
[----:B-1----:R-:W4:Y:S01]  /*b7970*/  LDL.LU.64 R16, [R1+0x28c8] ;  /* 0x0028c80001107983 */ /* 0x002f220000300a00 */
[----:B------:R-:W4:Y:S02]  /*b7980*/  LDL.LU.64 R12, [R1+0x28c0] ;  /* 0x0028c000010c7983 */ /* 0x000f240000300a00 */
[----:B------:R2:W-:Y:S01]  /*b7990*/  STL [R1+0xa10], R42 ;  /* 0x000a102a01007387 */ /* 0x0005e20000100800 */
[----:B---3--:R-:W-:-:S02]  /*b79a0*/  IADD3 R204, P0, R40, R250, RZ ;  /* 0x000000fa28cc7210 */ /* 0x008fc40007f1e0ff */
[----:B--2---:R-:W-:-:S03]  /*b79b0*/  IADD3 R42, P1, R32, R250, RZ ;  /* 0x000000fa202a7210 */ /* 0x004fc60007f3e0ff */
[----:B------:R-:W-:Y:S04]  /*b79c0*/  STL [R1+0xa18], R204 ;  /* 0x000a18cc01007387 */ /* 0x000fe80000100800 */
[----:B------:R4:W-:Y:S01]  /*b79d0*/  STL [R1+0xa1c], R42 ;  /* 0x000a1c2a01007387 */ /* 0x0009e20000100800 */
[----:B------:R-:W-:Y:S02]  /*b79e0*/  IADD3.X R40, R41, R0, RZ, P0, !PT ;  /* 0x0000000029287210 */ /* 0x000fe400007fe4ff */
[-C--:B------:R-:W-:Y:S01]  /*b79f0*/  IADD3 R43, P2, R28, R250.reuse, RZ ;  /* 0x000000fa1c2b7210 */ /* 0x080fe20007f5e0ff */
[----:B------:R-:W-:Y:S01]  /*b7a00*/  IMAD.X R32, R33, 0x1, R0, P1 ;  /* 0x0000000121207824 */ /* 0x000fe200008e0600 */
[----:B----4-:R-:W-:-:S03]  /*b7a10*/  IADD3 R42, P3, R2, R250, RZ ;  /* 0x000000fa022a7210 */ /* 0x010fc60007f7e0ff */
[----:B------:R-:W-:Y:S01]  /*b7a20*/  STL [R1+0xa50], R43 ;  /* 0x000a502b01007387 */ /* 0x000fe20000100800 */
[----:B------:R-:W-:-:S03]  /*b7a30*/  IADD3.X R28, R29, R0, RZ, P2, !PT ;  /* 0x000000001d1c7210 */ /* 0x000fc600017fe4ff */
[----:B------:R-:W-:Y:S01]  /*b7a40*/  STL [R1+0x9ec], R42 ;  /* 0x0009ec2a01007387 */ /* 0x000fe20000100800 */
[----:B------:R1:W-:Y:S03]  /*b7a50*/  STL [R1+0x9dc], R40 ;  /* 0x0009dc2801007387 */ /* 0x0003e60000100800 */
[----:B-1----:R-:W2:Y:S01]  /*b7a60*/  LDL.LU.64 R40, [R1+0x28e0] ;  /* 0x0028e00001287983 */ /* 0x002ea20000300a00 */
[----:B------:R1:W-:Y:S02]  /*b7a70*/  STL [R1+0x9e0], R32 ;  /* 0x0009e02001007387 */ /* 0x0003e40000100800 */
[----:B------:R-:W-:Y:S01]  /*b7a80*/  IMAD.X R42, R3, 0x1, R0, P3 ;  /* 0x00000001032a7824 */ /* 0x000fe200018e0600 */
[----:B------:R-:W-:Y:S01]  /*b7a90*/  IADD3 R43, P0, R24, R250, RZ ;  /* 0x000000fa182b7210 */ /* 0x000fe20007f1e0ff */
[----:B-1----:R-:W3:Y:S01]  /*b7aa0*/  LDL.LU.64 R32, [R1+0x28b8] ;  /* 0x0028b80001207983 */ /* 0x002ee20000300a00 */
[----:B------:R1:W-:Y:S03]  /*b7ab0*/  STL [R1+0x9e4], R28 ;  /* 0x0009e41c01007387 */ /* 0x0003e60000100800 */
[----:B-1----:R-:W4:Y:S01]  /*b7ac0*/  LDL.LU.64 R28, [R1+0x28b0] ;  /* 0x0028b000011c7983 */ /* 0x002f220000300a00 */
[----:B------:R-:W4:Y:S02]  /*b7ad0*/  LDL.LU.64 R2, [R1+0x28a8] ;  /* 0x0028a80001027983 */ /* 0x000f240000300a00 */
[----:B------:R1:W-:Y:S02]  /*b7ae0*/  STL [R1+0x9e8], R42 ;  /* 0x0009e82a01007387 */ /* 0x0003e40000100800 */
[----:B------:R1:W-:Y:S01]  /*b7af0*/  STL [R1+0x9f0], R43 ;  /* 0x0009f02b01007387 */ /* 0x0003e20000100800 */
[----:B------:R-:W-:-:S02]  /*b7b00*/  IADD3.X R24, R25, R0, RZ, P0, !PT ;  /* 0x0000000019187210 */ /* 0x000fc400007fe4ff */
[-C--:B-1----:R-:W-:Y:S02]  /*b7b10*/  IADD3 R42, P1, R20, R250.reuse, RZ ;  /* 0x000000fa142a7210 */ /* 0x082fe40007f3e0ff */
[----:B------:R-:W-:-:S03]  /*b7b20*/  IADD3 R43, P2, R16, R250, RZ ;  /* 0x000000fa102b7210 */ /* 0x000fc60007f5e0ff */
[----:B------:R1:W-:Y:S01]  /*b7b30*/  STL [R1+0x9f4], R42 ;  /* 0x0009f42a01007387 */ /* 0x0003e20000100800 */
[----:B------:R-:W-:Y:S02]  /*b7b40*/  IMAD.X R20, R21, 0x1, R0, P1 ;  /* 0x0000000115147824 */ /* 0x000fe400008e0600 */
[----:B------:R-:W-:Y:S01]  /*b7b50*/  STL [R1+0x9cc], R43 ;  /* 0x0009cc2b01007387 */ /* 0x000fe20000100800 */
[----:B------:R-:W-:Y:S02]  /*b7b60*/  IADD3.X R16, R17, R0, RZ, P2, !PT ;  /* 0x0000000011107210 */ /* 0x000fe400017fe4ff */
[----:B-1----:R-:W-:-:S05]  /*b7b70*/  IADD3 R42, P3, R12, R250, RZ ;  /* 0x000000fa0c2a7210 */ /* 0x002fca0007f7e0ff */
[----:B------:R-:W-:Y:S01]  /*b7b80*/  STL [R1+0x9d4], R42 ;  /* 0x0009d42a01007387 */ /* 0x000fe20000100800 */
[----:B------:R1:W-:Y:S02]  /*b7b90*/  STL [R1+0x9c0], R24 ;  /* 0x0009c01801007387 */ /* 0x0003e40000100800 */
[----:B------:R-:W-:Y:S01]  /*b7ba0*/  IMAD.X R12, R13, 0x1, R0, P3 ;  /* 0x000000010d0c7824 */ /* 0x000fe200018e0600 */
[----:B-1----:R-:W4:Y:S01]  /*b7bb0*/  LDL.LU.64 R24, [R1+0x2900] ;  /* 0x0029000001187983 */ /* 0x002f220000300a00 */
[----:B------:R1:W-:Y:S02]  /*b7bc0*/  STL [R1+0x9c4], R20 ;  /* 0x0009c41401007387 */ /* 0x0003e40000100800 */
[----:B------:R1:W-:Y:S02]  /*b7bd0*/  STL [R1+0x9c8], R16 ;  /* 0x0009c81001007387 */ /* 0x0003e40000100800 */
[----:B-1----:R-:W4:Y:S01]  /*b7be0*/  LDL.LU.64 R20, [R1+0x28f8] ;  /* 0x0028f80001147983 */ /* 0x002f220000300a00 */
[----:B------:R-:W4:Y:S02]  /*b7bf0*/  LDL.LU.64 R16, [R1+0x28f0] ;  /* 0x0028f00001107983 */ /* 0x000f240000300a00 */
[----:B------:R1:W-:Y:S02]  /*b7c00*/  STL [R1+0x9d0], R12 ;  /* 0x0009d00c01007387 */ /* 0x0003e40000100800 */
[----:B-1----:R-:W4:Y:S01]  /*b7c10*/  LDL.LU.64 R12, [R1+0x28e8] ;  /* 0x0028e800010c7983 */ /* 0x002f220000300a00 */
[----:B--2---:R-:W-:-:S05]  /*b7c20*/  IADD3 R42, P0, R40, R250, RZ ;  /* 0x000000fa282a7210 */ /* 0x004fca0007f1e0ff */
[----:B------:R1:W-:Y:S01]  /*b7c30*/  STL [R1+0x9d8], R42 ;  /* 0x0009d82a01007387 */ /* 0x0003e20000100800 */
[----:B------:R-:W-:Y:S01]  /*b7c40*/  IADD3.X R40, R41, R0, RZ, P0, !PT ;  /* 0x0000000029287210 */ /* 0x000fe200007fe4ff */
[C---:B------:R-:W-:Y:S08]  /*b7c50*/  HMMA.1688.F32.TF32 R52, R200.reuse, R10, R240 ;  /* 0x0000000ac834723c */ /* 0x040ff000000810f0 */
[----:B------:R-:W-:Y:S08]  /*b7c60*/  HMMA.1688.F32.TF32 R48, R200, R30, R228 ;  /* 0x0000001ec830723c */ /* 0x000ff000000810e4 */
[C---:B------:R-:W-:Y:S08]  /*b7c70*/  HMMA.1688.F32.TF32 R196, R44.reuse, R184, R196 ;  /* 0x000000b82cc4723c */ /* 0x040ff000000810c4 */
[----:B------:R-:W-:Y:S01]  /*b7c80*/  HMMA.1688.F32.TF32 R84, R44, R188, R84 ;  /* 0x000000bc2c54723c */ /* 0x000fe20000081054 */
[----:B---3--:R-:W-:-:S07]  /*b7c90*/  IADD3 R204, P1, R32, R250, RZ ;  /* 0x000000fa20cc7210 */ /* 0x008fce0007f3e0ff */
[C---:B------:R-:W-:Y:S08]  /*b7ca0*/  HMMA.1688.F32.TF32 R36, R44.reuse, R108, R36 ;  /* 0x0000006c2c24723c */ /* 0x040ff00000081024 */
[C---:B------:R-:W-:Y:S08]  /*b7cb0*/  HMMA.1688.F32.TF32 R64, R44.reuse, R104, R64 ;  /* 0x000000682c40723c */ /* 0x040ff00000081040 */
[----:B------:R-:W-:Y:S01]  /*b7cc0*/  HMMA.1688.F32.TF32 R56, R44, R180, R56 ;  /* 0x000000b42c38723c */ /* 0x000fe20000081038 */
[----:B------:R-:W-:Y:S04]  /*b7cd0*/  LDS R41, [R249+0x24700] ;  /* 0x02470000f9297984 */ /* 0x000fe80000000800 */
[----:B------:R2:W-:Y:S01]  /*b7ce0*/  STL [R1+0x9ac], R204 ;  /* 0x0009accc01007387 */ /* 0x0005e20000100800 */
[----:B------:R-:W-:Y:S01]  /*b7cf0*/  IMAD.X R32, R33, 0x1, R0, P1 ;  /* 0x0000000121207824 */ /* 0x000fe200008e0600 */
[----:B----4-:R-:W-:-:S02]  /*b7d00*/  IADD3 R43, P2, R28, R250, RZ ;  /* 0x000000fa1c2b7210 */ /* 0x010fc40007f5e0ff */
[----:B-1----:R-:W-:Y:S02]  /*b7d10*/  IADD3 R42, P3, R2, R250, RZ ;  /* 0x000000fa022a7210 */ /* 0x002fe40007f7e0ff */
[----:B------:R-:W-:Y:S01]  /*b7d20*/  IADD3.X R28, R29, R0, RZ, P2, !PT ;  /* 0x000000001d1c7210 */ /* 0x000fe200017fe4ff */
[----:B------:R-:W-:Y:S02]  /*b7d30*/  STL [R1+0x9b4], R43 ;  /* 0x0009b42b01007387 */ /* 0x000fe40000100800 */
[----:B------:R-:W-:Y:S02]  /*b7d40*/  STL [R1+0x9bc], R42 ;  /* 0x0009bc2a01007387 */ /* 0x000fe40000100800 */
[----:B------:R-:W-:Y:S02]  /*b7d50*/  STL [R1+0x9a4], R40 ;  /* 0x0009a42801007387 */ /* 0x000fe40000100800 */
[----:B--2---:R-:W2:Y:S01]  /*b7d60*/  LDL.LU.64 R204, [R1+0x2920] ;  /* 0x0029200001cc7983 */ /* 0x004ea20000300a00 */
[----:B------:R1:W-:Y:S01]  /*b7d70*/  STL [R1+0x9a8], R32 ;  /* 0x0009a82001007387 */ /* 0x0003e20000100800 */
[----:B------:R3:W-:Y:S02]  /*b7d80*/  STL [R1+0x9b0], R28 ;  /* 0x0009b01c01007387 */ /* 0x0007e40000100800 */
[----:B------:R-:W-:Y:S01]  /*b7d90*/  IMAD.X R2, R3, 0x1, R0, P3 ;  /* 0x0000000103027824 */ /* 0x000fe200018e0600 */
[----:B------:R-:W-:Y:S01]  /*b7da0*/  IADD3 R208, P0, R24, R250, RZ ;  /* 0x000000fa18d07210 */ /* 0x000fe20007f1e0ff */
[----:B-1----:R-:W4:Y:S01]  /*b7db0*/  LDL.LU.64 R32, [R1+0x2918] ;  /* 0x0029180001207983 */ /* 0x002f220000300a00 */
[----:B---3--:R-:W3:Y:S02]  /*b7dc0*/  LDL.LU.64 R28, [R1+0x2910] ;  /* 0x00291000011c7983 */ /* 0x008ee40000300a00 */
[----:B------:R1:W-:Y:S01]  /*b7dd0*/  STL [R1+0x9b8], R2 ;  /* 0x0009b80201007387 */ /* 0x0003e20000100800 */
[----:B------:R-:W-:Y:S01]  /*b7de0*/  IADD3.X R24, R25, R0, RZ, P0, !PT ;  /* 0x0000000019187210 */ /* 0x000fe200007fe4ff */
[----:B------:R-:W-:Y:S08]  /*b7df0*/  HMMA.1688.F32.TF32 R200, R200, R34, R244 ;  /* 0x00000022c8c8723c */ /* 0x000ff000000810f4 */
[C---:B------:R-:W-:Y:S08]  /*b7e00*/  HMMA.1688.F32.TF32 R52, R44.reuse, R144, R52 ;  /* 0x000000902c34723c */ /* 0x040ff00000081034 */
[----:B------:R-:W-:Y:S01]  /*b7e10*/  HMMA.1688.F32.TF32 R48, R44, R60, R48 ;  /* 0x0000003c2c30723c */ /* 0x000fe20000081030 */
[----:B------:R-:W-:Y:S04]  /*b7e20*/  LDS R40, [R248+0x24700] ;  /* 0x02470000f8287984 */ /* 0x000fe80000000800 */
[----:B------:R-:W-:Y:S04]  /*b7e30*/  LDS R42, [R248+0x26700] ;  /* 0x02670000f82a7984 */ /* 0x000fe80000000800 */
[----:B------:R-:W2:Y:S04]  /*b7e40*/  LDS R43, [R249+0x26700] ;  /* 0x02670000f92b7984 */ /* 0x000ea80000000800 */
[----:B-1----:R-:W3:Y:S01]  /*b7e50*/  LDL.LU.64 R2, [R1+0x2908] ;  /* 0x0029080001027983 */ /* 0x002ee20000300a00 */
[-C--:B------:R-:W-:Y:S01]  /*b7e60*/  IADD3 R206, P1, R20, R250.reuse, RZ ;  /* 0x000000fa14ce7210 */ /* 0x080fe20007f3e0ff */
[----:B------:R-:W-:Y:S01]  /*b7e70*/  STL [R1+0x8d8], R208 ;  /* 0x0008d8d001007387 */ /* 0x000fe20000100800 */
        /* <DEDUP_REMOVED lines=9> */
[----:B-1----:R-:W3:Y:S01]  /*b7f10*/  LDL.LU.64 R24, [R1+0x2958] ;  /* 0x0029580001187983 */ /* 0x002ee20000300a00 */
[----:B------:R1:W-:Y:S02]  /*b7f20*/  STL [R1+0x8c0], R20 ;  /* 0x0008c01401007387 */ /* 0x0003e40000100800 */
[----:B------:R1:W-:Y:S02]  /*b7f30*/  STL [R1+0x8c4], R16 ;  /* 0x0008c41001007387 */ /* 0x0003e40000100800 */
[----:B-1----:R-:W3:Y:S01]  /*b7f40*/  LDL.LU.64 R20, [R1+0x2950] ;  /* 0x0029500001147983 */ /* 0x002ee20000300a00 */
[----:B------:R-:W3:Y:S02]  /*b7f50*/  LDL.LU.64 R16, [R1+0x2948] ;  /* 0x0029480001107983 */ /* 0x000ee40000300a00 */
[----:B------:R1:W-:Y:S02]  /*b7f60*/  STL [R1+0x8c8], R12 ;  /* 0x0008c80c01007387 */ /* 0x0003e40000100800 */
[----:B-1----:R-:W3:Y:S01]  /*b7f70*/  LDL.LU.64 R12, [R1+0x2940] ;  /* 0x00294000010c7983 */ /* 0x002ee20000300a00 */
[----:B--2---:R-:W-:-:S05]  /*b7f80*/  IADD3 R207, P0, R204, R250, RZ ;  /* 0x000000facccf7210 */ /* 0x004fca0007f1e0ff */
[----:B------:R3:W-:Y:S01]  /*b7f90*/  STL [R1+0x8d0], R207 ;  /* 0x0008d0cf01007387 */ /* 0x0007e20000100800 */
[----:B------:R-:W-:Y:S02]  /*b7fa0*/  IADD3.X R204, R205, R0, RZ, P0, !PT ;  /* 0x00000000cdcc7210 */ /* 0x000fe400007fe4ff */
[-C--:B----4-:R-:W-:Y:S02]  /*b7fb0*/  IADD3 R206, P1, R32, R250.reuse, RZ ;  /* 0x000000fa20ce7210 */ /* 0x090fe40007f3e0ff */
[----:B---3--:R-:W-:-:S03]  /*b7fc0*/  IADD3 R207, P2, R28, R250, RZ ;  /* 0x000000fa1ccf7210 */ /* 0x008fc60007f5e0ff */
[----:B------:R1:W-:Y:S01]  /*b7fd0*/  STL [R1+0x8d4], R206 ;  /* 0x0008d4ce01007387 */ /* 0x0003e20000100800 */
[----:B------:R-:W-:-:S03]  /*b7fe0*/  IMAD.X R32, R33, 0x1, R0, P1 ;  /* 0x0000000121207824 */ /* 0x000fc600008e0600 */
[----:B------:R-:W-:Y:S01]  /*b7ff0*/  STL [R1+0x7ec], R207 ;  /* 0x0007eccf01007387 */ /* 0x000fe20000100800 */
[----:B------:R-:W-:Y:S02]  /*b8000*/  IADD3.X R28, R29, R0, RZ, P2, !PT ;  /* 0x000000001d1c7210 */ /* 0x000fe400017fe4ff */
[----:B-1----:R-:W-:-:S05]  /*b8010*/  IADD3 R206, P3, R2, R250, RZ ;  /* 0x000000fa02ce7210 */ /* 0x002fca0007f7e0ff */
[----:B------:R-:W-:Y:S01]  /*b8020*/  STL [R1+0x8a4], R206 ;  /* 0x0008a4ce01007387 */ /* 0x000fe20000100800 */
[----:B------:R1:W-:Y:S02]  /*b8030*/  STL [R1+0x7e0], R204 ;  /* 0x0007e0cc01007387 */ /* 0x0003e40000100800 */
[----:B------:R-:W-:Y:S01]  /*b8040*/  IMAD.X R2, R3, 0x1, R0, P3 ;  /* 0x0000000103027824 */ /* 0x000fe200018e0600 */
[----:B-1----:R-:W2:Y:S01]  /*b8050*/  LDL.LU.64 R204, [R1+0x2980] ;  /* 0x0029800001cc7983 */ /* 0x002ea20000300a00 */
[----:B------:R1:W-:Y:S02]  /*b8060*/  STL [R1+0x7e4], R32 ;  /* 0x0007e42001007387 */ /* 0x0003e40000100800 */
[----:B------:R3:W-:Y:S01]  /*b8070*/  STL [R1+0x7e8], R28 ;  /* 0x0007e81c01007387 */ /* 0x0007e20000100800 */
[----:B-1----:R-:W4:Y:S01]  /*b8080*/  LDL.LU.64 R32, [R1+0x2938] ;  /* 0x0029380001207983 */ /* 0x002f220000300a00 */
[----:B---3--:R-:W3:Y:S02]  /*b8090*/  LDL.LU.64 R28, [R1+0x2930] ;  /* 0x00293000011c7983 */ /* 0x008ee40000300a00 */
[----:B------:R1:W-:Y:S01]  /*b80a0*/  STL [R1+0x8a0], R2 ;  /* 0x0008a00201007387 */ /* 0x0003e20000100800 */
[-C--:B------:R-:W-:Y:S01]  /*b80b0*/  IADD3 R206, P0, R24, R250.reuse, RZ ;  /* 0x000000fa18ce7210 */ /* 0x080fe20007f1e0ff */
[----:B-1----:R-:W3:Y:S01]  /*b80c0*/  LDL.LU.64 R2, [R1+0x2928] ;  /* 0x0029280001027983 */ /* 0x002ee20000300a00 */
[----:B------:R-:W-:-:S03]  /*b80d0*/  IADD3 R208, P1, R20, R250, RZ ;  /* 0x000000fa14d07210 */ /* 0x000fc60007f3e0ff */
[----:B------:R1:W-:Y:S01]  /*b80e0*/  STL [R1+0x8a8], R206 ;  /* 0x0008a8ce01007387 */ /* 0x0003e20000100800 */
[----:B------:R-:W-:Y:S02]  /*b80f0*/  IADD3 R207, P2, R16, R250, RZ ;  /* 0x000000fa10cf7210 */ /* 0x000fe40007f5e0ff */
[----:B------:R-:W-:Y:S01]  /*b8100*/  IADD3.X R24, R25, R0, RZ, P0, !PT ;  /* 0x0000000019187210 */ /* 0x000fe200007fe4ff */
[----:B------:R-:W-:Y:S01]  /*b8110*/  STL [R1+0x45c], R208 ;  /* 0x00045cd001007387 */ /* 0x000fe20000100800 */
[----:B------:R-:W-:Y:S02]  /*b8120*/  IMAD.X R20, R21, 0x1, R0, P1 ;  /* 0x0000000115147824 */ /* 0x000fe400008e0600 */
[----:B------:R-:W-:Y:S01]  /*b8130*/  STL [R1+0x704], R207 ;  /* 0x000704cf01007387 */ /* 0x000fe20000100800 */
[----:B-1----:R-:W-:Y:S02]  /*b8140*/  IADD3 R206, P3, R12, R250, RZ ;  /* 0x000000fa0cce7210 */ /* 0x002fe40007f7e0ff */
[----:B------:R-:W-:-:S03]  /*b8150*/  IADD3.X R16, R17, R0, RZ, P2, !PT ;  /* 0x0000000011107210 */ /* 0x000fc600017fe4ff */
        /* <DEDUP_REMOVED lines=10> */
[----:B------:R-:W-:Y:S07]  /*b8200*/  HMMA.1688.F32.TF32 R44, R44, R112, R200 ;  /* 0x000000702c2c723c */ /* 0x000fee00000810c8 */
[----:B--2---:R-:W-:-:S05]  /*b8210*/  IADD3 R201, P0, R204, R250, RZ ;  /* 0x000000faccc97210 */ /* 0x004fca0007f1e0ff */
[----:B------:R1:W-:Y:S01]  /*b8220*/  STL [R1+0x42c], R201 ;  /* 0x00042cc901007387 */ /* 0x0003e20000100800 */
[-C--:B----4-:R-:W-:Y:S02]  /*b8230*/  IADD3 R200, P1, R32, R250.reuse, RZ ;  /* 0x000000fa20c87210 */ /* 0x090fe40007f3e0ff */
[----:B---3--:R-:W-:-:S03]  /*b8240*/  IADD3 R202, P2, R28, R250, RZ ;  /* 0x000000fa1cca7210 */ /* 0x008fc60007f5e0ff */
[----:B------:R2:W-:Y:S01]  /*b8250*/  STL [R1+0x434], R200 ;  /* 0x000434c801007387 */ /* 0x0005e20000100800 */
[----:B------:R-:W-:-:S03]  /*b8260*/  IMAD.X R32, R33, 0x1, R0, P1 ;  /* 0x0000000121207824 */ /* 0x000fc600008e0600 */
[----:B------:R3:W-:Y:S01]  /*b8270*/  STL [R1+0x43c], R202 ;  /* 0x00043cca01007387 */ /* 0x0007e20000100800 */
[----:B-1----:R-:W-:Y:S02]  /*b8280*/  IADD3 R201, P3, R2, R250, RZ ;  /* 0x000000fa02c97210 */ /* 0x002fe40007f7e0ff */
[----:B--2---:R-:W-:-:S03]  /*b8290*/  IADD3.X R200, R205, R0, RZ, P0, !PT ;  /* 0x00000000cdc87210 */ /* 0x004fc600007fe4ff */
[----:B------:R-:W-:Y:S04]  /*b82a0*/  STL [R1+0x444], R201 ;  /* 0x000444c901007387 */ /* 0x000fe80000100800 */
[----:B------:R1:W-:Y:S01]  /*b82b0*/  STL [R1+0x428], R200 ;  /* 0x000428c801007387 */ /* 0x0003e20000100800 */
[----:B------:R-:W-:Y:S01]  /*b82c0*/  IADD3.X R28, R29, R0, RZ, P2, !PT ;  /* 0x000000001d1c7210 */ /* 0x000fe200017fe4ff */
[----:B---3--:R-:W-:Y:S02]  /*b82d0*/  IMAD.X R202, R3, 0x1, R0, P3 ;  /* 0x0000000103ca7824 */ /* 0x008fe400018e0600 */
[----:B-1----:R-:W2:Y:S01]  /*b82e0*/  LDL.LU.64 R200, [R1+0x29a0] ;  /* 0x0029a00001c87983 */ /* 0x002ea20000300a00 */
[----:B------:R1:W-:Y:S03]  /*b82f0*/  STL [R1+0x430], R32 ;  /* 0x0004302001007387 */ /* 0x0003e60000100800 */
[----:B-1----:R-:W3:Y:S01]  /*b8300*/  LDL.LU.64 R32, [R1+0x2998] ;  /* 0x0029980001207983 */ /* 0x002ee20000300a00 */
[----:B------:R1:W-:Y:S01]  /*b8310*/  STL [R1+0x438], R28 ;  /* 0x0004381c01007387 */ /* 0x0003e20000100800 */
[----:B------:R-:W-:-:S02]  /*b8320*/  IADD3 R204, P0, R24, R250, RZ ;  /* 0x000000fa18cc7210 */ /* 0x000fc40007f1e0ff */
[----:B-1----:R-:W4:Y:S01]  /*b8330*/  LDL.LU.64 R28, [R1+0x2990] ;  /* 0x00299000011c7983 */ /* 0x002f220000300a00 */
[----:B------:R-:W4:Y:S02]  /*b8340*/  LDL.LU.64 R2, [R1+0x2988] ;  /* 0x0029880001027983 */ /* 0x000f240000300a00 */
[----:B------:R1:W-:Y:S02]  /*b8350*/  STL [R1+0x440], R202 ;  /* 0x000440ca01007387 */ /* 0x0003e40000100800 */
[----:B------:R-:W-:Y:S01]  /*b8360*/  STL [R1+0x448], R204 ;  /* 0x000448cc01007387 */ /* 0x000fe20000100800 */
[----:B------:R-:W-:Y:S02]  /*b8370*/  IADD3 R203, P2, R16, R250, RZ ;  /* 0x000000fa10cb7210 */ /* 0x000fe40007f5e0ff */
[----:B------:R-:W-:Y:S02]  /*b8380*/  IADD3.X R24, R25, R0, RZ, P0, !PT ;  /* 0x0000000019187210 */ /* 0x000fe400007fe4ff */
[----:B-1----:R-:W-:-:S05]  /*b8390*/  IADD3 R202, P1, R20, R250, RZ ;  /* 0x000000fa14ca7210 */ /* 0x002fca0007f3e0ff */
[----:B------:R1:W-:Y:S01]  /*b83a0*/  STL [R1+0x44c], R202 ;  /* 0x00044cca01007387 */ /* 0x0003e20000100800 */
[----:B------:R-:W-:Y:S02]  /*b83b0*/  STL [R1+0x450], R203 ;  /* 0x000450cb01007387 */ /* 0x000fe40000100800 */
[----:B------:R-:W-:Y:S01]  /*b83c0*/  IMAD.X R20, R21, 0x1, R0, P1 ;  /* 0x0000000115147824 */ /* 0x000fe200008e0600 */
[----:B------:R-:W-:Y:S02]  /*b83d0*/  IADD3.X R16, R17, R0, RZ, P2, !PT ;  /* 0x0000000011107210 */ /* 0x000fe400017fe4ff */
[----:B-1----:R-:W-:-:S05]  /*b83e0*/  IADD3 R202, P3, R12, R250, RZ ;  /* 0x000000fa0cca7210 */ /* 0x002fca0007f7e0ff */
[----:B------:R-:W-:Y:S01]  /*b83f0*/  STL [R1+0x41c], R202 ;  /* 0x00041cca01007387 */ /* 0x000fe20000100800 */
[----:B------:R1:W-:Y:S03]  /*b8400*/  STL [R1+0x40c], R24 ;  /* 0x00040c1801007387 */ /* 0x0003e60000100800 */
        /* <DEDUP_REMOVED lines=8> */
[----:B--2---:R-:W-:-:S05]  /*b8490*/  IADD3 R203, P0, R200, R250, RZ ;  /* 0x000000fac8cb7210 */ /* 0x004fca0007f1e0ff */
[----:B------:R4:W-:Y:S01]  /*b84a0*/  STL [R1+0x420], R203 ;  /* 0x000420cb01007387 */ /* 0x0009e20000100800 */
[----:B---3--:R-:W-:Y:S02]  /*b84b0*/  IADD3 R202, P1, R32, R250, RZ ;  /* 0x000000fa20ca7210 */ /* 0x008fe40007f3e0ff */
[----:B------:R-:W-:-:S03]  /*b84c0*/  IADD3.X R200, R201, R0, RZ, P0, !PT ;  /* 0x00000000c9c87210 */ /* 0x000fc600007fe4ff */
[----:B------:R1:W-:Y:S01]  /*b84d0*/  STL [R1+0x424], R202 ;  /* 0x000424ca01007387 */ /* 0x0003e20000100800 */
[----:B------:R-:W-:Y:S01]  /*b84e0*/  IMAD.X R32, R33, 0x1, R0, P1 ;  /* 0x0000000121207824 */ /* 0x000fe200008e0600 */
[-C--:B----4-:R-:W-:Y:S02]  /*b84f0*/  IADD3 R203, P2, R28, R250.reuse, RZ ;  /* 0x000000fa1ccb7210 */ /* 0x090fe40007f5e0ff */
[----:B-1----:R-:W-:-:S03]  /*b8500*/  IADD3 R202, P3, R2, R250, RZ ;  /* 0x000000fa02ca7210 */ /* 0x002fc60007f7e0ff */
[----:B------:R-:W-:Y:S01]  /*b8510*/  STL [R1+0x3fc], R203 ;  /* 0x0003fccb01007387 */ /* 0x000fe20000100800 */
[----:B------:R-:W-:Y:S01]  /*b8520*/  IADD3.X R28, R29, R0, RZ, P2, !PT ;  /* 0x000000001d1c7210 */ /* 0x000fe200017fe4ff */
[C---:B------:R-:W-:Y:S08]  /*b8530*/  HMMA.1688.F32.TF32 R196, R40.reuse, R186, R196 ;  /* 0x000000ba28c4723c */ /* 0x040ff000000810c4 */
[C---:B------:R-:W-:Y:S01]  /*b8540*/  HMMA.1688.F32.TF32 R84, R40.reuse, R190, R84 ;  /* 0x000000be2854723c */ /* 0x040fe20000081054 */
[----:B------:R-:W-:Y:S01]  /*b8550*/  STL [R1+0x404], R202 ;  /* 0x000404ca01007387 */ /* 0x000fe20000100800 */
[----:B------:R-:W-:Y:S02]  /*b8560*/  STL [R1+0x3f0], R200 ;  /* 0x0003f0c801007387 */ /* 0x000fe40000100800 */
[----:B------:R-:W2:Y:S02]  /*b8570*/  LDL.LU.64 R204, [R1+0x2a00] ;  /* 0x002a000001cc7983 */ /* 0x000ea40000300a00 */
[----:B------:R1:W-:Y:S01]  /*b8580*/  STL [R1+0x3f4], R32 ;  /* 0x0003f42001007387 */ /* 0x0003e20000100800 */
[----:B------:R3:W-:Y:S01]  /*b8590*/  STL [R1+0x3f8], R28 ;  /* 0x0003f81c01007387 */ /* 0x0007e20000100800 */
[----:B------:R-:W-:Y:S01]  /*b85a0*/  IMAD.X R2, R3, 0x1, R0, P3 ;  /* 0x0000000103027824 */ /* 0x000fe200018e0600 */
[C---:B------:R-:W-:Y:S08]  /*b85b0*/  HMMA.1688.F32.TF32 R36, R40.reuse, R110, R36 ;  /* 0x0000006e2824723c */ /* 0x040ff00000081024 */
[C---:B------:R-:W-:Y:S08]  /*b85c0*/  HMMA.1688.F32.TF32 R64, R40.reuse, R106, R64 ;  /* 0x0000006a2840723c */ /* 0x040ff00000081040 */
[C---:B------:R-:W-:Y:S08]  /*b85d0*/  HMMA.1688.F32.TF32 R56, R40.reuse, R182, R56 ;  /* 0x000000b62838723c */ /* 0x040ff00000081038 */
[C---:B------:R-:W-:Y:S08]  /*b85e0*/  HMMA.1688.F32.TF32 R52, R40.reuse, R146, R52 ;  /* 0x000000922834723c */ /* 0x040ff00000081034 */
[----:B------:R-:W-:Y:S01]  /*b85f0*/  HMMA.1688.F32.TF32 R48, R40, R62, R48 ;  /* 0x0000003e2830723c */ /* 0x000fe20000081030 */
[----:B------:R-:W-:Y:S04]  /*b8600*/  LDS R203, [R249+0x2a700] ;  /* 0x02a70000f9cb7984 */ /* 0x000fe80000000800 */
[----:B-1----:R-:W4:Y:S01]  /*b8610*/  LDL.LU.64 R32, [R1+0x29d8] ;  /* 0x0029d80001207983 */ /* 0x002f220000300a00 */
[----:B---3--:R-:W3:Y:S02]  /*b8620*/  LDL.LU.64 R28, [R1+0x29d0] ;  /* 0x0029d000011c7983 */ /* 0x008ee40000300a00 */
[----:B------:R1:W-:Y:S02]  /*b8630*/  STL [R1+0x400], R2 ;  /* 0x0004000201007387 */ /* 0x0003e40000100800 */
[----:B-1----:R-:W3:Y:S01]  /*b8640*/  LDL.LU.64 R2, [R1+0x29c8] ;  /* 0x0029c80001027983 */ /* 0x002ee20000300a00 */
[----:B------:R-:W-:-:S05]  /*b8650*/  IADD3 R200, P0, R24, R250, RZ ;  /* 0x000000fa18c87210 */ /* 0x000fca0007f1e0ff */
[----:B------:R1:W-:Y:S01]  /*b8660*/  STL [R1+0x408], R200 ;  /* 0x000408c801007387 */ /* 0x0003e20000100800 */
[----:B------:R-:W-:Y:S02]  /*b8670*/  IADD3.X R24, R25, R0, RZ, P0, !PT ;  /* 0x0000000019187210 */ /* 0x000fe400007fe4ff */
[----:B------:R-:W-:-:S05]  /*b8680*/  IADD3 R202, P1, R20, R250, RZ ;  /* 0x000000fa14ca7210 */ /* 0x000fca0007f3e0ff */
[----:B------:R-:W-:Y:S01]  /*b8690*/  STL [R1+0x3dc], R202 ;  /* 0x0003dcca01007387 */ /* 0x000fe20000100800 */
[--C-:B------:R-:W-:Y:S01]  /*b86a0*/  IMAD.X R20, R21, 0x1, R0.reuse, P1 ;  /* 0x0000000115147824 */ /* 0x100fe200008e0600 */
[-C--:B------:R-:W-:Y:S02]  /*b86b0*/  IADD3 R201, P2, R16, R250.reuse, RZ ;  /* 0x000000fa10c97210 */ /* 0x080fe40007f5e0ff */
[----:B-1----:R-:W-:Y:S01]  /*b86c0*/  IADD3 R200, P3, R12, R250, RZ ;  /* 0x000000fa0cc87210 */ /* 0x002fe20007f7e0ff */
[----:B------:R-:W-:Y:S01]  /*b86d0*/  HMMA.1688.F32.TF32 R40, R40, R114, R44 ;  /* 0x000000722828723c */ /* 0x000fe2000008102c */
[----:B------:R-:W-:Y:S04]  /*b86e0*/  LDS R202, [R248+0x2a700] ;  /* 0x02a70000f8ca7984 */ /* 0x000fe80000000800 */
[----:B------:R-:W-:Y:S01]  /*b86f0*/  STL [R1+0x3e4], R201 ;  /* 0x0003e4c901007387 */ /* 0x000fe20000100800 */
[----:B------:R-:W-:Y:S01]  /*b8700*/  IADD3.X R16, R17, R0, RZ, P2, !PT ;  /* 0x0000000011107210 */ /* 0x000fe200017fe4ff */
[----:B------:R-:W-:Y:S02]  /*b8710*/  STL [R1+0x3ec], R200 ;  /* 0x0003ecc801007387 */ /* 0x000fe40000100800 */
[----:B------:R1:W-:Y:S02]  /*b8720*/  STL [R1+0x3d4], R24 ;  /* 0x0003d41801007387 */ /* 0x0003e40000100800 */
[----:B------:R-:W-:Y:S01]  /*b8730*/  IMAD.X R12, R13, 0x1, R0, P3 ;  /* 0x000000010d0c7824 */ /* 0x000fe200018e0600 */
[----:B------:R-:W-:Y:S04]  /*b8740*/  LDS R200, [R248+0x28700] ;  /* 0x02870000f8c87984 */ /* 0x000fe80000000800 */
[----:B------:R-:W2:Y:S04]  /*b8750*/  LDS R201, [R249+0x28700] ;  /* 0x02870000f9c97984 */ /* 0x000ea80000000800 */
        /* <DEDUP_REMOVED lines=8> */
[----:B------:R-:W-:Y:S01]  /*b87e0*/  STL [R1+0x3c8], R208 ;  /* 0x0003c8d001007387 */ /* 0x000fe20000100800 */
[-C--:B----4-:R-:W-:Y:S02]  /*b87f0*/  IADD3 R206, P1, R32, R250.reuse, RZ ;  /* 0x000000fa20ce7210 */ /* 0x090fe40007f3e0ff */
[----:B---3--:R-:W-:Y:S02]  /*b8800*/  IADD3 R207, P2, R28, R250, RZ ;  /* 0x000000fa1ccf7210 */ /* 0x008fe40007f5e0ff */
[-C--:B------:R-:W-:Y:S01]  /*b8810*/  IADD3.X R204, R205, R0.reuse, RZ, P0, !PT ;  /* 0x00000000cdcc7210 */ /* 0x080fe200007fe4ff */
[----:B------:R1:W-:Y:S01]  /*b8820*/  STL [R1+0x3cc], R206 ;  /* 0x0003ccce01007387 */ /* 0x0003e20000100800 */
[----:B------:R-:W-:Y:S02]  /*b8830*/  IMAD.X R32, R33, 0x1, R0, P1 ;  /* 0x0000000121207824 */ /* 0x000fe400008e0600 */
[----:B------:R-:W-:Y:S01]  /*b8840*/  STL [R1+0x3d0], R207 ;  /* 0x0003d0cf01007387 */ /* 0x000fe20000100800 */
[----:B------:R-:W-:-:S02]  /*b8850*/  IADD3.X R28, R29, R0, RZ, P2, !PT ;  /* 0x000000001d1c7210 */ /* 0x000fc400017fe4ff */
        /* <DEDUP_REMOVED lines=9> */
[----:B------:R1:W-:Y:S02]  /*b88f0*/  STL [R1+0x3b8], R2 ;  /* 0x0003b80201007387 */ /* 0x0003e40000100800 */
[----:B-1----:R-:W3:Y:S01]  /*b8900*/  LDL.LU.64 R2, [R1+0x2a08] ;  /* 0x002a080001027983 */ /* 0x002ee20000300a00 */
[----:B------:R-:W-:-:S05]  /*b8910*/  IADD3 R207, P0, R24, R250, RZ ;  /* 0x000000fa18cf7210 */ /* 0x000fca0007f1e0ff */
[----:B------:R1:W-:Y:S01]  /*b8920*/  STL [R1+0x3c0], R207 ;  /* 0x0003c0cf01007387 */ /* 0x0003e20000100800 */
[----:B------:R-:W-:Y:S02]  /*b8930*/  IADD3 R206, P1, R20, R250, RZ ;  /* 0x000000fa14ce7210 */ /* 0x000fe40007f3e0ff */
[----:B------:R-:W-:Y:S02]  /*b8940*/  IADD3.X R24, R25, R0, RZ, P0, !PT ;  /* 0x0000000019187210 */ /* 0x000fe400007fe4ff */
[----:B-1----:R-:W-:Y:S01]  /*b8950*/  IADD3 R207, P2, R16, R250, RZ ;  /* 0x000000fa10cf7210 */ /* 0x002fe20007f5e0ff */
[----:B------:R1:W-:Y:S01]  /*b8960*/  STL [R1+0x3c4], R206 ;  /* 0x0003c4ce01007387 */ /* 0x0003e20000100800 */
[----:B------:R-:W-:Y:S02]  /*b8970*/  IMAD.X R20, R21, 0x1, R0, P1 ;  /* 0x0000000115147824 */ /* 0x000fe400008e0600 */
[----:B------:R-:W-:Y:S01]  /*b8980*/  IADD3.X R16, R17, R0, RZ, P2, !PT ;  /* 0x0000000011107210 */ /* 0x000fe200017fe4ff */
[----:B------:R-:W-:Y:S01]  /*b8990*/  STL [R1+0x39c], R207 ;  /* 0x00039ccf01007387 */ /* 0x000fe20000100800 */
        /* <DEDUP_REMOVED lines=16> */
[----:B------:R-:W-:Y:S01]  /*b8aa0*/  STL [R1+0x28c], R208 ;  /* 0x00028cd001007387 */ /* 0x000fe20000100800 */
        /* <DEDUP_REMOVED lines=14> */
[----:B------:R-:W-:Y:S01]  /*b8b90*/  STL.64 [R1+0x7b20], R114 ;  /* 0x007b207201007387 */ /* 0x000fe20000100a00 */
[----:B------:R-:W-:-:S05]  /*b8ba0*/  IADD3 R45, P0, R24, R250, RZ ;  /* 0x000000fa182d7210 */ /* 0x000fca0007f1e0ff */
[----:B------:R1:W-:Y:S01]  /*b8bb0*/  STL [R1+0x23c], R45 ;  /* 0x00023c2d01007387 */ /* 0x0003e20000100800 */
[-C--:B------:R-:W-:Y:S02]  /*b8bc0*/  IADD3 R44, P1, R20, R250.reuse, RZ ;  /* 0x000000fa142c7210 */ /* 0x080fe40007f3e0ff */
[----:B------:R-:W-:-:S03]  /*b8bd0*/  IADD3 R46, P2, R16, R250, RZ ;  /* 0x000000fa102e7210 */ /* 0x000fc60007f5e0ff */
[----:B------:R1:W-:Y:S01]  /*b8be0*/  STL [R1+0x254], R44 ;  /* 0x0002542c01007387 */ /* 0x0003e20000100800 */
[----:B------:R-:W-:Y:S02]  /*b8bf0*/  IMAD.X R20, R21, 0x1, R0, P1 ;  /* 0x0000000115147824 */ /* 0x000fe400008e0600 */
[----:B------:R-:W-:Y:S01]  /*b8c00*/  STL [R1+0x25c], R46 ;  /* 0x00025c2e01007387 */ /* 0x000fe20000100800 */
[----:B-1----:R-:W-:Y:S02]  /*b8c10*/  IADD3 R45, P3, R12, R250, RZ ;  /* 0x000000fa0c2d7210 */ /* 0x002fe40007f7e0ff */
[----:B------:R-:W-:-:S03]  /*b8c20*/  IADD3.X R44, R25, R0, RZ, P0, !PT ;  /* 0x00000000192c7210 */ /* 0x000fc600007fe4ff */
[----:B------:R-:W-:Y:S01]  /*b8c30*/  STL [R1+0x264], R45 ;  /* 0x0002642d01007387 */ /* 0x000fe20000100800 */
[----:B------:R-:W3:Y:S02]  /*b8c40*/  LDL.LU.64 R24, [R1+0x2a78] ;  /* 0x002a780001187983 */ /* 0x000ee40000300a00 */
[----:B------:R-:W-:Y:S01]  /*b8c50*/  STL [R1+0x238], R44 ;  /* 0x0002382c01007387 */ /* 0x000fe20000100800 */
[----:B------:R-:W-:Y:S01]  /*b8c60*/  IADD3.X R16, R17, R0, RZ, P2, !PT ;  /* 0x0000000011107210 */ /* 0x000fe200017fe4ff */
[----:B------:R1:W-:Y:S04]  /*b8c70*/  STL [R1+0x250], R20 ;  /* 0x0002501401007387 */ /* 0x0003e80000100800 */
[----:B-1----:R-:W3:Y:S01]  /*b8c80*/  LDL.LU.64 R20, [R1+0x2a70] ;  /* 0x002a700001147983 */ /* 0x002ee20000300a00 */
[----:B------:R1:W-:Y:S02]  /*b8c90*/  STL [R1+0x258], R16 ;  /* 0x0002581001007387 */ /* 0x0003e40000100800 */
[----:B------:R-:W-:Y:S01]  /*b8ca0*/  IMAD.X R44, R13, 0x1, R0, P3 ;  /* 0x000000010d2c7824 */ /* 0x000fe200018e0600 */
[----:B-1----:R-:W3:Y:S01]  /*b8cb0*/  LDL.LU.64 R16, [R1+0x2a68] ;  /* 0x002a680001107983 */ /* 0x002ee20000300a00 */
[----:B------:R-:W3:Y:S03]  /*b8cc0*/  LDL.LU.64 R12, [R1+0x2a60] ;  /* 0x002a6000010c7983 */ /* 0x000ee60000300a00 */
[----:B------:R4:W-:Y:S01]  /*b8cd0*/  STL [R1+0x260], R44 ;  /* 0x0002602c01007387 */ /* 0x0009e20000100800 */
[----:B--2---:R-:W-:-:S05]  /*b8ce0*/  IADD3 R46, P0, R204, R250, RZ ;  /* 0x000000facc2e7210 */ /* 0x004fca0007f1e0ff */
[----:B------:R1:W-:Y:S01]  /*b8cf0*/  STL [R1+0x268], R46 ;  /* 0x0002682e01007387 */ /* 0x0003e20000100800 */
[-C--:B----4-:R-:W-:Y:S02]  /*b8d00*/  IADD3 R44, P1, R32, R250.reuse, RZ ;  /* 0x000000fa202c7210 */ /* 0x090fe40007f3e0ff */
[----:B---3--:R-:W-:-:S03]  /*b8d10*/  IADD3 R45, P2, R28, R250, RZ ;  /* 0x000000fa1c2d7210 */ /* 0x008fc60007f5e0ff */
[----:B------:R2:W-:Y:S01]  /*b8d20*/  STL [R1+0x26c], R44 ;  /* 0x00026c2c01007387 */ /* 0x0005e20000100800 */
[-C--:B-1----:R-:W-:Y:S01]  /*b8d30*/  IADD3.X R46, R205, R0.reuse, RZ, P0, !PT ;  /* 0x00000000cd2e7210 */ /* 0x082fe200007fe4ff */
[----:B------:R-:W-:Y:S02]  /*b8d40*/  IMAD.X R32, R33, 0x1, R0, P1 ;  /* 0x0000000121207824 */ /* 0x000fe400008e0600 */
[----:B------:R-:W-:Y:S01]  /*b8d50*/  STL [R1+0x280], R45 ;  /* 0x0002802d01007387 */ /* 0x000fe20000100800 */
[----:B------:R-:W-:Y:S02]  /*b8d60*/  IADD3.X R28, R29, R0, RZ, P2, !PT ;  /* 0x000000001d1c7210 */ /* 0x000fe400017fe4ff */
[----:B--2---:R-:W-:-:S05]  /*b8d70*/  IADD3 R44, P3, R2, R250, RZ ;  /* 0x000000fa022c7210 */ /* 0x004fca0007f7e0ff */
[----:B------:R1:W-:Y:S04]  /*b8d80*/  STL [R1+0x22c], R44 ;  /* 0x00022c2c01007387 */ /* 0x0003e80000100800 */
[----:B-1----:R-:W2:Y:S01]  /*b8d90*/  LDL.LU.64 R44, [R1+0x2aa0] ;  /* 0x002aa000012c7983 */ /* 0x002ea20000300a00 */
[----:B------:R1:W-:Y:S02]  /*b8da0*/  STL [R1+0x21c], R46 ;  /* 0x00021c2e01007387 */ /* 0x0003e40000100800 */
[----:B------:R3:W-:Y:S02]  /*b8db0*/  STL [R1+0x220], R32 ;  /* 0x0002202001007387 */ /* 0x0007e40000100800 */
[----:B-1----:R-:W-:Y:S01]  /*b8dc0*/  IMAD.X R46, R3, 0x1, R0, P3 ;  /* 0x00000001032e7824 */ /* 0x002fe200018e0600 */
[----:B---3--:R-:W3:Y:S01]  /*b8dd0*/  LDL.LU.64 R32, [R1+0x2a98] ;  /* 0x002a980001207983 */ /* 0x008ee20000300a00 */
[----:B------:R1:W-:Y:S01]  /*b8de0*/  STL [R1+0x224], R28 ;  /* 0x0002241c01007387 */ /* 0x0003e20000100800 */
[----:B------:R-:W-:-:S02]  /*b8df0*/  IADD3 R47, P0, R24, R250, RZ ;  /* 0x000000fa182f7210 */ /* 0x000fc40007f1e0ff */
[----:B-1----:R-:W4:Y:S01]  /*b8e00*/  LDL.LU.64 R28, [R1+0x2a90] ;  /* 0x002a9000011c7983 */ /* 0x002f220000300a00 */
[----:B------:R-:W4:Y:S02]  /*b8e10*/  LDL.LU.64 R2, [R1+0x2a88] ;  /* 0x002a880001027983 */ /* 0x000f240000300a00 */
[----:B------:R1:W-:Y:S02]  /*b8e20*/  STL [R1+0x228], R46 ;  /* 0x0002282e01007387 */ /* 0x0003e40000100800 */
[----:B------:R1:W-:Y:S01]  /*b8e30*/  STL [R1+0x230], R47 ;  /* 0x0002302f01007387 */ /* 0x0003e20000100800 */
[----:B------:R-:W-:Y:S02]  /*b8e40*/  IADD3.X R24, R25, R0, RZ, P0, !PT ;  /* 0x0000000019187210 */ /* 0x000fe400007fe4ff */
[----:B-1----:R-:W-:-:S05]  /*b8e50*/  IADD3 R46, P1, R20, R250, RZ ;  /* 0x000000fa142e7210 */ /* 0x002fca0007f3e0ff */
[----:B------:R1:W-:Y:S01]  /*b8e60*/  STL [R1+0x234], R46 ;  /* 0x0002342e01007387 */ /* 0x0003e20000100800 */
[----:B------:R-:W-:Y:S01]  /*b8e70*/  IMAD.X R20, R21, 0x1, R0, P1 ;  /* 0x0000000115147824 */ /* 0x000fe200008e0600 */
[-C--:B------:R-:W-:Y:S02]  /*b8e80*/  IADD3 R47, P2, R16, R250.reuse, RZ ;  /* 0x000000fa102f7210 */ /* 0x080fe40007f5e0ff */
[----:B-1----:R-:W-:-:S03]  /*b8e90*/  IADD3 R46, P3, R12, R250, RZ ;  /* 0x000000fa0c2e7210 */ /* 0x002fc60007f7e0ff */
[----:B------:R-:W-:Y:S01]  /*b8ea0*/  STL [R1+0x1bc], R47 ;  /* 0x0001bc2f01007387 */ /* 0x000fe20000100800 */
[----:B------:R-:W-:-:S03]  /*b8eb0*/  IADD3.X R16, R17, R0, RZ, P2, !PT ;  /* 0x0000000011107210 */ /* 0x000fc600017fe4ff */
        /* <DEDUP_REMOVED lines=14> */
[C---:B------:R-:W-:Y:S08]  /*b8fa0*/  HMMA.1688.F32.TF32 R84, R200.reuse, R120, R84 ;  /* 0x00000078c854723c */ /* 0x040ff00000081054 */
[C---:B------:R-:W-:Y:S08]  /*b8fb0*/  HMMA.1688.F32.TF32 R36, R200.reuse, R128, R36 ;  /* 0x00000080c824723c */ /* 0x040ff00000081024 */
[C---:B------:R-:W-:Y:S08]  /*b8fc0*/  HMMA.1688.F32.TF32 R64, R200.reuse, R132, R64 ;  /* 0x00000084c840723c */ /* 0x040ff00000081040 */
[----:B------:R-:W-:Y:S01]  /*b8fd0*/  HMMA.1688.F32.TF32 R56, R200, R116, R56 ;  /* 0x00000074c838723c */ /* 0x000fe20000081038 */
[----:B---3--:R-:W-:-:S07]  /*b8fe0*/  IADD3 R114, P1, R32, R250, RZ ;  /* 0x000000fa20727210 */ /* 0x008fce0007f3e0ff */
        /* <DEDUP_REMOVED lines=20> */
[----:B------:R-:W-:Y:S01]  /*b9130*/  HMMA.1688.F32.TF32 R200, R200, R148, R40 ;  /* 0x00000094c8c8723c */ /* 0x000fe20000081028 */
[----:B------:R-:W-:Y:S04]  /*b9140*/  LDS R44, [R248+0x2c700] ;  /* 0x02c70000f82c7984 */ /* 0x000fe80000000800 */
[----:B------:R-:W-:Y:S04]  /*b9150*/  LDS R46, [R248+0x2e700] ;  /* 0x02e70000f82e7984 */ /* 0x000fe80000000800 */
[----:B------:R-:W2:Y:S01]  /*b9160*/  LDS R47, [R249+0x2e700] ;  /* 0x02e70000f92f7984 */ /* 0x000ea20000000800 */
[----:B------:R-:W-:-:S03]  /*b9170*/  IADD3 R204, P1, R20, R250, RZ ;  /* 0x000000fa14cc7210 */ /* 0x000fc60007f3e0ff */
[----:B-1----:R-:W3:Y:S01]  /*b9180*/  LDL.LU.64 R2, [R1+0x2aa8] ;  /* 0x002aa80001027983 */ /* 0x002ee20000300a00 */
[----:B------:R-:W-:Y:S01]  /*b9190*/  STL [R1+0x188], R206 ;  /* 0x000188ce01007387 */ /* 0x000fe20000100800 */
[----:B------:R-:W-:Y:S01]  /*b91a0*/  IADD3 R205, P2, R16, R250, RZ ;  /* 0x000000fa10cd7210 */ /* 0x000fe20007f5e0ff */
[----:B------:R1:W-:Y:S02]  /*b91b0*/  STL [R1+0x18c], R204 ;  /* 0x00018ccc01007387 */ /* 0x0003e40000100800 */
[----:B------:R-:W-:Y:S01]  /*b91c0*/  IMAD.X R20, R21, 0x1, R0, P1 ;  /* 0x0000000115147824 */ /* 0x000fe200008e0600 */
        /* <DEDUP_REMOVED lines=29> */
[----:B------:R-:W-:Y:S01]  /*b93a0*/  IADD3 R204, P0, R24, R250, RZ ;  /* 0x000000fa18cc7210 */ /* 0x000fe20007f1e0ff */
[----:B-1----:R-:W4:Y:S01]  /*b93b0*/  LDL.LU.64 R32, [R1+0x2b18] ;  /* 0x002b180001207983 */ /* 0x002f220000300a00 */
[----:B---3--:R-:W3:Y:S02]  /*b93c0*/  LDL.LU.64 R28, [R1+0x2b10] ;  /* 0x002b1000011c7983 */ /* 0x008ee40000300a00 */
[----:B------:R1:W-:Y:S01]  /*b93d0*/  STL [R1+0x160], R2 ;  /* 0x0001600201007387 */ /* 0x0003e20000100800 */
[----:B------:R-:W-:-:S02]  /*b93e0*/  IADD3.X R24, R25, R0, RZ, P0, !PT ;  /* 0x0000000019187210 */ /* 0x000fc400007fe4ff */
[-C--:B------:R-:W-:Y:S01]  /*b93f0*/  IADD3 R206, P1, R20, R250.reuse, RZ ;  /* 0x000000fa14ce7210 */ /* 0x080fe20007f3e0ff */
[----:B-1----:R-:W3:Y:S01]  /*b9400*/  LDL.LU.64 R2, [R1+0x2b08] ;  /* 0x002b080001027983 */ /* 0x002ee20000300a00 */
[----:B------:R1:W-:Y:S01]  /*b9410*/  STL [R1+0x168], R204 ;  /* 0x000168cc01007387 */ /* 0x0003e20000100800 */
[----:B------:R-:W-:Y:S02]  /*b9420*/  IADD3 R205, P2, R16, R250, RZ ;  /* 0x000000fa10cd7210 */ /* 0x000fe40007f5e0ff */
[----:B------:R-:W-:Y:S02]  /*b9430*/  STL [R1+0x13c], R206 ;  /* 0x00013cce01007387 */ /* 0x000fe40000100800 */
[----:B------:R-:W-:Y:S01]  /*b9440*/  IMAD.X R20, R21, 0x1, R0, P1 ;  /* 0x0000000115147824 */ /* 0x000fe200008e0600 */
[----:B------:R-:W-:Y:S01]  /*b9450*/  IADD3.X R16, R17, R0, RZ, P2, !PT ;  /* 0x0000000011107210 */ /* 0x000fe200017fe4ff */
[----:B------:R-:W-:Y:S01]  /*b9460*/  STL [R1+0x144], R205 ;  /* 0x000144cd01007387 */ /* 0x000fe20000100800 */
[----:B-1----:R-:W-:-:S05]  /*b9470*/  IADD3 R204, P3, R12, R250, RZ ;  /* 0x000000fa0ccc7210 */ /* 0x002fca0007f7e0ff */
[----:B------:R-:W-:Y:S01]  /*b9480*/  STL [R1+0x14c], R204 ;  /* 0x00014ccc01007387 */ /* 0x000fe20000100800 */
[----:B------:R1:W-:Y:S03]  /*b9490*/  STL [R1+0x134], R24 ;  /* 0x0001341801007387 */ /* 0x0003e60000100800 */
[----:B-1----:R-:W3:Y:S01]  /*b94a0*/  LDL.LU.64 R24, [R1+0x2b40] ;  /* 0x002b400001187983 */ /* 0x002ee20000300a00 */
[----:B------:R1:W-:Y:S02]  /*b94b0*/  STL [R1+0x138], R20 ;  /* 0x0001381401007387 */ /* 0x0003e40000100800 */
[----:B------:R-:W-:Y:S01]  /*b94c0*/  IMAD.X R204, R13, 0x1, R0, P3 ;  /* 0x000000010dcc7824 */ /* 0x000fe200018e0600 */
[----:B-1----:R-:W3:Y:S01]  /*b94d0*/  LDL.LU.64 R20, [R1+0x2b38] ;  /* 0x002b380001147983 */ /* 0x002ee20000300a00 */
[----:B------:R1:W-:Y:S03]  /*b94e0*/  STL [R1+0x140], R16 ;  /* 0x0001401001007387 */ /* 0x0003e60000100800 */
[----:B-1----:R-:W3:Y:S01]  /*b94f0*/  LDL.LU.64 R16, [R1+0x2b30] ;  /* 0x002b300001107983 */ /* 0x002ee20000300a00 */
[----:B------:R-:W3:Y:S02]  /*b9500*/  LDL.LU.64 R12, [R1+0x2b28] ;  /* 0x002b2800010c7983 */ /* 0x000ee40000300a00 */
[----:B------:R-:W-:Y:S01]  /*b9510*/  STL [R1+0x148], R204 ;  /* 0x000148cc01007387 */ /* 0x000fe20000100800 */
[----:B--2---:R-:W-:-:S05]  /*b9520*/  IADD3 R40, P0, R114, R250, RZ ;  /* 0x000000fa72287210 */ /* 0x004fca0007f1e0ff */
[----:B------:R1:W-:Y:S01]  /*b9530*/  STL [R1+0x6c], R40 ;  /* 0x00006c2801007387 */ /* 0x0003e20000100800 */
[-C--:B----4-:R-:W-:Y:S02]  /*b9540*/  IADD3 R42, P1, R32, R250.reuse, RZ ;  /* 0x000000fa202a7210 */ /* 0x090fe40007f3e0ff */
[----:B---3--:R-:W-:-:S03]  /*b9550*/  IADD3 R41, P2, R28, R250, RZ ;  /* 0x000000fa1c297210 */ /* 0x008fc60007f5e0ff */
[----:B------:R2:W-:Y:S01]  /*b9560*/  STL [R1+0x74], R42 ;  /* 0x0000742a01007387 */ /* 0x0005e20000100800 */
[----:B------:R-:W-:-:S03]  /*b9570*/  IMAD.X R32, R33, 0x1, R0, P1 ;  /* 0x0000000121207824 */ /* 0x000fc600008e0600 */
[----:B------:R-:W-:Y:S01]  /*b9580*/  STL [R1+0x7c], R41 ;  /* 0x00007c2901007387 */ /* 0x000fe20000100800 */
[----:B-1----:R-:W-:Y:S02]  /*b9590*/  IADD3 R40, P3, R2, R250, RZ ;  /* 0x000000fa02287210 */ /* 0x002fe40007f7e0ff */
[-C--:B--2---:R-:W-:Y:S02]  /*b95a0*/  IADD3.X R42, R115, R0.reuse, RZ, P0, !PT ;  /* 0x00000000732a7210 */ /* 0x084fe400007fe4ff */
[----:B------:R-:W-:Y:S01]  /*b95b0*/  IADD3.X R28, R29, R0, RZ, P2, !PT ;  /* 0x000000001d1c7210 */ /* 0x000fe200017fe4ff */
        /* <DEDUP_REMOVED lines=9> */
[----:B------:R-:W4:Y:S01]  /*b9650*/  LDL.LU.64 R2, [R1+0x2b48] ;  /* 0x002b480001027983 */ /* 0x000f220000300a00 */
[-C--:B------:R-:W-:Y:S01]  /*b9660*/  IADD3 R43, P1, R20, R250.reuse, RZ ;  /* 0x000000fa142b7210 */ /* 0x080fe20007f3e0ff */
[----:B------:R1:W-:Y:S01]  /*b9670*/  STL [R1+0x80], R42 ;  /* 0x0000802a01007387 */ /* 0x0003e20000100800 */
[----:B------:R-:W-:Y:S03]  /*b9680*/  STL [R1+0x88], R114 ;  /* 0x0000887201007387 */ /* 0x000fe60000100800 */
[----:B------:R1:W-:Y:S02]  /*b9690*/  STL [R1+0x8c], R43 ;  /* 0x00008c2b01007387 */ /* 0x0003e40000100800 */
[-C--:B-1----:R-:W-:Y:S02]  /*b96a0*/  IADD3 R42, P2, R16, R250.reuse, RZ ;  /* 0x000000fa102a7210 */ /* 0x082fe40007f5e0ff */
[----:B------:R-:W-:Y:S01]  /*b96b0*/  IADD3 R43, P3, R12, R250, RZ ;  /* 0x000000fa0c2b7210 */ /* 0x000fe20007f7e0ff */
[----:B------:R-:W-:-:S02]  /*b96c0*/  IMAD.X R20, R21, 0x1, R0, P1 ;  /* 0x0000000115147824 */ /* 0x000fc400008e0600 */
[----:B------:R1:W-:Y:S02]  /*b96d0*/  STL [R1+0x130], R42 ;  /* 0x0001302a01007387 */ /* 0x0003e40000100800 */
[----:B------:R-:W-:Y:S01]  /*b96e0*/  STL [R1+0x5c], R43 ;  /* 0x00005c2b01007387 */ /* 0x000fe20000100800 */
[-C--:B------:R-:W-:Y:S02]  /*b96f0*/  IADD3.X R16, R17, R0.reuse, RZ, P2, !PT ;  /* 0x0000000011107210 */ /* 0x080fe400017fe4ff */
[----:B-1----:R-:W-:Y:S02]  /*b9700*/  IADD3.X R42, R25, R0, RZ, P0, !PT ;  /* 0x00000000192a7210 */ /* 0x002fe400007fe4ff */
[----:B------:R-:W4:Y:S03]  /*b9710*/  LDL.LU.64 R24, [R1+0x2b80] ;  /* 0x002b800001187983 */ /* 0x000f260000300a00 */
[----:B------:R-:W-:Y:S02]  /*b9720*/  STL [R1+0x4c], R42 ;  /* 0x00004c2a01007387 */ /* 0x000fe40000100800 */
[----:B------:R1:W-:Y:S02]  /*b9730*/  STL [R1+0x50], R20 ;  /* 0x0000501401007387 */ /* 0x0003e40000100800 */
[----:B-1----:R-:W4:Y:S01]  /*b9740*/  LDL.LU.64 R20, [R1+0x2b78] ;  /* 0x002b780001147983 */ /* 0x002f220000300a00 */
[----:B------:R1:W-:Y:S02]  /*b9750*/  STL [R1+0x54], R16 ;  /* 0x0000541001007387 */ /* 0x0003e40000100800 */
[----:B------:R-:W-:Y:S01]  /*b9760*/  IMAD.X R42, R13, 0x1, R0, P3 ;  /* 0x000000010d2a7824 */ /* 0x000fe200018e0600 */
[----:B-1----:R-:W4:Y:S01]  /*b9770*/  LDL.LU.64 R16, [R1+0x2b70] ;  /* 0x002b700001107983 */ /* 0x002f220000300a00 */
[----:B------:R-:W4:Y:S03]  /*b9780*/  LDL.LU.64 R12, [R1+0x2b68] ;  /* 0x002b6800010c7983 */ /* 0x000f260000300a00 */
        /* <DEDUP_REMOVED lines=11> */
[----:B------:R-:W-:Y:S04]  /*b9840*/  LDS R43, [R249+0x32700] ;  /* 0x03270000f92b7984 */ /* 0x000fe80000000800 */
[----:B------:R-:W-:Y:S01]  /*b9850*/  IMAD.X R2, R3, 0x1, R0, P3 ;  /* 0x0000000103027824 */ /* 0x000fe200018e0600 */
[----:B------:R-:W-:Y:S01]  /*b9860*/  STL [R1+0x44], R42 ;  /* 0x0000442a01007387 */ /* 0x000fe20000100800 */
[----:B------:R-:W-:Y:S02]  /*b9870*/  STL [R1+0x30], R40 ;  /* 0x0000302801007387 */ /* 0x000fe40000100800 */
[----:B------:R1:W-:Y:S02]  /*b9880*/  STL [R1+0x34], R32 ;  /* 0x0000342001007387 */ /* 0x0003e40000100800 */
[----:B-1----:R-:W2:Y:S01]  /*b9890*/  LDL.LU.64 R32, [R1+0x2ba0] ;  /* 0x002ba00001207983 */ /* 0x002ea20000300a00 */
[----:B------:R1:W-:Y:S01]  /*b98a0*/  STL [R1+0x38], R28 ;  /* 0x0000381c01007387 */ /* 0x0003e20000100800 */
[----:B------:R-:W-:-:S02]  /*b98b0*/  IADD3 R41, P0, R24, R250, RZ ;  /* 0x000000fa18297210 */ /* 0x000fc40007f1e0ff */
[----:B-1----:R-:W3:Y:S01]  /*b98c0*/  LDL.LU.64 R28, [R1+0x2b98] ;  /* 0x002b9800011c7983 */ /* 0x002ee20000300a00 */
[----:B------:R1:W-:Y:S01]  /*b98d0*/  STL [R1+0x40], R2 ;  /* 0x0000400201007387 */ /* 0x0003e20000100800 */
[-C--:B------:R-:W-:Y:S02]  /*b98e0*/  IADD3 R40, P1, R20, R250.reuse, RZ ;  /* 0x000000fa14287210 */ /* 0x080fe40007f3e0ff */
[----:B-1----:R-:W4:Y:S01]  /*b98f0*/  LDL.LU.64 R2, [R1+0x2b90] ;  /* 0x002b900001027983 */ /* 0x002f220000300a00 */
[----:B------:R1:W-:Y:S03]  /*b9900*/  STL [R1+0x48], R41 ;  /* 0x0000482901007387 */ /* 0x0003e60000100800 */
[----:B------:R1:W-:Y:S01]  /*b9910*/  STL [R1+0x1c], R40 ;  /* 0x00001c2801007387 */ /* 0x0003e20000100800 */
[----:B------:R-:W-:Y:S01]  /*b9920*/  IMAD.X R20, R21, 0x1, R0, P1 ;  /* 0x0000000115147824 */ /* 0x000fe200008e0600 */
[----:B------:R-:W-:-:S02]  /*b9930*/  IADD3 R42, P2, R16, R250, RZ ;  /* 0x000000fa102a7210 */ /* 0x000fc40007f5e0ff */
[----:B-1----:R-:W-:Y:S02]  /*b9940*/  IADD3 R41, P3, R12, R250, RZ ;  /* 0x000000fa0c297210 */ /* 0x002fe40007f7e0ff */
[-C--:B------:R-:W-:Y:S01]  /*b9950*/  IADD3.X R40, R25, R0.reuse, RZ, P0, !PT ;  /* 0x0000000019287210 */ /* 0x080fe200007fe4ff */
[----:B------:R-:W-:Y:S01]  /*b9960*/  STL [R1+0x24], R42 ;  /* 0x0000242a01007387 */ /* 0x000fe20000100800 */
[----:B------:R-:W4:Y:S01]  /*b9970*/  LDL.LU.64 R24, [R1+0x2b88] ;  /* 0x002b880001187983 */ /* 0x000f220000300a00 */
[----:B------:R-:W-:Y:S01]  /*b9980*/  IADD3.X R16, R17, R0, RZ, P2, !PT ;  /* 0x0000000011107210 */ /* 0x000fe200017fe4ff */
[----:B------:R-:W-:Y:S01]  /*b9990*/  STL [R1+0x2c], R41 ;  /* 0x00002c2901007387 */ /* 0x000fe20000100800 */
[----:B------:R-:W-:Y:S01]  /*b99a0*/  STL [R1+0x14], R40 ;  /* 0x0000142801007387 */ /* 0x000fe20000100800 */
[----:B------:R-:W4:Y:S02]  /*b99b0*/  LDL.LU.64 R210, [R1+0x2bc0] ;  /* 0x002bc00001d27983 */ /* 0x000f240000300a00 */
[----:B------:R-:W-:-:S02]  /*b99c0*/  IMAD.X R12, R13, 0x1, R0, P3 ;  /* 0x000000010d0c7824 */ /* 0x000fc400018e0600 */
[----:B------:R1:W-:Y:S01]  /*b99d0*/  STL [R1+0x18], R20 ;  /* 0x0000181401007387 */ /* 0x0003e20000100800 */
[----:B------:R-:W-:Y:S01]  /*b99e0*/  STL [R1+0x20], R16 ;  /* 0x0000201001007387 */ /* 0x000fe20000100800 */
[----:B------:R-:W4:Y:S02]  /*b99f0*/  LDL.LU.64 R208, [R1+0x2bb8] ;  /* 0x002bb80001d07983 */ /* 0x000f240000300a00 */
[----:B------:R-:W4:Y:S02]  /*b9a00*/  LDL.LU.64 R206, [R1+0x2bb0] ;  /* 0x002bb00001ce7983 */ /* 0x000f240000300a00 */
[----:B------:R1:W-:Y:S01]  /*b9a10*/  STL [R1+0x28], R12 ;  /* 0x0000280c01007387 */ /* 0x0003e20000100800 */
[----:B------:R-:W4:Y:S04]  /*b9a20*/  LDL.LU.64 R204, [R1+0x2ba8] ;  /* 0x002ba80001cc7983 */ /* 0x000f280000300a00 */
[----:B------:R-:W-:Y:S04]  /*b9a30*/  LDS R40, [R248+0x30700] ;  /* 0x03070000f8287984 */ /* 0x000fe80000000800 */
[----:B------:R-:W-:Y:S04]  /*b9a40*/  LDS R42, [R248+0x32700] ;  /* 0x03270000f82a7984 */ /* 0x000fe80000000800 */
[----:B-1----:R-:W4:Y:S01]  /*b9a50*/  LDL.LU.64 R20, [R1+0x2be0] ;  /* 0x002be00001147983 */ /* 0x002f220000300a00 */
[----:B------:R-:W4:Y:S03]  /*b9a60*/  LDL.LU.64 R114, [R1+0x2bd8] ;  /* 0x002bd80001727983 */ /* 0x000f260000300a00 */
[----:B------:R-:W1:Y:S04]  /*b9a70*/  LDS R41, [R249+0x30700] ;  /* 0x03070000f9297984 */ /* 0x000e680000000800 */
[----:B------:R-:W4:Y:S01]  /*b9a80*/  LDL.LU.64 R12, [R1+0x2bd0] ;  /* 0x002bd000010c7983 */ /* 0x000f220000300a00 */
[----:B------:R-:W4:Y:S01]  /*b9a90*/  LDL.LU.64 R16, [R1+0x2bc8] ;  /* 0x002bc80001107983 */ /* 0x000f220000300a00 */
[----:B--2---:R-:W-:-:S04]  /*b9aa0*/  IADD3 R214, P0, R32, R250, RZ ;  /* 0x000000fa20d67210 */ /* 0x004fc80007f1e0ff */
[----:B------:R-:W-:Y:S01]  /*b9ab0*/  IADD3.X R245, R33, R0, RZ, P0, !PT ;  /* 0x0000000021f57210 */ /* 0x000fe200007fe4ff */
[----:B------:R-:W-:Y:S01]  /*b9ac0*/  STL [R1+0x8], R214 ;  /* 0x000008d601007387 */ /* 0x000fe20000100800 */
[----:B---3--:R-:W-:-:S05]  /*b9ad0*/  IADD3 R213, P1, R28, R250, RZ ;  /* 0x000000fa1cd57210 */ /* 0x008fca0007f3e0ff */
[----:B------:R2:W-:Y:S01]  /*b9ae0*/  STL [R1+0xc], R213 ;  /* 0x00000cd501007387 */ /* 0x0005e20000100800 */
[----:B----4-:R-:W-:Y:S01]  /*b9af0*/  IADD3 R212, P2, R2, R250, RZ ;  /* 0x000000fa02d47210 */ /* 0x010fe20007f5e0ff */
[----:B------:R-:W-:-:S03]  /*b9b00*/  IMAD.X R246, R29, 0x1, R0, P1 ;  /* 0x000000011df67824 */ /* 0x000fc600008e0600 */
[----:B------:R-:W-:Y:S01]  /*b9b10*/  IADD3.X R247, R3, R0, RZ, P2, !PT ;  /* 0x0000000003f77210 */ /* 0x000fe200017fe4ff */
[----:B------:R3:W-:Y:S01]  /*b9b20*/  STL [R1+0x10], R212 ;  /* 0x000010d401007387 */ /* 0x0007e20000100800 */
[----:B------:R-:W4:Y:S02]  /*b9b30*/  LDL.LU.64 R32, [R1+0x2c00] ;  /* 0x002c000001207983 */ /* 0x000f240000300a00 */
[----:B------:R-:W4:Y:S02]  /*b9b40*/  LDL.LU.64 R28, [R1+0x2bf8] ;  /* 0x002bf800011c7983 */ /* 0x000f240000300a00 */
[----:B------:R-:W4:Y:S01]  /*b9b50*/  LDL.LU.64 R2, [R1+0x2bf0] ;  /* 0x002bf00001027983 */ /* 0x000f220000300a00 */
[-C--:B------:R-:W-:Y:S02]  /*b9b60*/  IADD3 R252, P3, R24, R250.reuse, RZ ;  /* 0x000000fa18fc7210 */ /* 0x080fe40007f7e0ff */
[-C--:B--2---:R-:W-:Y:S02]  /*b9b70*/  IADD3 R213, P0, R210, R250.reuse, RZ ;  /* 0x000000fad2d57210 */ /* 0x084fe40007f1e0ff */
[----:B------:R-:W-:-:S02]  /*b9b80*/  IADD3 R241, P2, R206, R250, RZ ;  /* 0x000000facef17210 */ /* 0x000fc40007f5e0ff */
[----:B---3--:R-:W-:Y:S02]  /*b9b90*/  IADD3 R212, P1, R208, R250, RZ ;  /* 0x000000fad0d47210 */ /* 0x008fe40007f3e0ff */
[-C--:B------:R-:W-:Y:S01]  /*b9ba0*/  IADD3.X R234, R211, R0.reuse, RZ, P0, !PT ;  /* 0x00000000d3ea7210 */ /* 0x080fe200007fe4ff */
[----:B------:R-:W-:Y:S01]  /*b9bb0*/  IMAD.X R251, R25, 0x1, R0, P3 ;  /* 0x0000000119fb7824 */ /* 0x000fe200018e0600 */
[----:B------:R-:W-:Y:S02]  /*b9bc0*/  IADD3.X R240, R207, R0, RZ, P2, !PT ;  /* 0x00000000cff07210 */ /* 0x000fe400017fe4ff */
[-C--:B------:R-:W-:Y:S01]  /*b9bd0*/  IADD3 R244, P0, R20, R250.reuse, RZ ;  /* 0x000000fa14f47210 */ /* 0x080fe20007f1e0ff */
[----:B------:R-:W2:Y:S01]  /*b9be0*/  LDL.LU.64 R24, [R1+0x2be8] ;  /* 0x002be80001187983 */ /* 0x000ea20000300a00 */
[----:B------:R3:W-:Y:S02]  /*b9bf0*/  STL [R1], R213 ;  /* 0x000000d501007387 */ /* 0x0007e40000100800 */
[----:B------:R1:W-:Y:S01]  /*b9c00*/  STL [R1+0x4], R212 ;  /* 0x000004d401007387 */ /* 0x0003e20000100800 */
[----:B------:R-:W-:-:S02]  /*b9c10*/  IADD3 R231, P2, R12, R250, RZ ;  /* 0x000000fa0ce77210 */ /* 0x000fc40007f5e0ff */
[----:B------:R-:W-:Y:S02]  /*b9c20*/  IADD3 R243, P3, R204, R250, RZ ;  /* 0x000000faccf37210 */ /* 0x000fe40007f7e0ff */
[-C--:B------:R-:W-:Y:S02]  /*b9c30*/  IADD3.X R227, R21, R0.reuse, RZ, P0, !PT ;  /* 0x0000000015e37210 */ /* 0x080fe400007fe4ff */
[----:B------:R-:W3:Y:S01]  /*b9c40*/  LDL.LU.64 R20, [R1+0x2c20] ;  /* 0x002c200001147983 */ /* 0x000ee20000300a00 */
[----:B------:R-:W-:Y:S02]  /*b9c50*/  IADD3.X R230, R13, R0, RZ, P2, !PT ;  /* 0x000000000de67210 */ /* 0x000fe400017fe4ff */
[----:B------:R-:W3:Y:S02]  /*b9c60*/  LDL.LU.64 R12, [R1+0x2c18] ;  /* 0x002c1800010c7983 */ /* 0x000ee40000300a00 */
[--C-:B------:R-:W-:Y:S01]  /*b9c70*/  IMAD.X R242, R205, 0x1, R0.reuse, P3 ;  /* 0x00000001cdf27824 */ /* 0x100fe200018e0600 */
[----:B------:R-:W-:Y:S01]  /*b9c80*/  IADD3 R233, P3, R16, R250, RZ ;  /* 0x000000fa10e97210 */ /* 0x000fe20007f7e0ff */
[----:B------:R-:W3:Y:S04]  /*b9c90*/  LDL.LU.64 R204, [R1+0x2c10] ;  /* 0x002c100001cc7983 */ /* 0x000ee80000300a00 */
[----:B------:R-:W-:-:S02]  /*b9ca0*/  IMAD.X R232, R17, 0x1, R0, P3 ;  /* 0x0000000111e87824 */ /* 0x000fc400018e0600 */
[----:B------:R-:W3:Y:S01]  /*b9cb0*/  LDL.LU.64 R16, [R1+0x2c08] ;  /* 0x002c080001107983 */ /* 0x000ee20000300a00 */
[----:B------:R-:W-:Y:S01]  /*b9cc0*/  IMAD.X R235, R209, 0x1, R0, P1 ;  /* 0x00000001d1eb7824 */ /* 0x000fe200008e0600 */
[----:B------:R-:W-:-:S05]  /*b9cd0*/  IADD3 R229, P1, R114, R250, RZ ;  /* 0x000000fa72e57210 */ /* 0x000fca0007f3e0ff */
[--C-:B------:R-:W-:Y:S01]  /*b9ce0*/  IMAD.X R228, R115, 0x1, R0.reuse, P1 ;  /* 0x0000000173e47824 */ /* 0x100fe200008e0600 */
[-C--:B----4-:R-:W-:Y:S02]  /*b9cf0*/  IADD3 R217, P0, R32, R250.reuse, RZ ;  /* 0x000000fa20d97210 */ /* 0x090fe40007f1e0ff */
[-C--:B------:R-:W-:Y:S02]  /*b9d00*/  IADD3 R219, P1, R28, R250.reuse, RZ ;  /* 0x000000fa1cdb7210 */ /* 0x080fe40007f3e0ff */
[----:B------:R-:W-:Y:S02]  /*b9d10*/  IADD3 R221, P2, R2, R250, RZ ;  /* 0x000000fa02dd7210 */ /* 0x000fe40007f5e0ff */
[-C--:B------:R-:W-:Y:S02]  /*b9d20*/  IADD3.X R216, R33, R0.reuse, RZ, P0, !PT ;  /* 0x0000000021d87210 */ /* 0x080fe400007fe4ff */
[----:B------:R-:W-:Y:S01]  /*b9d30*/  IADD3.X R220, R3, R0, RZ, P2, !PT ;  /* 0x0000000003dc7210 */ /* 0x000fe200017fe4ff */
[----:B------:R-:W-:Y:S01]  /*b9d40*/  IMAD.X R218, R29, 0x1, R0, P1 ;  /* 0x000000011dda7824 */ /* 0x000fe200008e0600 */
[----:B------:R-:W4:Y:S01]  /*b9d50*/  LDL.LU.64 R2, [R1+0x2c40] ;  /* 0x002c400001027983 */ /* 0x000f220000300a00 */
[----:B------:R-:W4:Y:S02]  /*b9d60*/  LDL.LU.64 R114, [R1+0x2c38] ;  /* 0x002c380001727983 */ /* 0x000f240000300a00 */
[----:B------:R-:W4:Y:S01]  /*b9d70*/  LDL.LU.64 R32, [R1+0x2c30] ;  /* 0x002c300001207983 */ /* 0x000f220000300a00 */
[----:B--2---:R-:W-:-:S05]  /*b9d80*/  IADD3 R223, P3, R24, R250, RZ ;  /* 0x000000fa18df7210 */ /* 0x004fca0007f7e0ff */
[--C-:B------:R-:W-:Y:S02]  /*b9d90*/  IMAD.X R222, R25, 0x1, R0.reuse, P3 ;  /* 0x0000000119de7824 */ /* 0x100fe400018e0600 */
[----:B------:R-:W2:Y:S01]  /*b9da0*/  LDL.LU.64 R24, [R1+0x2c28] ;  /* 0x002c280001187983 */ /* 0x000ea20000300a00 */
[-C--:B---3--:R-:W-:Y:S02]  /*b9db0*/  IADD3 R224, P0, R20, R250.reuse, RZ ;  /* 0x000000fa14e07210 */ /* 0x088fe40007f1e0ff */
[----:B------:R-:W-:Y:S02]  /*b9dc0*/  IADD3 R225, P1, R12, R250, RZ ;  /* 0x000000fa0ce17210 */ /* 0x000fe40007f3e0ff */
[----:B------:R-:W-:Y:S02]  /*b9dd0*/  IADD3.X R209, R21, R0, RZ, P0, !PT ;  /* 0x0000000015d17210 */ /* 0x000fe400007fe4ff */
[----:B------:R-:W3:Y:S01]  /*b9de0*/  LDL.LU.64 R20, [R1+0x2168] ;  /* 0x0021680001147983 */ /* 0x000ee20000300a00 */
[----:B------:R-:W-:-:S02]  /*b9df0*/  IMAD.X R210, R13, 0x1, R0, P1 ;  /* 0x000000010dd27824 */ /* 0x000fc400008e0600 */
[----:B------:R-:W3:Y:S02]  /*b9e00*/  LDL.LU.64 R12, [R1+0x1a30] ;  /* 0x001a3000010c7983 */ /* 0x000ee40000300a00 */
[----:B------:R-:W3:Y:S01]  /*b9e10*/  LDL.LU.64 R28, [R1+0x2160] ;  /* 0x00216000011c7983 */ /* 0x000ee20000300a00 */
[----:B------:R-:W-:-:S05]  /*b9e20*/  IADD3 R213, P3, R16, R250, RZ ;  /* 0x000000fa10d57210 */ /* 0x000fca0007f7e0ff */
[----:B-1----:R-:W-:Y:S02]  /*b9e30*/  IMAD.X R212, R17, 0x1, R0, P3 ;  /* 0x0000000111d47824 */ /* 0x002fe400018e0600 */
[----:B------:R-:W3:Y:S01]  /*b9e40*/  LDL.LU.64 R16, [R1+0x2158] ;  /* 0x0021580001107983 */ /* 0x000ee20000300a00 */
[----:B------:R-:W-:-:S04]  /*b9e50*/  IADD3 R226, P2, R204, R250, RZ ;  /* 0x000000facce27210 */ /* 0x000fc80007f5e0ff */
[----:B------:R-:W-:Y:S02]  /*b9e60*/  IADD3.X R211, R205, R0, RZ, P2, !PT ;  /* 0x00000000cdd37210 */ /* 0x000fe400017fe4ff */
[-C--:B----4-:R-:W-:Y:S02]  /*b9e70*/  IADD3 R214, P0, R2, R250.reuse, RZ ;  /* 0x000000fa02d67210 */ /* 0x090fe40007f1e0ff */
[-C--:B------:R-:W-:Y:S02]  /*b9e80*/  IADD3 R215, P1, R114, R250.reuse, RZ ;  /* 0x000000fa72d77210 */ /* 0x080fe40007f3e0ff */
[----:B------:R-:W-:Y:S02]  /*b9e90*/  IADD3 R206, P2, R32, R250, RZ ;  /* 0x000000fa20ce7210 */ /* 0x000fe40007f5e0ff */
[-C--:B------:R-:W-:Y:S01]  /*b9ea0*/  IADD3.X R3, R3, R0.reuse, RZ, P0, !PT ;  /* 0x0000000003037210 */ /* 0x080fe200007fe4ff */
[----:B------:R-:W-:Y:S01]  /*b9eb0*/  IMAD.X R204, R115, 0x1, R0, P1 ;  /* 0x0000000173cc7824 */ /* 0x000fe200008e0600 */
[----:B------:R-:W-:-:S02]  /*b9ec0*/  IADD3.X R205, R33, R0, RZ, P2, !PT ;  /* 0x0000000021cd7210 */ /* 0x000fc400017fe4ff */
[-C--:B--2---:R-:W-:Y:S02]  /*b9ed0*/  IADD3 R208, P3, R24, R250.reuse, RZ ;  /* 0x000000fa18d07210 */ /* 0x084fe40007f7e0ff */
[-C--:B---3--:R-:W-:Y:S02]  /*b9ee0*/  IADD3 R2, P0, R20, R250.reuse, RZ ;  /* 0x000000fa14027210 */ /* 0x088fe40007f1e0ff */
[-C--:B------:R-:W-:Y:S01]  /*b9ef0*/  IADD3 R32, P1, R12, R250.reuse, RZ ;  /* 0x000000fa0c207210 */ /* 0x080fe20007f3e0ff */
[----:B------:R-:W-:Y:S02]  /*b9f00*/  IMAD.X R207, R25, 0x1, R0, P3 ;  /* 0x0000000119cf7824 */ /* 0x000fe400018e0600 */
[----:B------:R1:W-:Y:S01]  /*b9f10*/  STL [R1+0x1a4c], R2 ;  /* 0x001a4c0201007387 */ /* 0x0003e20000100800 */
[----:B------:R-:W2:Y:S02]  /*b9f20*/  LDL.LU.64 R24, [R1+0x2178] ;  /* 0x0021780001187983 */ /* 0x000ea40000300a00 */
[----:B------:R3:W-:Y:S02]  /*b9f30*/  STL [R1+0x1a38], R32 ;  /* 0x001a382001007387 */ /* 0x0007e40000100800 */
[----:B------:R-:W4:Y:S01]  /*b9f40*/  LDL.LU.64 R114, [R1+0x1a08] ;  /* 0x001a080001727983 */ /* 0x000f220000300a00 */
[----:B-1----:R-:W-:-:S02]  /*b9f50*/  IADD3 R2, P2, R28, R250, RZ ;  /* 0x000000fa1c027210 */ /* 0x002fc40007f5e0ff */
[----:B---3--:R-:W-:-:S03]  /*b9f60*/  IADD3.X R32, R21, R0, RZ, P0, !PT ;  /* 0x0000000015207210 */ /* 0x008fc600007fe4ff */
[----:B------:R1:W-:Y:S01]  /*b9f70*/  STL [R1+0x1a40], R2 ;  /* 0x001a400201007387 */ /* 0x0003e20000100800 */
[----:B------:R-:W3:Y:S01]  /*b9f80*/  LDL.LU.64 R20, [R1+0x2170] ;  /* 0x0021700001147983 */ /* 0x000ee20000300a00 */
[----:B-1----:R-:W-:-:S05]  /*b9f90*/  IADD3 R2, P3, R16, R250, RZ ;  /* 0x000000fa10027210 */ /* 0x002fca0007f7e0ff */
[----:B------:R1:W-:Y:S01]  /*b9fa0*/  STL [R1+0x1a48], R2 ;  /* 0x001a480201007387 */ /* 0x0003e20000100800 */
[----:B------:R1:W-:Y:S01]  /*b9fb0*/  STL [R1+0x1a30], R32 ;  /* 0x001a302001007387 */ /* 0x0003e20000100800 */
[----:B------:R-:W-:Y:S01]  /*b9fc0*/  IADD3.X R28, R29, R0, RZ, P2, !PT ;  /* 0x000000001d1c7210 */ /* 0x000fe200017fe4ff */
[--C-:B-1----:R-:W-:Y:S02]  /*b9fd0*/  IMAD.X R2, R13, 0x1, R0.reuse, P1 ;  /* 0x000000010d027824 */ /* 0x102fe400008e0600 */
[----:B------:R-:W3:Y:S03]  /*b9fe0*/  LDL.LU.64 R12, [R1+0x1a10] ;  /* 0x001a1000010c7983 */ /* 0x000ee60000300a00 */
[----:B------:R1:W-:Y:S02]  /*b9ff0*/  STL [R1+0x1a34], R2 ;  /* 0x001a340201007387 */ /* 0x0003e40000100800 */
[----:B------:R-:W3:Y:S02]  /*ba000*/  LDL.LU.64 R236, [R1+0x2190] ;  /* 0x0021900001ec7983 */ /* 0x000ee40000300a00 */
[----:B------:R1:W-:Y:S01]  /*ba010*/  STL [R1+0x1a3c], R28 ;  /* 0x001a3c1c01007387 */ /* 0x0003e20000100800 */
[----:B------:R-:W3:Y:S01]  /*ba020*/  LDL.LU.64 R32, [R1+0x2188] ;  /* 0x0021880001207983 */ /* 0x000ee20000300a00 */
[----:B-1----:R-:W-:-:S05]  /*ba030*/  IMAD.X R2, R17, 0x1, R0, P3 ;  /* 0x0000000111027824 */ /* 0x002fca00018e0600 */
[----:B------:R4:W-:Y:S01]  /*ba040*/  STL [R1+0x1a44], R2 ;  /* 0x001a440201007387 */ /* 0x0009e20000100800 */
[----:B------:R-:W3:Y:S01]  /*ba050*/  LDL.LU.64 R28, [R1+0x19f0] ;  /* 0x0019f000011c7983 */ /* 0x000ee20000300a00 */
[-C--:B--2---:R-:W-:Y:S02]  /*ba060*/  IADD3 R16, P0, R24, R250.reuse, RZ ;  /* 0x000000fa18107210 */ /* 0x084fe40007f1e0ff */
[----:B----4-:R-:W-:-:S03]  /*ba070*/  IADD3 R2, P1, R114, R250, RZ ;  /* 0x000000fa72027210 */ /* 0x010fc60007f3e0ff */
[----:B------:R1:W-:Y:S04]  /*ba080*/  STL [R1+0x1a24], R16 ;  /* 0x001a241001007387 */ /* 0x0003e80000100800 */
[----:B-1----:R-:W2:Y:S01]  /*ba090*/  LDL.LU.64 R16, [R1+0x2180] ;  /* 0x0021800001107983 */ /* 0x002ea20000300a00 */
[----:B------:R3:W-:Y:S02]  /*ba0a0*/  STL [R1+0x1a28], R2 ;  /* 0x001a280201007387 */ /* 0x0007e40000100800 */
[----:B---3--:R-:W-:-:S05]  /*ba0b0*/  IADD3 R2, P2, R20, R250, RZ ;  /* 0x000000fa14027210 */ /* 0x008fca0007f5e0ff */
[----:B------:R1:W-:Y:S01]  /*ba0c0*/  STL [R1+0x1a2c], R2 ;  /* 0x001a2c0201007387 */ /* 0x0003e20000100800 */
[--C-:B------:R-:W-:Y:S01]  /*ba0d0*/  IMAD.X R114, R115, 0x1, R0.reuse, P1 ;  /* 0x0000000173727824 */ /* 0x100fe200008e0600 */
[----:B------:R-:W-:Y:S02]  /*ba0e0*/  IADD3 R238, P3, R12, R250, RZ ;  /* 0x000000fa0cee7210 */ /* 0x000fe40007f7e0ff */
[----:B-1----:R-:W-:Y:S02]  /*ba0f0*/  IADD3.X R2, R25, R0, RZ, P0, !PT ;  /* 0x0000000019027210 */ /* 0x002fe400007fe4ff */
[----:B------:R-:W3:Y:S01]  /*ba100*/  LDL.LU.64 R24, [R1+0x21c8] ;  /* 0x0021c80001187983 */ /* 0x000ee20000300a00 */
[----:B------:R-:W-:Y:S02]  /*ba110*/  STL [R1+0x1a18], R238 ;  /* 0x001a18ee01007387 */ /* 0x000fe40000100800 */
[----:B------:R1:W-:Y:S02]  /*ba120*/  STL [R1+0x1a08], R2 ;  /* 0x001a080201007387 */ /* 0x0003e40000100800 */
[----:B------:R-:W-:Y:S01]  /*ba130*/  IMAD.X R13, R13, 0x1, R0, P3 ;  /* 0x000000010d0d7824 */ /* 0x000fe200018e0600 */
[----:B------:R4:W-:Y:S01]  /*ba140*/  STL [R1+0x1a0c], R114 ;  /* 0x001a0c7201007387 */ /* 0x0009e20000100800 */
[----:B------:R-:W-:-:S02]  /*ba150*/  IADD3 R12, P0, R236, R250, RZ ;  /* 0x000000faec0c7210 */ /* 0x000fc40007f1e0ff */
[----:B-1----:R-:W-:-:S05]  /*ba160*/  IADD3.X R2, R21, R0, RZ, P2, !PT ;  /* 0x0000000015027210 */ /* 0x002fca00017fe4ff */
[----:B------:R1:W-:Y:S01]  /*ba170*/  STL [R1+0x1a10], R2 ;  /* 0x001a100201007387 */ /* 0x0003e20000100800 */
[----:B------:R-:W-:Y:S02]  /*ba180*/  STL [R1+0x1a14], R13 ;  /* 0x001a140d01007387 */ /* 0x000fe40000100800 */
[----:B----4-:R-:W2:Y:S02]  /*ba190*/  LDL.LU.64 R114, [R1+0x19d0] ;  /* 0x0019d00001727983 */ /* 0x010ea40000300a00 */
[----:B------:R1:W-:Y:S02]  /*ba1a0*/  STL [R1+0x1a1c], R12 ;  /* 0x001a1c0c01007387 */ /* 0x0003e40000100800 */
[----:B-1----:R-:W-:Y:S01]  /*ba1b0*/  IADD3 R2, P1, R32, R250, RZ ;  /* 0x000000fa20027210 */ /* 0x002fe20007f3e0ff */
[----:B------:R-:W2:Y:S04]  /*ba1c0*/  LDL.LU.64 R12, [R1+0x21c0] ;  /* 0x0021c000010c7983 */ /* 0x000ea80000300a00 */
[----:B------:R1:W-:Y:S02]  /*ba1d0*/  STL [R1+0x1a20], R2 ;  /* 0x001a200201007387 */ /* 0x0003e40000100800 */
[----:B------:R-:W2:Y:S01]  /*ba1e0*/  LDL.LU.64 R20, [R1+0x21b8] ;  /* 0x0021b80001147983 */ /* 0x000ea20000300a00 */
[----:B------:R-:W-:-:S02]  /*ba1f0*/  IADD3.X R236, R237, R0, RZ, P0, !PT ;  /* 0x00000000edec7210 */ /* 0x000fc400007fe4ff */
[----:B-1----:R-:W-:-:S05]  /*ba200*/  IADD3 R2, P2, R28, R250, RZ ;  /* 0x000000fa1c027210 */ /* 0x002fca0007f5e0ff */
[----:B------:R1:W-:Y:S01]  /*ba210*/  STL [R1+0x19f8], R2 ;  /* 0x0019f80201007387 */ /* 0x0003e20000100800 */
[----:B------:R-:W-:Y:S01]  /*ba220*/  IADD3.X R28, R29, R0, RZ, P2, !PT ;  /* 0x000000001d1c7210 */ /* 0x000fe200017fe4ff */
[----:B-1----:R-:W-:Y:S01]  /*ba230*/  IMAD.X R2, R33, 0x1, R0, P1 ;  /* 0x0000000121027824 */ /* 0x002fe200008e0600 */
[----:B--2---:R-:W-:-:S05]  /*ba240*/  IADD3 R238, P3, R16, R250, RZ ;  /* 0x000000fa10ee7210 */ /* 0x004fca0007f7e0ff */
[----:B------:R-:W-:Y:S01]  /*ba250*/  STL [R1+0x1a00], R238 ;  /* 0x001a00ee01007387 */ /* 0x000fe20000100800 */
[----:B------:R1:W-:Y:S02]  /*ba260*/  STL [R1+0x19ec], R236 ;  /* 0x0019ecec01007387 */ /* 0x0003e40000100800 */
[----:B------:R-:W-:Y:S02]  /*ba270*/  IMAD.X R16, R17, 0x1, R0, P3 ;  /* 0x0000000111107824 */ /* 0x000fe400018e0600 */
[----:B------:R3:W-:Y:S01]  /*ba280*/  STL [R1+0x19f0], R2 ;  /* 0x0019f00201007387 */ /* 0x0007e20000100800 */
[----:B------:R2:W-:Y:S04]  /*ba290*/  STL [R1+0x19f4], R28 ;  /* 0x0019f41c01007387 */ /* 0x0005e80000100800 */
[----:B-1----:R-:W4:Y:S01]  /*ba2a0*/  LDL.LU.64 R236, [R1+0x21b0] ;  /* 0x0021b00001ec7983 */ /* 0x002f220000300a00 */
[----:B------:R1:W-:Y:S02]  /*ba2b0*/  STL [R1+0x19fc], R16 ;  /* 0x0019fc1001007387 */ /* 0x0003e40000100800 */
[----:B------:R-:W4:Y:S01]  /*ba2c0*/  LDL.LU.64 R32, [R1+0x21a8] ;  /* 0x0021a80001207983 */ /* 0x000f220000300a00 */
[----:B---3--:R-:W-:-:S05]  /*ba2d0*/  IADD3 R2, P0, R24, R250, RZ ;  /* 0x000000fa18027210 */ /* 0x008fca0007f1e0ff */
[----:B------:R3:W-:Y:S01]  /*ba2e0*/  STL [R1+0x1a04], R2 ;  /* 0x001a040201007387 */ /* 0x0007e20000100800 */
[----:B--2---:R-:W2:Y:S02]  /*ba2f0*/  LDL.LU.64 R28, [R1+0x21a0] ;  /* 0x0021a000011c7983 */ /* 0x004ea40000300a00 */
[----:B-1----:R-:W2:Y:S01]  /*ba300*/  LDL.LU.64 R16, [R1+0x2198] ;  /* 0x0021980001107983 */ /* 0x002ea20000300a00 */
[----:B------:R-:W-:-:S05]  /*ba310*/  IADD3 R238, P1, R114, R250, RZ ;  /* 0x000000fa72ee7210 */ /* 0x000fca0007f3e0ff */
[----:B------:R1:W-:Y:S01]  /*ba320*/  STL [R1+0x19d8], R238 ;  /* 0x0019d8ee01007387 */ /* 0x0003e20000100800 */
[-C--:B------:R-:W-:Y:S02]  /*ba330*/  IADD3 R239, P2, R12, R250.reuse, RZ ;  /* 0x000000fa0cef7210 */ /* 0x080fe40007f5e0ff */
[----:B---3--:R-:W-:Y:S02]  /*ba340*/  IADD3 R2, P3, R20, R250, RZ ;  /* 0x000000fa14027210 */ /* 0x008fe40007f7e0ff */
[-C--:B-1----:R-:W-:Y:S01]  /*ba350*/  IADD3.X R238, R25, R0.reuse, RZ, P0, !PT ;  /* 0x0000000019ee7210 */ /* 0x082fe200007fe4ff */
[----:B------:R-:W-:Y:S01]  /*ba360*/  STL [R1+0x19e0], R239 ;  /* 0x0019e0ef01007387 */ /* 0x000fe20000100800 */
[----:B------:R-:W3:Y:S02]  /*ba370*/  LDL.LU.64 R24, [R1+0x21d8] ;  /* 0x0021d80001187983 */ /* 0x000ee40000300a00 */
[----:B------:R1:W-:Y:S01]  /*ba380*/  STL [R1+0x19e8], R2 ;  /* 0x0019e80201007387 */ /* 0x0003e20000100800 */
[----:B------:R-:W-:Y:S01]  /*ba390*/  IADD3.X R114, R13, R0, RZ, P2, !PT ;  /* 0x000000000d727210 */ /* 0x000fe200017fe4ff */
[----:B------:R-:W-:Y:S01]  /*ba3a0*/  STL [R1+0x19d0], R238 ;  /* 0x0019d0ee01007387 */ /* 0x000fe20000100800 */
[----:B------:R-:W3:Y:S02]  /*ba3b0*/  LDL.LU.64 R12, [R1+0x1988] ;  /* 0x00198800010c7983 */ /* 0x000ee40000300a00 */
[----:B-1----:R-:W-:-:S05]  /*ba3c0*/  IMAD.X R2, R115, 0x1, R0, P1 ;  /* 0x0000000173027824 */ /* 0x002fca00008e0600 */
[----:B------:R1:W-:Y:S01]  /*ba3d0*/  STL [R1+0x19d4], R2 ;  /* 0x0019d40201007387 */ /* 0x0003e20000100800 */
[----:B------:R1:W-:Y:S02]  /*ba3e0*/  STL [R1+0x19dc], R114 ;  /* 0x0019dc7201007387 */ /* 0x0003e40000100800 */
[----:B-1----:R-:W-:Y:S01]  /*ba3f0*/  IMAD.X R2, R21, 0x1, R0, P3 ;  /* 0x0000000115027824 */ /* 0x002fe200018e0600 */
[----:B------:R-:W3:Y:S04]  /*ba400*/  LDL.LU.64 R114, [R1+0x21d0] ;  /* 0x0021d00001727983 */ /* 0x000ee80000300a00 */
[----:B------:R4:W-:Y:S01]  /*ba410*/  STL [R1+0x19e4], R2 ;  /* 0x0019e40201007387 */ /* 0x0009e20000100800 */
[----:B------:R-:W3:Y:S01]  /*ba420*/  LDL.LU.64 R20, [R1+0x1990] ;  /* 0x0019900001147983 */ /* 0x000ee20000300a00 */
        /* <DEDUP_REMOVED lines=20> */
[----:B----4-:R-:W-:-:S06]  /*ba570*/  IADD3 R2, P0, R236, R250, RZ ;  /* 0x000000faec027210 */ /* 0x010fcc0007f1e0ff */
[-C--:B------:R-:W-:Y:S01]  /*ba580*/  IADD3 R44, P1, R32, R250.reuse, RZ ;  /* 0x000000fa202c7210 */ /* 0x080fe20007f3e0ff */
[----:B------:R2:W-:Y:S04]  /*ba590*/  STL [R1+0x19a8], R2 ;  /* 0x0019a80201007387 */ /* 0x0005e80000100800 */
[----:B------:R4:W-:Y:S01]  /*ba5a0*/  STL [R1+0x19b0], R44 ;  /* 0x0019b02c01007387 */ /* 0x0009e20000100800 */
[-C--:B--2---:R-:W-:Y:S02]  /*ba5b0*/  IADD3 R2, P2, R28, R250.reuse, RZ ;  /* 0x000000fa1c027210 */ /* 0x084fe40007f5e0ff */
[----:B------:R-:W-:Y:S02]  /*ba5c0*/  IADD3 R45, P3, R16, R250, RZ ;  /* 0x000000fa102d7210 */ /* 0x000fe40007f7e0ff */
[-C--:B----4-:R-:W-:Y:S01]  /*ba5d0*/  IADD3.X R44, R237, R0.reuse, RZ, P0, !PT ;  /* 0x00000000ed2c7210 */ /* 0x090fe200007fe4ff */
[----:B------:R2:W-:Y:S01]  /*ba5e0*/  STL [R1+0x19b8], R2 ;  /* 0x0019b80201007387 */ /* 0x0005e20000100800 */
[----:B------:R-:W-:Y:S01]  /*ba5f0*/  IADD3.X R28, R29, R0, RZ, P2, !PT ;  /* 0x000000001d1c7210 */ /* 0x000fe200017fe4ff */
[----:B------:R-:W-:Y:S02]  /*ba600*/  STL [R1+0x19c0], R45 ;  /* 0x0019c02d01007387 */ /* 0x000fe40000100800 */
[----:B------:R4:W-:Y:S02]  /*ba610*/  STL [R1+0x19a4], R44 ;  /* 0x0019a42c01007387 */ /* 0x0009e40000100800 */
[----:B------:R-:W-:-:S02]  /*ba620*/  IMAD.X R16, R17, 0x1, R0, P3 ;  /* 0x0000000111107824 */ /* 0x000fc400018e0600 */
[----:B--2---:R-:W-:-:S05]  /*ba630*/  IMAD.X R2, R33, 0x1, R0, P1 ;  /* 0x0000000121027824 */ /* 0x004fca00008e0600 */
[----:B------:R3:W-:Y:S01]  /*ba640*/  STL [R1+0x19ac], R2 ;  /* 0x0019ac0201007387 */ /* 0x0007e20000100800 */
[----:B------:R-:W-:Y:S02]  /*ba650*/  STL [R1+0x19b4], R28 ;  /* 0x0019b41c01007387 */ /* 0x000fe40000100800 */
[----:B------:R-:W2:Y:S02]  /*ba660*/  LDL.LU.64 R46, [R1+0x21f0] ;  /* 0x0021f000012e7983 */ /* 0x000ea40000300a00 */
[----:B------:R1:W-:Y:S01]  /*ba670*/  STL [R1+0x19bc], R16 ;  /* 0x0019bc1001007387 */ /* 0x0003e20000100800 */
[----:B----4-:R-:W4:Y:S01]  /*ba680*/  LDL.LU.64 R44, [R1+0x21e8] ;  /* 0x0021e800012c7983 */ /* 0x010f220000300a00 */
[----:B---3--:R-:W-:-:S05]  /*ba690*/  IADD3 R2, P0, R24, R250, RZ ;  /* 0x000000fa18027210 */ /* 0x008fca0007f1e0ff */
[----:B------:R3:W-:Y:S01]  /*ba6a0*/  STL [R1+0x19c4], R2 ;  /* 0x0019c40201007387 */ /* 0x0007e20000100800 */
[----:B------:R-:W4:Y:S02]  /*ba6b0*/  LDL.LU.64 R32, [R1+0x1970] ;  /* 0x0019700001207983 */ /* 0x000f240000300a00 */
[----:B-1----:R-:W4:Y:S01]  /*ba6c0*/  LDL.LU.64 R16, [R1+0x21e0] ;  /* 0x0021e00001107983 */ /* 0x002f220000300a00 */
[----:B---3--:R-:W-:-:S05]  /*ba6d0*/  IADD3 R2, P1, R12, R250, RZ ;  /* 0x000000fa0c027210 */ /* 0x008fca0007f3e0ff */
[----:B------:R1:W-:Y:S01]  /*ba6e0*/  STL [R1+0x19c8], R2 ;  /* 0x0019c80201007387 */ /* 0x0003e20000100800 */
[-C--:B------:R-:W-:Y:S02]  /*ba6f0*/  IADD3 R28, P2, R114, R250.reuse, RZ ;  /* 0x000000fa721c7210 */ /* 0x080fe40007f5e0ff */
[----:B-1----:R-:W-:-:S03]  /*ba700*/  IADD3 R2, P3, R20, R250, RZ ;  /* 0x000000fa14027210 */ /* 0x002fc60007f7e0ff */
[----:B------:R1:W-:Y:S02]  /*ba710*/  STL [R1+0x19cc], R28 ;  /* 0x0019cc1c01007387 */ /* 0x0003e40000100800 */
[----:B-1----:R-:W-:Y:S02]  /*ba720*/  IADD3.X R28, R25, R0, RZ, P0, !PT ;  /* 0x00000000191c7210 */ /* 0x002fe400007fe4ff */
[----:B------:R-:W3:Y:S01]  /*ba730*/  LDL.LU.64 R24, [R1+0x2208] ;  /* 0x0022080001187983 */ /* 0x000ee20000300a00 */
[----:B------:R1:W-:Y:S02]  /*ba740*/  STL [R1+0x1998], R2 ;  /* 0x0019980201007387 */ /* 0x0003e40000100800 */
[----:B------:R1:W-:Y:S02]  /*ba750*/  STL [R1+0x1988], R28 ;  /* 0x0019881c01007387 */ /* 0x0003e40000100800 */
[--C-:B-1----:R-:W-:Y:S02]  /*ba760*/  IMAD.X R2, R13, 0x1, R0.reuse, P1 ;  /* 0x000000010d027824 */ /* 0x102fe400008e0600 */
[----:B------:R-:W3:Y:S01]  /*ba770*/  LDL.LU.64 R12, [R1+0x1950] ;  /* 0x00195000010c7983 */ /* 0x000ee20000300a00 */
[----:B------:R-:W3:Y:S02]  /*ba780*/  LDL.LU.64 R28, [R1+0x2200] ;  /* 0x00220000011c7983 */ /* 0x000ee40000300a00 */
[----:B------:R1:W-:Y:S02]  /*ba790*/  STL [R1+0x198c], R2 ;  /* 0x00198c0201007387 */ /* 0x0003e40000100800 */
[----:B------:R-:W-:-:S02]  /*ba7a0*/  IMAD.X R114, R21, 0x1, R0, P3 ;  /* 0x0000000115727824 */ /* 0x000fc400018e0600 */
[----:B------:R-:W3:Y:S01]  /*ba7b0*/  LDL.LU.64 R20, [R1+0x21f8] ;  /* 0x0021f80001147983 */ /* 0x000ee20000300a00 */
[----:B-1----:R-:W-:-:S05]  /*ba7c0*/  IADD3.X R2, R115, R0, RZ, P2, !PT ;  /* 0x0000000073027210 */ /* 0x002fca00017fe4ff */
[----:B------:R2:W-:Y:S01]  /*ba7d0*/  STL [R1+0x1990], R2 ;  /* 0x0019900201007387 */ /* 0x0005e20000100800 */
[----:B------:R4:W-:Y:S01]  /*ba7e0*/  STL [R1+0x1994], R114 ;  /* 0x0019947201007387 */ /* 0x0009e20000100800 */
[-C--:B--2---:R-:W-:Y:S02]  /*ba7f0*/  IADD3 R2, P0, R46, R250.reuse, RZ ;  /* 0x000000fa2e027210 */ /* 0x084fe40007f1e0ff */
[----:B----4-:R-:W-:Y:S02]  /*ba800*/  IADD3 R114, P1, R44, R250, RZ ;  /* 0x000000fa2c727210 */ /* 0x010fe40007f3e0ff */
[----:B------:R-:W-:Y:S01]  /*ba810*/  IADD3.X R46, R47, R0, RZ, P0, !PT ;  /* 0x000000002f2e7210 */ /* 0x000fe200007fe4ff */
[----:B------:R1:W-:Y:S02]  /*ba820*/  STL [R1+0x199c], R2 ;  /* 0x00199c0201007387 */ /* 0x0003e40000100800 */
[----:B------:R2:W-:Y:S01]  /*ba830*/  STL [R1+0x19a0], R114 ;  /* 0x0019a07201007387 */ /* 0x0005e20000100800 */
[C---:B------:R-:W-:Y:S08]  /*ba840*/  HMMA.1688.F32.TF32 R196, R200.reuse, R154, R196 ;  /* 0x0000009ac8c4723c */ /* 0x040ff000000810c4 */
[C---:B------:R-:W-:Y:S08]  /*ba850*/  HMMA.1688.F32.TF32 R84, R200.reuse, R166, R84 ;  /* 0x000000a6c854723c */ /* 0x040ff00000081054 */
[C---:B------:R-:W-:Y:S08]  /*ba860*/  HMMA.1688.F32.TF32 R36, R200.reuse, R82, R36 ;  /* 0x00000052c824723c */ /* 0x040ff00000081024 */
[C---:B------:R-:W-:Y:S08]  /*ba870*/  HMMA.1688.F32.TF32 R64, R200.reuse, R170, R64 ;  /* 0x000000aac840723c */ /* 0x040ff00000081040 */
[C---:B------:R-:W-:Y:S08]  /*ba880*/  HMMA.1688.F32.TF32 R56, R200.reuse, R158, R56 ;  /* 0x0000009ec838723c */ /* 0x040ff00000081038 */
[C---:B------:R-:W-:Y:S08]  /*ba890*/  HMMA.1688.F32.TF32 R52, R200.reuse, R102, R52 ;  /* 0x00000066c834723c */ /* 0x040ff00000081034 */
[----:B------:R-:W-:Y:S01]  /*ba8a0*/  HMMA.1688.F32.TF32 R48, R200, R74, R48 ;  /* 0x0000004ac830723c */ /* 0x000fe20000081030 */
[----:B------:R-:W-:Y:S01]  /*ba8b0*/  LDS R44, [R248+0x38700] ;  /* 0x03870000f82c7984 */ /* 0x000fe20000000800 */
[----:B-1----:R-:W-:-:S02]  /*ba8c0*/  IADD3 R2, P2, R32, R250, RZ ;  /* 0x000000fa20027210 */ /* 0x002fc40007f5e0ff */
[----:B--2---:R-:W-:Y:S01]  /*ba8d0*/  IADD3 R114, P3, R16, R250, RZ ;  /* 0x000000fa10727210 */ /* 0x004fe20007f7e0ff */
[----:B------:R-:W-:Y:S04]  /*ba8e0*/  LDS R47, [R249+0x3a700] ;  /* 0x03a70000f92f7984 */ /* 0x000fe80000000800 */
[----:B------:R1:W-:Y:S01]  /*ba8f0*/  STL [R1+0x1978], R2 ;  /* 0x0019780201007387 */ /* 0x0003e20000100800 */
[----:B------:R-:W-:Y:S01]  /*ba900*/  IADD3.X R32, R33, R0, RZ, P2, !PT ;  /* 0x0000000021207210 */ /* 0x000fe200017fe4ff */
[----:B------:R-:W-:Y:S02]  /*ba910*/  STL [R1+0x1980], R114 ;  /* 0x0019807201007387 */ /* 0x000fe40000100800 */
[----:B------:R-:W-:Y:S02]  /*ba920*/  STL [R1+0x196c], R46 ;  /* 0x00196c2e01007387 */ /* 0x000fe40000100800 */
[--C-:B------:R-:W-:Y:S01]  /*ba930*/  IMAD.X R16, R17, 0x1, R0.reuse, P3 ;  /* 0x0000000111107824 */ /* 0x100fe200018e0600 */
[----:B------:R-:W-:Y:S01]  /*ba940*/  HMMA.1688.F32.TF32 R200, R200, R174, R40 ;  /* 0x000000aec8c8723c */ /* 0x000fe20000081028 */
[----:B------:R-:W-:Y:S01]  /*ba950*/  LDS R46, [R248+0x3a700] ;  /* 0x03a70000f82e7984 */ /* 0x000fe20000000800 */
[----:B-1----:R-:W-:-:S03]  /*ba960*/  IMAD.X R2, R45, 0x1, R0, P1 ;  /* 0x000000012d027824 */ /* 0x002fc600008e0600 */
[----:B------:R-:W1:Y:S04]  /*ba970*/  LDS R45, [R249+0x38700] ;  /* 0x03870000f92d7984 */ /* 0x000e680000000800 */
[----:B------:R3:W-:Y:S01]  /*ba980*/  STL [R1+0x1970], R2 ;  /* 0x0019700201007387 */ /* 0x0007e20000100800 */
[----:B------:R-:W-:Y:S02]  /*ba990*/  STL [R1+0x1974], R32 ;  /* 0x0019742001007387 */ /* 0x000fe40000100800 */
[----:B------:R2:W-:Y:S01]  /*ba9a0*/  STL [R1+0x197c], R16 ;  /* 0x00197c1001007387 */ /* 0x0005e20000100800 */
[----:B---3--:R-:W-:-:S05]  /*ba9b0*/  IADD3 R2, P0, R24, R250, RZ ;  /* 0x000000fa18027210 */ /* 0x008fca0007f1e0ff */
[----:B------:R3:W-:Y:S01]  /*ba9c0*/  STL [R1+0x1984], R2 ;  /* 0x0019840201007387 */ /* 0x0007e20000100800 */
[----:B--2---:R-:W2:Y:S01]  /*ba9d0*/  LDL.LU.64 R16, [R1+0x2218] ;  /* 0x0022180001107983 */ /* 0x004ea20000300a00 */
[-C--:B------:R-:W-:Y:S02]  /*ba9e0*/  IADD3 R32, P1, R12, R250.reuse, RZ ;  /* 0x000000fa0c207210 */ /* 0x080fe40007f3e0ff */
[----:B---3--:R-:W-:-:S03]  /*ba9f0*/  IADD3 R2, P2, R28, R250, RZ ;  /* 0x000000fa1c027210 */ /* 0x008fc60007f5e0ff */
[----:B------:R3:W-:Y:S01]  /*baa00*/  STL [R1+0x1958], R32 ;  /* 0x0019582001007387 */ /* 0x0007e20000100800 */
[----:B------:R-:W4:Y:S03]  /*baa10*/  LDL.LU.64 R114, [R1+0x1928] ;  /* 0x0019280001727983 */ /* 0x000f260000300a00 */
[----:B------:R1:W-:Y:S01]  /*baa20*/  STL [R1+0x1960], R2 ;  /* 0x0019600201007387 */ /* 0x0003e20000100800 */
[----:B---3--:R-:W-:Y:S02]  /*baa30*/  IADD3.X R32, R25, R0, RZ, P0, !PT ;  /* 0x0000000019207210 */ /* 0x008fe400007fe4ff */
[----:B-1----:R-:W-:Y:S01]  /*baa40*/  IADD3 R2, P3, R20, R250, RZ ;  /* 0x000000fa14027210 */ /* 0x002fe20007f7e0ff */
[----:B------:R-:W3:Y:S04]  /*baa50*/  LDL.LU.64 R24, [R1+0x2210] ;  /* 0x0022100001187983 */ /* 0x000ee80000300a00 */
[----:B------:R1:W-:Y:S01]  /*baa60*/  STL [R1+0x1968], R2 ;  /* 0x0019680201007387 */ /* 0x0003e20000100800 */
[----:B------:R1:W-:Y:S02]  /*baa70*/  STL [R1+0x1950], R32 ;  /* 0x0019502001007387 */ /* 0x0003e40000100800 */
[----:B-1----:R-:W-:-:S02]  /*baa80*/  IMAD.X R2, R13, 0x1, R0, P1 ;  /* 0x000000010d027824 */ /* 0x002fc400008e0600 */
[----:B------:R-:W3:Y:S01]  /*baa90*/  LDL.LU.64 R12, [R1+0x1930] ;  /* 0x00193000010c7983 */ /* 0x000ee20000300a00 */
[----:B------:R-:W-:Y:S02]  /*baaa0*/  IADD3.X R28, R29, R0, RZ, P2, !PT ;  /* 0x000000001d1c7210 */ /* 0x000fe400017fe4ff */
[----:B------:R1:W-:Y:S02]  /*baab0*/  STL [R1+0x1954], R2 ;  /* 0x0019540201007387 */ /* 0x0003e40000100800 */
[----:B------:R-:W3:Y:S01]  /*baac0*/  LDL.LU.64 R236, [R1+0x2230] ;  /* 0x0022300001ec7983 */ /* 0x000ee20000300a00 */
[----:B------:R1:W-:Y:S01]  /*baad0*/  STL [R1+0x195c], R28 ;  /* 0x00195c1c01007387 */ /* 0x0003e20000100800 */
[----:B------:R-:W3:Y:S02]  /*baae0*/  LDL.LU.64 R32, [R1+0x2228] ;  /* 0x0022280001207983 */ /* 0x000ee40000300a00 */
[----:B-1----:R-:W-:-:S05]  /*baaf0*/  IMAD.X R2, R21, 0x1, R0, P3 ;  /* 0x0000000115027824 */ /* 0x002fca00018e0600 */
[----:B------:R4:W-:Y:S01]  /*bab00*/  STL [R1+0x1964], R2 ;  /* 0x0019640201007387 */ /* 0x0009e20000100800 */
[----:B------:R-:W3:Y:S01]  /*bab10*/  LDL.LU.64 R28, [R1+0x1910] ;  /* 0x00191000011c7983 */ /* 0x000ee20000300a00 */
[----:B--2---:R-:W-:-:S05]  /*bab20*/  IADD3 R20, P0, R16, R250, RZ ;  /* 0x000000fa10147210 */ /* 0x004fca0007f1e0ff */
[----:B------:R1:W-:Y:S01]  /*bab30*/  STL [R1+0x1944], R20 ;  /* 0x0019441401007387 */ /* 0x0003e20000100800 */
[----:B----4-:R-:W-:-:S03]  /*bab40*/  IADD3 R2, P1, R114, R250, RZ ;  /* 0x000000fa72027210 */ /* 0x010fc60007f3e0ff */
[----:B-1----:R-:W2:Y:S02]  /*bab50*/  LDL.LU.64 R20, [R1+0x2220] ;  /* 0x0022200001147983 */ /* 0x002ea40000300a00 */
        /* <DEDUP_REMOVED lines=10> */
[----:B------:R-:W-:Y:S01]  /*bac00*/  IADD3 R12, P0, R236, R250, RZ ;  /* 0x000000faec0c7210 */ /* 0x000fe20007f1e0ff */
[----:B------:R4:W-:Y:S01]  /*bac10*/  STL [R1+0x192c], R114 ;  /* 0x00192c7201007387 */ /* 0x0009e20000100800 */
        /* <DEDUP_REMOVED lines=45> */
[----:B----4-:R-:W-:-:S02]  /*baef0*/  IADD3 R2, P0, R236, R250, RZ ;  /* 0x000000faec027210 */ /* 0x010fc40007f1e0ff */
[----:B------:R-:W-:-:S03]  /*baf00*/  IADD3 R40, P1, R32, R250, RZ ;  /* 0x000000fa20287210 */ /* 0x000fc60007f3e0ff */
[----:B------:R2:W-:Y:S02]  /*baf10*/  STL [R1+0x18c8], R2 ;  /* 0x0018c80201007387 */ /* 0x0005e40000100800 */
[----:B------:R1:W-:Y:S01]  /*baf20*/  STL [R1+0x18d0], R40 ;  /* 0x0018d02801007387 */ /* 0x0003e20000100800 */
[-C--:B--2---:R-:W-:Y:S02]  /*baf30*/  IADD3 R2, P2, R28, R250.reuse, RZ ;  /* 0x000000fa1c027210 */ /* 0x084fe40007f5e0ff */
[----:B------:R-:W-:Y:S02]  /*baf40*/  IADD3 R41, P3, R20, R250, RZ ;  /* 0x000000fa14297210 */ /* 0x000fe40007f7e0ff */
[-C--:B-1----:R-:W-:Y:S01]  /*baf50*/  IADD3.X R40, R237, R0.reuse, RZ, P0, !PT ;  /* 0x00000000ed287210 */ /* 0x082fe200007fe4ff */
[----:B------:R1:W-:Y:S01]  /*baf60*/  STL [R1+0x18d8], R2 ;  /* 0x0018d80201007387 */ /* 0x0003e20000100800 */
[----:B------:R-:W-:Y:S01]  /*baf70*/  IADD3.X R28, R29, R0, RZ, P2, !PT ;  /* 0x000000001d1c7210 */ /* 0x000fe200017fe4ff */
[----:B------:R-:W-:Y:S02]  /*baf80*/  STL [R1+0x18e0], R41 ;  /* 0x0018e02901007387 */ /* 0x000fe40000100800 */
[----:B------:R2:W-:Y:S02]  /*baf90*/  STL [R1+0x18c4], R40 ;  /* 0x0018c42801007387 */ /* 0x0005e40000100800 */
[----:B------:R-:W-:-:S02]  /*bafa0*/  IMAD.X R20, R21, 0x1, R0, P3 ;  /* 0x0000000115147824 */ /* 0x000fc400018e0600 */
[----:B-1----:R-:W-:-:S05]  /*bafb0*/  IMAD.X R2, R33, 0x1, R0, P1 ;  /* 0x0000000121027824 */ /* 0x002fca00008e0600 */
[----:B------:R3:W-:Y:S01]  /*bafc0*/  STL [R1+0x18cc], R2 ;  /* 0x0018cc0201007387 */ /* 0x0007e20000100800 */
[----:B------:R-:W-:Y:S02]  /*bafd0*/  STL [R1+0x18d4], R28 ;  /* 0x0018d41c01007387 */ /* 0x000fe40000100800 */
[----:B------:R-:W4:Y:S02]  /*bafe0*/  LDL.LU.64 R42, [R1+0x2298] ;  /* 0x00229800012a7983 */ /* 0x000f240000300a00 */
[----:B------:R1:W-:Y:S01]  /*baff0*/  STL [R1+0x18dc], R20 ;  /* 0x0018dc1401007387 */ /* 0x0003e20000100800 */
[----:B--2---:R-:W2:Y:S01]  /*bb000*/  LDL.LU.64 R40, [R1+0x2290] ;  /* 0x0022900001287983 */ /* 0x004ea20000300a00 */
[----:B---3--:R-:W-:-:S05]  /*bb010*/  IADD3 R2, P0, R16, R250, RZ ;  /* 0x000000fa10027210 */ /* 0x008fca0007f1e0ff */
[----:B------:R3:W-:Y:S01]  /*bb020*/  STL [R1+0x18e4], R2 ;  /* 0x0018e40201007387 */ /* 0x0007e20000100800 */
[----:B------:R-:W2:Y:S02]  /*bb030*/  LDL.LU.64 R32, [R1+0x1890] ;  /* 0x0018900001207983 */ /* 0x000ea40000300a00 */
[----:B-1----:R-:W2:Y:S01]  /*bb040*/  LDL.LU.64 R20, [R1+0x2288] ;  /* 0x0022880001147983 */ /* 0x002ea20000300a00 */
[----:B---3--:R-:W-:-:S05]  /*bb050*/  IADD3 R2, P1, R12, R250, RZ ;  /* 0x000000fa0c027210 */ /* 0x008fca0007f3e0ff */
[----:B------:R1:W-:Y:S01]  /*bb060*/  STL [R1+0x18e8], R2 ;  /* 0x0018e80201007387 */ /* 0x0003e20000100800 */
[----:B------:R-:W-:-:S05]  /*bb070*/  IADD3 R28, P2, R114, R250, RZ ;  /* 0x000000fa721c7210 */ /* 0x000fca0007f5e0ff */
[----:B------:R3:W-:Y:S01]  /*bb080*/  STL [R1+0x18ec], R28 ;  /* 0x0018ec1c01007387 */ /* 0x0007e20000100800 */
[----:B-1----:R-:W-:Y:S02]  /*bb090*/  IADD3 R2, P3, R24, R250, RZ ;  /* 0x000000fa18027210 */ /* 0x002fe40007f7e0ff */
[----:B---3--:R-:W-:Y:S02]  /*bb0a0*/  IADD3.X R28, R17, R0, RZ, P0, !PT ;  /* 0x00000000111c7210 */ /* 0x008fe400007fe4ff */
[----:B------:R-:W3:Y:S01]  /*bb0b0*/  LDL.LU.64 R16, [R1+0x22b0] ;  /* 0x0022b00001107983 */ /* 0x000ee20000300a00 */
[----:B------:R1:W-:Y:S02]  /*bb0c0*/  STL [R1+0x18b8], R2 ;  /* 0x0018b80201007387 */ /* 0x0003e40000100800 */
[----:B------:R1:W-:Y:S02]  /*bb0d0*/  STL [R1+0x18a8], R28 ;  /* 0x0018a81c01007387 */ /* 0x0003e40000100800 */
[----:B-1----:R-:W-:-:S02]  /*bb0e0*/  IMAD.X R2, R13, 0x1, R0, P1 ;  /* 0x000000010d027824 */ /* 0x002fc400008e0600 */
[----:B------:R-:W3:Y:S01]  /*bb0f0*/  LDL.LU.64 R12, [R1+0x1870] ;  /* 0x00187000010c7983 */ /* 0x000ee20000300a00 */
[----:B------:R-:W3:Y:S02]  /*bb100*/  LDL.LU.64 R28, [R1+0x22a8] ;  /* 0x0022a800011c7983 */ /* 0x000ee40000300a00 */
[----:B------:R1:W-:Y:S02]  /*bb110*/  STL [R1+0x18ac], R2 ;  /* 0x0018ac0201007387 */ /* 0x0003e40000100800 */
[----:B------:R-:W-:Y:S02]  /*bb120*/  IMAD.X R114, R25, 0x1, R0, P3 ;  /* 0x0000000119727824 */ /* 0x000fe400018e0600 */
[----:B------:R-:W3:Y:S01]  /*bb130*/  LDL.LU.64 R24, [R1+0x22a0] ;  /* 0x0022a00001187983 */ /* 0x000ee20000300a00 */
[----:B-1----:R-:W-:-:S05]  /*bb140*/  IADD3.X R2, R115, R0, RZ, P2, !PT ;  /* 0x0000000073027210 */ /* 0x002fca00017fe4ff */
[----:B------:R4:W-:Y:S01]  /*bb150*/  STL [R1+0x18b0], R2 ;  /* 0x0018b00201007387 */ /* 0x0009e20000100800 */
[----:B------:R2:W-:Y:S01]  /*bb160*/  STL [R1+0x18b4], R114 ;  /* 0x0018b47201007387 */ /* 0x0005e20000100800 */
[-C--:B----4-:R-:W-:Y:S02]  /*bb170*/  IADD3 R2, P0, R42, R250.reuse, RZ ;  /* 0x000000fa2a027210 */ /* 0x090fe40007f1e0ff */
[----:B--2---:R-:W-:Y:S02]  /*bb180*/  IADD3 R114, P1, R40, R250, RZ ;  /* 0x000000fa28727210 */ /* 0x004fe40007f3e0ff */
        /* <DEDUP_REMOVED lines=15> */
[----:B------:R-:W-:Y:S01]  /*bb280*/  STL [R1+0x18a0], R114 ;  /* 0x0018a07201007387 */ /* 0x000fe20000100800 */
[----:B------:R-:W-:Y:S01]  /*bb290*/  IADD3.X R32, R33, R0, RZ, P2, !PT ;  /* 0x0000000021207210 */ /* 0x000fe200017fe4ff */
        /* <DEDUP_REMOVED lines=11> */
[----:B------:R-:W4:Y:S01]  /*bb350*/  LDL.LU.64 R236, [R1+0x22d8] ;  /* 0x0022d80001ec7983 */ /* 0x000f220000300a00 */
[-C--:B--2---:R-:W-:Y:S02]  /*bb360*/  IADD3 R20, P1, R12, R250.reuse, RZ ;  /* 0x000000fa0c147210 */ /* 0x084fe40007f3e0ff */
[----:B---3--:R-:W-:-:S03]  /*bb370*/  IADD3 R2, P2, R28, R250, RZ ;  /* 0x000000fa1c027210 */ /* 0x008fc60007f5e0ff */
[----:B------:R2:W-:Y:S01]  /*bb380*/  STL [R1+0x1878], R20 ;  /* 0x0018781401007387 */ /* 0x0005e20000100800 */
[----:B------:R-:W-:-:S03]  /*bb390*/  IADD3.X R32, R17, R0, RZ, P0, !PT ;  /* 0x0000000011207210 */ /* 0x000fc600007fe4ff */
[----:B--2---:R-:W2:Y:S01]  /*bb3a0*/  LDL.LU.64 R20, [R1+0x1848] ;  /* 0x0018480001147983 */ /* 0x004ea20000300a00 */
[----:B------:R3:W-:Y:S02]  /*bb3b0*/  STL [R1+0x1880], R2 ;  /* 0x0018800201007387 */ /* 0x0007e40000100800 */
[----:B------:R-:W2:Y:S01]  /*bb3c0*/  LDL.LU.64 R16, [R1+0x22d0] ;  /* 0x0022d00001107983 */ /* 0x000ea20000300a00 */
[----:B---3--:R-:W-:-:S05]  /*bb3d0*/  IADD3 R2, P3, R24, R250, RZ ;  /* 0x000000fa18027210 */ /* 0x008fca0007f7e0ff */
[----:B------:R3:W-:Y:S01]  /*bb3e0*/  STL [R1+0x1888], R2 ;  /* 0x0018880201007387 */ /* 0x0007e20000100800 */
[----:B------:R1:W-:Y:S01]  /*bb3f0*/  STL [R1+0x1870], R32 ;  /* 0x0018702001007387 */ /* 0x0003e20000100800 */
[----:B------:R-:W-:Y:S01]  /*bb400*/  IADD3.X R28, R29, R0, RZ, P2, !PT ;  /* 0x000000001d1c7210 */ /* 0x000fe200017fe4ff */
[--C-:B---3--:R-:W-:Y:S02]  /*bb410*/  IMAD.X R2, R13, 0x1, R0.reuse, P1 ;  /* 0x000000010d027824 */ /* 0x108fe400008e0600 */
[----:B------:R-:W3:Y:S03]  /*bb420*/  LDL.LU.64 R12, [R1+0x1850] ;  /* 0x00185000010c7983 */ /* 0x000ee60000300a00 */
[----:B------:R1:W-:Y:S02]  /*bb430*/  STL [R1+0x1874], R2 ;  /* 0x0018740201007387 */ /* 0x0003e40000100800 */
[----:B------:R-:W3:Y:S02]  /*bb440*/  LDL.LU.64 R114, [R1+0x22c8] ;  /* 0x0022c80001727983 */ /* 0x000ee40000300a00 */
[----:B------:R1:W-:Y:S02]  /*bb450*/  STL [R1+0x187c], R28 ;  /* 0x00187c1c01007387 */ /* 0x0003e40000100800 */
[----:B-1----:R-:W3:Y:S01]  /*bb460*/  LDL.LU.64 R32, [R1+0x22c0] ;  /* 0x0022c00001207983 */ /* 0x002ee20000300a00 */
[----:B------:R-:W-:-:S05]  /*bb470*/  IMAD.X R2, R25, 0x1, R0, P3 ;  /* 0x0000000119027824 */ /* 0x000fca00018e0600 */
[----:B------:R-:W-:Y:S01]  /*bb480*/  STL [R1+0x1884], R2 ;  /* 0x0018840201007387 */ /* 0x000fe20000100800 */
[----:B------:R-:W3:Y:S01]  /*bb490*/  LDL.LU.64 R28, [R1+0x1830] ;  /* 0x00183000011c7983 */ /* 0x000ee20000300a00 */
[----:B----4-:R-:W-:-:S05]  /*bb4a0*/  IADD3 R24, P0, R236, R250, RZ ;  /* 0x000000faec187210 */ /* 0x010fca0007f1e0ff */
[----:B------:R1:W-:Y:S04]  /*bb4b0*/  STL [R1+0x1864], R24 ;  /* 0x0018641801007387 */ /* 0x0003e80000100800 */
[----:B-1----:R-:W4:Y:S01]  /*bb4c0*/  LDL.LU.64 R24, [R1+0x22b8] ;  /* 0x0022b80001187983 */ /* 0x002f220000300a00 */
[----:B--2---:R-:W-:-:S05]  /*bb4d0*/  IADD3 R2, P1, R20, R250, RZ ;  /* 0x000000fa14027210 */ /* 0x004fca0007f3e0ff */
[----:B------:R1:W-:Y:S02]  /*bb4e0*/  STL [R1+0x1868], R2 ;  /* 0x0018680201007387 */ /* 0x0003e40000100800 */
[----:B-1----:R-:W-:-:S05]  /*bb4f0*/  IADD3 R2, P2, R16, R250, RZ ;  /* 0x000000fa10027210 */ /* 0x002fca0007f5e0ff */
[----:B------:R1:W-:Y:S02]  /*bb500*/  STL [R1+0x186c], R2 ;  /* 0x00186c0201007387 */ /* 0x0003e40000100800 */
[----:B-1----:R-:W-:Y:S02]  /*bb510*/  IADD3.X R2, R237, R0, RZ, P0, !PT ;  /* 0x00000000ed027210 */ /* 0x002fe400007fe4ff */
[----:B------:R-:W2:Y:S01]  /*bb520*/  LDL.LU.64 R236, [R1+0x2348] ;  /* 0x0023480001ec7983 */ /* 0x000ea20000300a00 */
[----:B---3--:R-:W-:Y:S01]  /*bb530*/  IADD3 R238, P3, R12, R250, RZ ;  /* 0x000000fa0cee7210 */ /* 0x008fe20007f7e0ff */
[----:B------:R-:W-:-:S04]  /*bb540*/  IMAD.X R20, R21, 0x1, R0, P1 ;  /* 0x0000000115147824 */ /* 0x000fc800008e0600 */
[----:B------:R-:W-:Y:S01]  /*bb550*/  STL [R1+0x1858], R238 ;  /* 0x001858ee01007387 */ /* 0x000fe20000100800 */
[----:B------:R1:W-:Y:S02]  /*bb560*/  STL [R1+0x1848], R2 ;  /* 0x0018480201007387 */ /* 0x0003e40000100800 */
[----:B------:R-:W-:Y:S02]  /*bb570*/  IMAD.X R13, R13, 0x1, R0, P3 ;  /* 0x000000010d0d7824 */ /* 0x000fe400018e0600 */
[----:B------:R3:W-:Y:S01]  /*bb580*/  STL [R1+0x184c], R20 ;  /* 0x00184c1401007387 */ /* 0x0007e20000100800 */
[----:B------:R-:W-:Y:S02]  /*bb590*/  IADD3 R12, P0, R114, R250, RZ ;  /* 0x000000fa720c7210 */ /* 0x000fe40007f1e0ff */
[----:B-1----:R-:W-:-:S05]  /*bb5a0*/  IADD3.X R2, R17, R0, RZ, P2, !PT ;  /* 0x0000000011027210 */ /* 0x002fca00017fe4ff */
[----:B------:R1:W-:Y:S01]  /*bb5b0*/  STL [R1+0x1850], R2 ;  /* 0x0018500201007387 */ /* 0x0003e20000100800 */
[----:B------:R-:W-:Y:S02]  /*bb5c0*/  STL [R1+0x1854], R13 ;  /* 0x0018540d01007387 */ /* 0x000fe40000100800 */
[----:B---3--:R-:W4:Y:S02]  /*bb5d0*/  LDL.LU.64 R20, [R1+0x1810] ;  /* 0x0018100001147983 */ /* 0x008f240000300a00 */
[----:B------:R1:W-:Y:S01]  /*bb5e0*/  STL [R1+0x185c], R12 ;  /* 0x00185c0c01007387 */ /* 0x0003e20000100800 */
[----:B------:R-:W4:Y:S01]  /*bb5f0*/  LDL.LU.64 R16, [R1+0x2340] ;  /* 0x0023400001107983 */ /* 0x000f220000300a00 */
[----:B-1----:R-:W-:-:S05]  /*bb600*/  IADD3 R2, P1, R32, R250, RZ ;  /* 0x000000fa20027210 */ /* 0x002fca0007f3e0ff */
[----:B------:R1:W-:Y:S01]  /*bb610*/  STL [R1+0x1860], R2 ;  /* 0x0018600201007387 */ /* 0x0003e20000100800 */
[----:B------:R-:W4:Y:S01]  /*bb620*/  LDL.LU.64 R12, [R1+0x2338] ;  /* 0x00233800010c7983 */ /* 0x000f220000300a00 */
[----:B------:R-:W-:Y:S02]  /*bb630*/  IADD3.X R114, R115, R0, RZ, P0, !PT ;  /* 0x0000000073727210 */ /* 0x000fe400007fe4ff */
[----:B-1----:R-:W-:-:S05]  /*bb640*/  IADD3 R2, P2, R28, R250, RZ ;  /* 0x000000fa1c027210 */ /* 0x002fca0007f5e0ff */
[----:B------:R1:W-:Y:S01]  /*bb650*/  STL [R1+0x1838], R2 ;  /* 0x0018380201007387 */ /* 0x0003e20000100800 */
[----:B------:R-:W-:Y:S01]  /*bb660*/  IADD3.X R28, R29, R0, RZ, P2, !PT ;  /* 0x000000001d1c7210 */ /* 0x000fe200017fe4ff */
[----:B-1----:R-:W-:Y:S01]  /*bb670*/  IMAD.X R2, R33, 0x1, R0, P1 ;  /* 0x0000000121027824 */ /* 0x002fe200008e0600 */
[----:B----4-:R-:W-:-:S05]  /*bb680*/  IADD3 R238, P3, R24, R250, RZ ;  /* 0x000000fa18ee7210 */ /* 0x010fca0007f7e0ff */
[----:B------:R-:W-:Y:S01]  /*bb690*/  STL [R1+0x1840], R238 ;  /* 0x001840ee01007387 */ /* 0x000fe20000100800 */
[----:B------:R1:W-:Y:S02]  /*bb6a0*/  STL [R1+0x182c], R114 ;  /* 0x00182c7201007387 */ /* 0x0003e40000100800 */
[----:B------:R2:W-:Y:S02]  /*bb6b0*/  STL [R1+0x1830], R2 ;  /* 0x0018300201007387 */ /* 0x0005e40000100800 */
[----:B------:R4:W-:Y:S02]  /*bb6c0*/  STL [R1+0x1834], R28 ;  /* 0x0018341c01007387 */ /* 0x0009e40000100800 */
[----:B------:R-:W-:Y:S01]  /*bb6d0*/  IMAD.X R24, R25, 0x1, R0, P3 ;  /* 0x0000000119187824 */ /* 0x000fe200018e0600 */
[----:B-1----:R-:W3:Y:S04]  /*bb6e0*/  LDL.LU.64 R114, [R1+0x23d0] ;  /* 0x0023d00001727983 */ /* 0x002ee80000300a00 */
[----:B------:R1:W-:Y:S02]  /*bb6f0*/  STL [R1+0x183c], R24 ;  /* 0x00183c1801007387 */ /* 0x0003e40000100800 */
[----:B------:R-:W3:Y:S01]  /*bb700*/  LDL.LU.64 R32, [R1+0x23c8] ;  /* 0x0023c80001207983 */ /* 0x000ee20000300a00 */
[----:B--2---:R-:W-:-:S05]  /*bb710*/  IADD3 R2, P0, R236, R250, RZ ;  /* 0x000000faec027210 */ /* 0x004fca0007f1e0ff */
[----:B------:R2:W-:Y:S01]  /*bb720*/  STL [R1+0x1844], R2 ;  /* 0x0018440201007387 */ /* 0x0005e20000100800 */
[----:B----4-:R-:W4:Y:S02]  /*bb730*/  LDL.LU.64 R28, [R1+0x23c0] ;  /* 0x0023c000011c7983 */ /* 0x010f240000300a00 */
[----:B-1----:R-:W4:Y:S01]  /*bb740*/  LDL.LU.64 R24, [R1+0x23b8] ;  /* 0x0023b80001187983 */ /* 0x002f220000300a00 */
[-C--:B--2---:R-:W-:Y:S02]  /*bb750*/  IADD3 R2, P1, R20, R250.reuse, RZ ;  /* 0x000000fa14027210 */ /* 0x084fe40007f3e0ff */
[----:B------:R-:W-:-:S03]  /*bb760*/  IADD3 R239, P2, R16, R250, RZ ;  /* 0x000000fa10ef7210 */ /* 0x000fc60007f5e0ff */
[----:B------:R1:W-:Y:S01]  /*bb770*/  STL [R1+0x1818], R2 ;  /* 0x0018180201007387 */ /* 0x0003e20000100800 */
[----:B------:R-:W-:Y:S02]  /*bb780*/  IMAD.X R20, R21, 0x1, R0, P1 ;  /* 0x0000000115147824 */ /* 0x000fe400008e0600 */
[----:B------:R-:W-:Y:S01]  /*bb790*/  STL [R1+0x1820], R239 ;  /* 0x001820ef01007387 */ /* 0x000fe20000100800 */
[----:B------:R-:W-:Y:S02]  /*bb7a0*/  IADD3 R238, P3, R12, R250, RZ ;  /* 0x000000fa0cee7210 */ /* 0x000fe40007f7e0ff */
[----:B-1----:R-:W-:-:S03]  /*bb7b0*/  IADD3.X R2, R237, R0, RZ, P0, !PT ;  /* 0x00000000ed027210 */ /* 0x002fc600007fe4ff */
[----:B------:R-:W-:Y:S01]  /*bb7c0*/  STL [R1+0x1828], R238 ;  /* 0x001828ee01007387 */ /* 0x000fe20000100800 */
[----:B------:R-:W2:Y:S03]  /*bb7d0*/  LDL.LU.64 R236, [R1+0x23b0] ;  /* 0x0023b00001ec7983 */ /* 0x000ea60000300a00 */
[----:B------:R-:W-:Y:S01]  /*bb7e0*/  STL [R1+0x1810], R2 ;  /* 0x0018100201007387 */ /* 0x000fe20000100800 */
[----:B------:R1:W-:Y:S03]  /*bb7f0*/  STL [R1+0x1814], R20 ;  /* 0x0018141401007387 */ /* 0x0003e60000100800 */
[----:B-1----:R-:W2:Y:S01]  /*bb800*/  LDL.LU.64 R20, [R1+0x17c8] ;  /* 0x0017c80001147983 */ /* 0x002ea20000300a00 */
[----:B------:R-:W-:Y:S02]  /*bb810*/  IADD3.X R2, R17, R0, RZ, P2, !PT ;  /* 0x0000000011027210 */ /* 0x000fe400017fe4ff */
[----:B------:R-:W2:Y:S03]  /*bb820*/  LDL.LU.64 R16, [R1+0x23a8] ;  /* 0x0023a80001107983 */ /* 0x000ea60000300a00 */
[----:B------:R1:W-:Y:S02]  /*bb830*/  STL [R1+0x181c], R2 ;  /* 0x00181c0201007387 */ /* 0x0003e40000100800 */
[----:B-1----:R-:W-:-:S05]  /*bb840*/  IMAD.X R2, R13, 0x1, R0, P3 ;  /* 0x000000010d027824 */ /* 0x002fca00018e0600 */
[----:B------:R-:W-:Y:S01]  /*bb850*/  STL [R1+0x1824], R2 ;  /* 0x0018240201007387 */ /* 0x000fe20000100800 */
[-C--:B---3--:R-:W-:Y:S02]  /*bb860*/  IADD3 R12, P0, R114, R250.reuse, RZ ;  /* 0x000000fa720c7210 */ /* 0x088fe40007f1e0ff */
[----:B------:R-:W-:-:S03]  /*bb870*/  IADD3 R200, P1, R32, R250, RZ ;  /* 0x000000fa20c87210 */ /* 0x000fc60007f3e0ff */
[----:B------:R1:W-:Y:S04]  /*bb880*/  STL [R1+0x17e8], R12 ;  /* 0x0017e80c01007387 */ /* 0x0003e80000100800 */
[----:B-1----:R-:W3:Y:S01]  /*bb890*/  LDL.LU.64 R12, [R1+0x17d0] ;  /* 0x0017d000010c7983 */ /* 0x002ee20000300a00 */
[----:B------:R1:W-:Y:S01]  /*bb8a0*/  STL [R1+0x17f0], R200 ;  /* 0x0017f0c801007387 */ /* 0x0003e20000100800 */
[-C--:B----4-:R-:W-:Y:S02]  /*bb8b0*/  IADD3 R2, P2, R28, R250.reuse, RZ ;  /* 0x000000fa1c027210 */ /* 0x090fe40007f5e0ff */
[----:B-1----:R-:W-:-:S03]  /*bb8c0*/  IADD3 R200, P3, R24, R250, RZ ;  /* 0x000000fa18c87210 */ /* 0x002fc60007f7e0ff */
[----:B------:R-:W-:Y:S04]  /*bb8d0*/  STL [R1+0x17f8], R2 ;  /* 0x0017f80201007387 */ /* 0x000fe80000100800 */
[----:B------:R1:W-:Y:S04]  /*bb8e0*/  STL [R1+0x1800], R200 ;  /* 0x001800c801007387 */ /* 0x0003e80000100800 */
[----:B-1----:R-:W4:Y:S01]  /*bb8f0*/  LDL.LU.64 R200, [R1+0x2330] ;  /* 0x0023300001c87983 */ /* 0x002f220000300a00 */
[-C--:B------:R-:W-:Y:S01]  /*bb900*/  IADD3.X R114, R115, R0.reuse, RZ, P0, !PT ;  /* 0x0000000073727210 */ /* 0x080fe200007fe4ff */
[--C-:B------:R-:W-:Y:S01]  /*bb910*/  IMAD.X R2, R33, 0x1, R0.reuse, P1 ;  /* 0x0000000121027824 */ /* 0x100fe200008e0600 */
[----:B------:R-:W-:Y:S01]  /*bb920*/  IADD3.X R28, R29, R0, RZ, P2, !PT ;  /* 0x000000001d1c7210 */ /* 0x000fe200017fe4ff */
[----:B------:R-:W-:Y:S01]  /*bb930*/  HMMA.1688.F32.TF32 R196, R40, R70, R196 ;  /* 0x0000004628c4723c */ /* 0x000fe200000810c4 */
[----:B------:R-:W-:Y:S01]  /*bb940*/  IMAD.X R24, R25, 0x1, R0, P3 ;  /* 0x0000000119187824 */ /* 0x000fe200018e0600 */
[----:B------:R1:W-:Y:S01]  /*bb950*/  STL [R1+0x17e4], R114 ;  /* 0x0017e47201007387 */ /* 0x0003e20000100800 */
[----:B------:R2:W-:Y:S02]  /*bb960*/  STL [R1+0x17ec], R2 ;  /* 0x0017ec0201007387 */ /* 0x0005e40000100800 */
[----:B------:R-:W-:Y:S01]  /*bb970*/  STL [R1+0x17f4], R28 ;  /* 0x0017f41c01007387 */ /* 0x000fe20000100800 */
[----:B-1----:R-:W4:Y:S01]  /*bb980*/  LDL.LU.64 R114, [R1+0x2328] ;  /* 0x0023280001727983 */ /* 0x002f220000300a00 */
[----:B------:R1:W-:Y:S01]  /*bb990*/  STL [R1+0x17fc], R24 ;  /* 0x0017fc1801007387 */ /* 0x0003e20000100800 */
[----:B--2---:R-:W-:-:S05]  /*bb9a0*/  IADD3 R2, P0, R236, R250, RZ ;  /* 0x000000faec027210 */ /* 0x004fca0007f1e0ff */
[----:B------:R2:W-:Y:S01]  /*bb9b0*/  STL [R1+0x1804], R2 ;  /* 0x0018040201007387 */ /* 0x0005e20000100800 */
[----:B------:R-:W4:Y:S01]  /*bb9c0*/  LDL.LU.64 R32, [R1+0x17b0] ;  /* 0x0017b00001207983 */ /* 0x000f220000300a00 */
[-C--:B-1----:R-:W-:Y:S02]  /*bb9d0*/  IADD3 R24, P1, R20, R250.reuse, RZ ;  /* 0x000000fa14187210 */ /* 0x082fe40007f3e0ff */
[----:B--2---:R-:W-:-:S03]  /*bb9e0*/  IADD3 R2, P2, R16, R250, RZ ;  /* 0x000000fa10027210 */ /* 0x004fc60007f5e0ff */
[----:B------:R1:W-:Y:S01]  /*bb9f0*/  STL [R1+0x1808], R24 ;  /* 0x0018081801007387 */ /* 0x0003e20000100800 */
[----:B------:R-:W2:Y:S03]  /*bba00*/  LDL.LU.64 R28, [R1+0x2320] ;  /* 0x00232000011c7983 */ /* 0x000ea60000300a00 */
[----:B------:R1:W-:Y:S04]  /*bba10*/  STL [R1+0x180c], R2 ;  /* 0x00180c0201007387 */ /* 0x0003e80000100800 */
[----:B-1----:R-:W2:Y:S01]  /*bba20*/  LDL.LU.64 R24, [R1+0x2318] ;  /* 0x0023180001187983 */ /* 0x002ea20000300a00 */
[----:B------:R1:W-:Y:S01]  /*bba30*/  STL.64 [R1+0x840], R196 ;  /* 0x000840c401007387 */ /* 0x0003e20000100a00 */
[-C--:B------:R-:W-:Y:S01]  /*bba40*/  IADD3.X R2, R237, R0.reuse, RZ, P0, !PT ;  /* 0x00000000ed027210 */ /* 0x080fe200007fe4ff */
[----:B------:R-:W-:Y:S04]  /*bba50*/  STL.64 [R1+0x848], R198 ;  /* 0x000848c601007387 */ /* 0x000fe80000100a00 */
[----:B------:R1:W-:Y:S02]  /*bba60*/  STL [R1+0x17c8], R2 ;  /* 0x0017c80201007387 */ /* 0x0003e40000100800 */
[----:B-1----:R-:W-:Y:S01]  /*bba70*/  IMAD.X R196, R21, 0x1, R0, P1 ;  /* 0x0000000115c47824 */ /* 0x002fe200008e0600 */
[----:B------:R-:W-:-:S02]  /*bba80*/  IADD3.X R2, R17, R0, RZ, P2, !PT ;  /* 0x0000000011027210 */ /* 0x000fc400017fe4ff */
[----:B---3--:R-:W-:-:S05]  /*bba90*/  IADD3 R197, P0, R12, R250, RZ ;  /* 0x000000fa0cc57210 */ /* 0x008fca0007f1e0ff */
[----:B------:R-:W-:Y:S01]  /*bbaa0*/  STL [R1+0x17d8], R197 ;  /* 0x0017d8c501007387 */ /* 0x000fe20000100800 */
[----:B------:R-:W3:Y:S02]  /*bbab0*/  LDL.LU.64 R20, [R1+0x23a0] ;  /* 0x0023a00001147983 */ /* 0x000ee40000300a00 */
[----:B------:R-:W-:Y:S02]  /*bbac0*/  STL [R1+0x17cc], R196 ;  /* 0x0017ccc401007387 */ /* 0x000fe40000100800 */
[----:B------:R1:W-:Y:S01]  /*bbad0*/  STL [R1+0x17d0], R2 ;  /* 0x0017d00201007387 */ /* 0x0003e20000100800 */
[----:B------:R-:W3:Y:S01]  /*bbae0*/  LDL.LU.64 R16, [R1+0x2398] ;  /* 0x0023980001107983 */ /* 0x000ee20000300a00 */
[----:B-1----:R-:W-:Y:S01]  /*bbaf0*/  IMAD.X R2, R13, 0x1, R0, P0 ;  /* 0x000000010d027824 */ /* 0x002fe200000e0600 */
[----:B----4-:R-:W-:-:S05]  /*bbb00*/  IADD3 R196, P1, R200, R250, RZ ;  /* 0x000000fac8c47210 */ /* 0x010fca0007f3e0ff */
[----:B------:R1:W-:Y:S01]  /*bbb10*/  STL [R1+0x17dc], R196 ;  /* 0x0017dcc401007387 */ /* 0x0003e20000100800 */
[----:B------:R-:W4:Y:S01]  /*bbb20*/  LDL.LU.64 R12, [R1+0x1788] ;  /* 0x00178800010c7983 */ /* 0x000f220000300a00 */
[C---:B-1----:R-:W-:Y:S08]  /*bbb30*/  HMMA.1688.F32.TF32 R196, R40.reuse, R78, R84 ;  /* 0x0000004e28c4723c */ /* 0x042ff00000081054 */
[----:B------:R-:W-:Y:S01]  /*bbb40*/  HMMA.1688.F32.TF32 R36, R40, R194, R36 ;  /* 0x000000c22824723c */ /* 0x000fe20000081024 */
[----:B------:R-:W-:Y:S01]  /*bbb50*/  IADD3 R202, P0, R114, R250, RZ ;  /* 0x000000fa72ca7210 */ /* 0x000fe20007f1e0ff */
[----:B------:R1:W-:Y:S04]  /*bbb60*/  STL [R1+0x17d4], R2 ;  /* 0x0017d40201007387 */ /* 0x0003e80000100800 */
[----:B------:R-:W-:Y:S01]  /*bbb70*/  STL [R1+0x17e0], R202 ;  /* 0x0017e0ca01007387 */ /* 0x000fe20000100800 */
[----:B-1----:R-:W-:Y:S01]  /*bbb80*/  IADD3.X R2, R201, R0, RZ, P1, !PT ;  /* 0x00000000c9027210 */ /* 0x002fe20000ffe4ff */
[----:B------:R-:W-:-:S07]  /*bbb90*/  IADD3 R84, P1, R32, R250, RZ ;  /* 0x000000fa20547210 */ /* 0x000fce0007f3e0ff */
[----:B------:R-:W-:Y:S01]  /*bbba0*/  STL.64 [R1+0x850], R196 ;  /* 0x000850c401007387 */ /* 0x000fe20000100a00 */
[----:B------:R-:W-:Y:S01]  /*bbbb0*/  STL.64 [R1+0x858], R198 ;  /* 0x000858c601007387 */ /* 0x000fe20000100a00 */
[----:B--2---:R-:W-:Y:S01]  /*bbbc0*/  IADD3 R85, P2, R28, R250, RZ ;  /* 0x000000fa1c557210 */ /* 0x004fe20007f5e0ff */
[----:B------:R1:W-:Y:S01]  /*bbbd0*/  STL [R1+0x17ac], R2 ;  /* 0x0017ac0201007387 */ /* 0x0003e20000100800 */
[----:B------:R2:W-:Y:S03]  /*bbbe0*/  STL [R1+0x17b8], R84 ;  /* 0x0017b85401007387 */ /* 0x0005e60000100800 */
[----:B------:R-:W-:Y:S01]  /*bbbf0*/  STL [R1+0x17c0], R85 ;  /* 0x0017c05501007387 */ /* 0x000fe20000100800 */
[----:B------:R-:W-:Y:S01]  /*bbc00*/  IADD3.X R32, R33, R0, RZ, P1, !PT ;  /* 0x0000000021207210 */ /* 0x000fe20000ffe4ff */
[----:B-1----:R-:W-:Y:S01]  /*bbc10*/  IMAD.X R2, R115, 0x1, R0, P0 ;  /* 0x0000000173027824 */ /* 0x002fe200000e0600 */
[----:B--2---:R-:W-:-:S04]  /*bbc20*/  IADD3 R84, P0, R24, R250, RZ ;  /* 0x000000fa18547210 */ /* 0x004fc80007f1e0ff */
[----:B------:R1:W-:Y:S01]  /*bbc30*/  STL [R1+0x17b0], R2 ;  /* 0x0017b00201007387 */ /* 0x0003e20000100800 */
[----:B------:R2:W-:Y:S02]  /*bbc40*/  STL [R1+0x17c4], R84 ;  /* 0x0017c45401007387 */ /* 0x0005e40000100800 */
[----:B------:R2:W-:Y:S01]  /*bbc50*/  STL [R1+0x17b4], R32 ;  /* 0x0017b42001007387 */ /* 0x0005e20000100800 */
[----:B------:R-:W-:Y:S01]  /*bbc60*/  IADD3.X R24, R25, R0, RZ, P0, !PT ;  /* 0x0000000019187210 */ /* 0x000fe200007fe4ff */
[----:B------:R-:W-:Y:S01]  /*bbc70*/  HMMA.1688.F32.TF32 R64, R40, R126, R64 ;  /* 0x0000007e2840723c */ /* 0x000fe20000081040 */
[----:B-1----:R-:W-:-:S05]  /*bbc80*/  IMAD.X R2, R29, 0x1, R0, P2 ;  /* 0x000000011d027824 */ /* 0x002fca00010e0600 */
[----:B------:R3:W-:Y:S01]  /*bbc90*/  STL [R1+0x17bc], R2 ;  /* 0x0017bc0201007387 */ /* 0x0007e20000100800 */
[----:B------:R-:W-:Y:S02]  /*bbca0*/  STL.64 [R1+0x860], R36 ;  /* 0x0008602401007387 */ /* 0x000fe40000100a00 */
[----:B------:R-:W-:Y:S02]  /*bbcb0*/  STL.64 [R1+0x868], R38 ;  /* 0x0008682601007387 */ /* 0x000fe40000100a00 */
[----:B--2---:R-:W2:Y:S01]  /*bbcc0*/  LDL.LU.64 R84, [R1+0x2390] ;  /* 0x0023900001547983 */ /* 0x004ea20000300a00 */
[----:B------:R1:W-:Y:S01]  /*bbcd0*/  STL [R1+0x179c], R24 ;  /* 0x00179c1801007387 */ /* 0x0003e20000100800 */
[----:B------:R-:W2:Y:S01]  /*bbce0*/  LDL.LU.64 R32, [R1+0x1768] ;  /* 0x0017680001207983 */ /* 0x000ea20000300a00 */
[C---:B------:R-:W-:Y:S08]  /*bbcf0*/  HMMA.1688.F32.TF32 R196, R40.reuse, R162, R56 ;  /* 0x000000a228c4723c */ /* 0x040ff00000081038 */
[C---:B------:R-:W-:Y:S08]  /*bbd00*/  HMMA.1688.F32.TF32 R52, R40.reuse, R98, R52 ;  /* 0x000000622834723c */ /* 0x040ff00000081034 */
[----:B------:R-:W-:Y:S01]  /*bbd10*/  HMMA.1688.F32.TF32 R48, R40, R94, R48 ;  /* 0x0000005e2830723c */ /* 0x000fe20000081030 */
[----:B------:R-:W-:Y:S01]  /*bbd20*/  IMAD.MOV.U32 R203, RZ, RZ, R4 ;  /* 0x000000ffffcb7224 */ /* 0x000fe200078e0004 */
[----:B------:R-:W-:Y:S01]  /*bbd30*/  MOV R202, R5 ;  /* 0x0000000500ca7202 */ /* 0x000fe20000000f00 */
[----:B------:R-:W-:Y:S04]  /*bbd40*/  LDS R36, [R248+0x1c780] ;  /* 0x01c78000f8247984 */ /* 0x000fe80000000800 */
[----:B------:R-:W-:Y:S04]  /*bbd50*/  LDS R38, [R248+0x1e780] ;  /* 0x01e78000f8267984 */ /* 0x000fe80000000800 */
[----:B------:R-:W-:Y:S04]  /*bbd60*/  LDS R37, [R249+0x1c780] ;  /* 0x01c78000f9257984 */ /* 0x000fe80000000800 */
[----:B------:R-:W1:Y:S01]  /*bbd70*/  LDS R39, [R249+0x1e780] ;  /* 0x01e78000f9277984 */ /* 0x000e620000000800 */
[----:B---3--:R-:W-:-:S02]  /*bbd80*/  IADD3 R2, P0, R20, R250, RZ ;  /* 0x000000fa14027210 */ /* 0x008fc40007f1e0ff */
[----:B-1----:R-:W-:-:S03]  /*bbd90*/  IADD3 R24, P1, R16, R250, RZ ;  /* 0x000000fa10187210 */ /* 0x002fc60007f3e0ff */
[----:B------:R-:W-:Y:S01]  /*bbda0*/  STL [R1+0x17a0], R2 ;  /* 0x0017a00201007387 */ /* 0x000fe20000100800 */
[----:B------:R-:W3:Y:S02]  /*bbdb0*/  LDL.LU.64 R28, [R1+0x2388] ;  /* 0x00238800011c7983 */ /* 0x000ee40000300a00 */
[----:B------:R1:W-:Y:S02]  /*bbdc0*/  STL [R1+0x17a4], R24 ;  /* 0x0017a41801007387 */ /* 0x0003e40000100800 */
[----:B-1----:R-:W3:Y:S01]  /*bbdd0*/  LDL.LU.64 R24, [R1+0x1770] ;  /* 0x0017700001187983 */ /* 0x002ee20000300a00 */
[----:B----4-:R-:W-:-:S05]  /*bbde0*/  IADD3 R2, P2, R12, R250, RZ ;  /* 0x000000fa0c027210 */ /* 0x010fca0007f5e0ff */
[----:B------:R-:W-:Y:S01]  /*bbdf0*/  STL [R1+0x17a8], R2 ;  /* 0x0017a80201007387 */ /* 0x000fe20000100800 */
[----:B------:R1:W-:Y:S02]  /*bbe00*/  STL.64 [R1+0x870], R64 ;  /* 0x0008704001007387 */ /* 0x0003e40000100a00 */
[----:B------:R-:W-:Y:S01]  /*bbe10*/  STL.64 [R1+0x878], R66 ;  /* 0x0008784201007387 */ /* 0x000fe20000100a00 */
[----:B-1----:R-:W4:Y:S01]  /*bbe20*/  LDL.LU.64 R64, [R1+0x2380] ;  /* 0x0023800001407983 */ /* 0x002f220000300a00 */
[--C-:B------:R-:W-:Y:S01]  /*bbe30*/  IMAD.X R20, R21, 0x1, R0.reuse, P0 ;  /* 0x0000000115147824 */ /* 0x100fe200000e0600 */
[----:B------:R-:W-:Y:S01]  /*bbe40*/  IADD3.X R2, R17, R0, RZ, P1, !PT ;  /* 0x0000000011027210 */ /* 0x000fe20000ffe4ff */
[----:B------:R-:W-:-:S03]  /*bbe50*/  IMAD.X R13, R13, 0x1, R0, P2 ;  /* 0x000000010d0d7824 */ /* 0x000fc600010e0600 */
[----:B------:R1:W-:Y:S04]  /*bbe60*/  STL [R1+0x1784], R20 ;  /* 0x0017841401007387 */ /* 0x0003e80000100800 */
[----:B-1----:R-:W4:Y:S01]  /*bbe70*/  LDL.LU.64 R20, [R1+0x2378] ;  /* 0x0023780001147983 */ /* 0x002f220000300a00 */
[----:B------:R1:W-:Y:S02]  /*bbe80*/  STL [R1+0x1788], R2 ;  /* 0x0017880201007387 */ /* 0x0003e40000100800 */
[----:B------:R-:W-:Y:S02]  /*bbe90*/  STL [R1+0x178c], R13 ;  /* 0x00178c0d01007387 */ /* 0x000fe40000100800 */
[----:B------:R-:W4:Y:S01]  /*bbea0*/  LDL.LU.64 R16, [R1+0x1750] ;  /* 0x0017500001107983 */ /* 0x000f220000300a00 */
[----:B--2---:R-:W-:-:S02]  /*bbeb0*/  IADD3 R12, P0, R84, R250, RZ ;  /* 0x000000fa540c7210 */ /* 0x004fc40007f1e0ff */
[----:B-1----:R-:W-:-:S03]  /*bbec0*/  IADD3 R2, P1, R32, R250, RZ ;  /* 0x000000fa20027210 */ /* 0x002fc60007f3e0ff */
[----:B------:R1:W-:Y:S04]  /*bbed0*/  STL [R1+0x1790], R12 ;  /* 0x0017900c01007387 */ /* 0x0003e80000100800 */
[----:B-1----:R-:W2:Y:S01]  /*bbee0*/  LDL.LU.64 R12, [R1+0x2370] ;  /* 0x00237000010c7983 */ /* 0x002ea20000300a00 */
[----:B------:R3:W-:Y:S02]  /*bbef0*/  STL [R1+0x1794], R2 ;  /* 0x0017940201007387 */ /* 0x0007e40000100800 */
[----:B---3--:R-:W-:-:S05]  /*bbf00*/  IADD3 R2, P2, R28, R250, RZ ;  /* 0x000000fa1c027210 */ /* 0x008fca0007f5e0ff */
[----:B------:R1:W-:Y:S01]  /*bbf10*/  STL [R1+0x1798], R2 ;  /* 0x0017980201007387 */ /* 0x0003e20000100800 */
[----:B------:R-:W-:Y:S02]  /*bbf20*/  STL.64 [R1+0x880], R196 ;  /* 0x000880c401007387 */ /* 0x000fe40000100a00 */
[----:B------:R-:W-:Y:S02]  /*bbf30*/  STL.64 [R1+0x888], R198 ;  /* 0x000888c601007387 */ /* 0x000fe40000100a00 */
[----:B------:R-:W3:Y:S01]  /*bbf40*/  LDL.LU.64 R56, [R1+0x2310] ;  /* 0x0023100001387983 */ /* 0x000ee20000300a00 */
[----:B------:R-:W-:Y:S02]  /*bbf50*/  IADD3 R58, P3, R24, R250, RZ ;  /* 0x000000fa183a7210 */ /* 0x000fe40007f7e0ff */
[----:B-1----:R-:W-:-:S03]  /*bbf60*/  IADD3.X R2, R85, R0, RZ, P0, !PT ;  /* 0x0000000055027210 */ /* 0x002fc600007fe4ff */
[----:B------:R1:W-:Y:S01]  /*bbf70*/  STL [R1+0x1778], R58 ;  /* 0x0017783a01007387 */ /* 0x0003e20000100800 */
[----:B------:R-:W-:-:S03]  /*bbf80*/  IMAD.X R25, R25, 0x1, R0, P3 ;  /* 0x0000000119197824 */ /* 0x000fc600018e0600 */
[----:B------:R1:W-:Y:S02]  /*bbf90*/  STL [R1+0x1768], R2 ;  /* 0x0017680201007387 */ /* 0x0003e40000100800 */
[----:B-1----:R-:W-:Y:S02]  /*bbfa0*/  IMAD.X R58, R33, 0x1, R0, P1 ;  /* 0x00000001213a7824 */ /* 0x002fe400008e0600 */
[----:B------:R-:W3:Y:S01]  /*bbfb0*/  LDL.LU.64 R32, [R1+0x1730] ;  /* 0x0017300001207983 */ /* 0x000ee20000300a00 */
[----:B------:R-:W-:Y:S02]  /*bbfc0*/  IADD3.X R2, R29, R0, RZ, P2, !PT ;  /* 0x000000001d027210 */ /* 0x000fe400017fe4ff */
[----:B------:R-:W-:Y:S03]  /*bbfd0*/  STL [R1+0x176c], R58 ;  /* 0x00176c3a01007387 */ /* 0x000fe60000100800 */
[----:B------:R1:W-:Y:S01]  /*bbfe0*/  STL [R1+0x1770], R2 ;  /* 0x0017700201007387 */ /* 0x0003e20000100800 */
[----:B------:R-:W-:Y:S01]  /*bbff0*/  STL [R1+0x1774], R25 ;  /* 0x0017741901007387 */ /* 0x000fe20000100800 */
[----:B----4-:R-:W-:-:S05]  /*bc000*/  IADD3 R24, P0, R64, R250, RZ ;  /* 0x000000fa40187210 */ /* 0x010fca0007f1e0ff */
[----:B------:R4:W-:Y:S01]  /*bc010*/  STL [R1+0x177c], R24 ;  /* 0x00177c1801007387 */ /* 0x0009e20000100800 */
[----:B------:R-:W3:Y:S01]  /*bc020*/  LDL.LU.64 R28, [R1+0x2308] ;  /* 0x00230800011c7983 */ /* 0x000ee20000300a00 */
[----:B-1----:R-:W-:-:S05]  /*bc030*/  IADD3 R2, P1, R20, R250, RZ ;  /* 0x000000fa14027210 */ /* 0x002fca0007f3e0ff */
[----:B------:R1:W-:Y:S01]  /*bc040*/  STL [R1+0x1780], R2 ;  /* 0x0017800201007387 */ /* 0x0003e20000100800 */
[----:B----4-:R-:W4:Y:S03]  /*bc050*/  LDL.LU.64 R24, [R1+0x2300] ;  /* 0x0023000001187983 */ /* 0x010f260000300a00 */
[----:B------:R1:W-:Y:S01]  /*bc060*/  STL.64 [R1+0x890], R52 ;  /* 0x0008903401007387 */ /* 0x0003e20000100a00 */
[----:B------:R-:W-:Y:S02]  /*bc070*/  STL.64 [R1+0x898], R54 ;  /* 0x0008983601007387 */ /* 0x000fe40000100a00 */
[----:B------:R-:W-:Y:S01]  /*bc080*/  IMAD.X R20, R21, 0x1, R0, P1 ;  /* 0x0000000115147824 */ /* 0x000fe200008e0600 */
[----:B-1----:R-:W-:Y:S02]  /*bc090*/  IADD3.X R2, R65, R0, RZ, P0, !PT ;  /* 0x0000000041027210 */ /* 0x002fe400007fe4ff */
[----:B------:R-:W-:-:S05]  /*bc0a0*/  IADD3 R53, P2, R16, R250, RZ ;  /* 0x000000fa10357210 */ /* 0x000fca0007f5e0ff */
[----:B------:R-:W-:Y:S01]  /*bc0b0*/  STL [R1+0x1758], R53 ;  /* 0x0017583501007387 */ /* 0x000fe20000100800 */
[----:B------:R-:W-:Y:S02]  /*bc0c0*/  IADD3.X R16, R17, R0, RZ, P2, !PT ;  /* 0x0000000011107210 */ /* 0x000fe400017fe4ff */
[----:B--2---:R-:W-:-:S05]  /*bc0d0*/  IADD3 R52, P3, R12, R250, RZ ;  /* 0x000000fa0c347210 */ /* 0x004fca0007f7e0ff */
[----:B------:R-:W-:Y:S01]  /*bc0e0*/  STL [R1+0x1760], R52 ;  /* 0x0017603401007387 */ /* 0x000fe20000100800 */
[----:B------:R1:W-:Y:S02]  /*bc0f0*/  STL [R1+0x174c], R2 ;  /* 0x00174c0201007387 */ /* 0x0003e40000100800 */
[----:B------:R-:W-:Y:S02]  /*bc100*/  STL [R1+0x1750], R20 ;  /* 0x0017501401007387 */ /* 0x000fe40000100800 */
[----:B------:R2:W-:Y:S02]  /*bc110*/  STL [R1+0x1754], R16 ;  /* 0x0017541001007387 */ /* 0x0005e40000100800 */
[----:B-1----:R-:W-:-:S05]  /*bc120*/  IMAD.X R2, R13, 0x1, R0, P3 ;  /* 0x000000010d027824 */ /* 0x002fca00018e0600 */
[----:B------:R1:W-:Y:S01]  /*bc130*/  STL [R1+0x175c], R2 ;  /* 0x00175c0201007387 */ /* 0x0003e20000100800 */
[----:B---3--:R-:W-:-:S05]  /*bc140*/  IADD3 R12, P0, R56, R250, RZ ;  /* 0x000000fa380c7210 */ /* 0x008fca0007f1e0ff */
[----:B------:R3:W-:Y:S01]  /*bc150*/  STL [R1+0x1764], R12 ;  /* 0x0017640c01007387 */ /* 0x0007e20000100800 */
[----:B--2---:R-:W2:Y:S02]  /*bc160*/  LDL.LU.64 R16, [R1+0x22f8] ;  /* 0x0022f80001107983 */ /* 0x004ea40000300a00 */
[----:B------:R-:W-:Y:S02]  /*bc170*/  STL.64 [R1+0x8b0], R48 ;  /* 0x0008b03001007387 */ /* 0x000fe40000100a00 */
[----:B------:R-:W-:Y:S01]  /*bc180*/  STL.64 [R1+0x8b8], R50 ;  /* 0x0008b83201007387 */ /* 0x000fe20000100a00 */
[----:B------:R-:W2:Y:S01]  /*bc190*/  LDL.LU.64 R20, [R1+0x22f0] ;  /* 0x0022f00001147983 */ /* 0x000ea20000300a00 */
[----:B-1----:R-:W-:-:S05]  /*bc1a0*/  IADD3 R2, P1, R32, R250, RZ ;  /* 0x000000fa20027210 */ /* 0x002fca0007f3e0ff */
[----:B------:R-:W-:Y:S01]  /*bc1b0*/  STL [R1+0x1738], R2 ;  /* 0x0017380201007387 */ /* 0x000fe20000100800 */
[----:B------:R-:W2:Y:S02]  /*bc1c0*/  LDL.LU R200, [R1+0xf90] ;  /* 0x000f900001c87983 */ /* 0x000ea40000300800 */
[----:B------:R-:W2:Y:S02]  /*bc1d0*/  LDL.LU R201, [R1+0xf94] ;  /* 0x000f940001c97983 */ /* 0x000ea40000300800 */
[----:B---3--:R-:W3:Y:S01]  /*bc1e0*/  LDL.LU.64 R12, [R1+0x22e8] ;  /* 0x0022e800010c7983 */ /* 0x008ee20000300a00 */
[----:B------:R-:W-:-:S05]  /*bc1f0*/  IADD3 R4, P2, R28, R250, RZ ;  /* 0x000000fa1c047210 */ /* 0x000fca0007f5e0ff */
[----:B------:R1:W-:Y:S04]  /*bc200*/  STL [R1+0x1740], R4 ;  /* 0x0017400401007387 */ /* 0x0003e80000100800 */
[----:B-1----:R-:W3:Y:S01]  /*bc210*/  LDL.LU.64 R4, [R1+0x22e0] ;  /* 0x0022e00001047983 */ /* 0x002ee20000300a00 */
[----:B------:R-:W-:Y:S01]  /*bc220*/  HMMA.1688.F32.TF32 R40, R40, R90, R44 ;  /* 0x0000005a2828723c */ /* 0x000fe2000008102c */
[----:B----4-:R-:W-:Y:S01]  /*bc230*/  IADD3 R2, P3, R24, R250, RZ ;  /* 0x000000fa18027210 */ /* 0x010fe20007f7e0ff */
[----:B------:R-:W-:-:S04]  /*bc240*/  IMAD.X R32, R33, 0x1, R0, P1 ;  /* 0x0000000121207824 */ /* 0x000fc800008e0600 */
[----:B------:R1:W-:Y:S01]  /*bc250*/  STL [R1+0x1748], R2 ;  /* 0x0017480201007387 */ /* 0x0003e20000100800 */
[-C--:B------:R-:W-:Y:S02]  /*bc260*/  IADD3.X R28, R29, R0.reuse, RZ, P2, !PT ;  /* 0x000000001d1c7210 */ /* 0x080fe400017fe4ff */
[----:B-1----:R-:W-:-:S05]  /*bc270*/  IADD3.X R2, R57, R0, RZ, P0, !PT ;  /* 0x0000000039027210 */ /* 0x002fca00007fe4ff */
[----:B------:R1:W-:Y:S01]  /*bc280*/  STL [R1+0x1730], R2 ;  /* 0x0017300201007387 */ /* 0x0003e20000100800 */
[----:B------:R4:W-:Y:S02]  /*bc290*/  STL [R1+0x1734], R32 ;  /* 0x0017342001007387 */ /* 0x0009e40000100800 */
[----:B------:R2:W-:Y:S02]  /*bc2a0*/  STL [R1+0x173c], R28 ;  /* 0x00173c1c01007387 */ /* 0x0005e40000100800 */
[----:B------:R-:W3:Y:S02]  /*bc2b0*/  LDL.LU.64 R48, [R1+0x2368] ;  /* 0x0023680001307983 */ /* 0x000ee40000300a00 */
[----:B-1----:R-:W-:-:S05]  /*bc2c0*/  IMAD.X R2, R25, 0x1, R0, P3 ;  /* 0x0000000119027824 */ /* 0x002fca00018e0600 */
[----:B------:R1:W-:Y:S01]  /*bc2d0*/  STL [R1+0x1744], R2 ;  /* 0x0017440201007387 */ /* 0x0003e20000100800 */
[----:B----4-:R-:W4:Y:S02]  /*bc2e0*/  LDL.LU.64 R32, [R1+0x2360] ;  /* 0x0023600001207983 */ /* 0x010f240000300a00 */
[----:B------:R-:W-:Y:S02]  /*bc2f0*/  STL.64 [R1+0x8e0], R40 ;  /* 0x0008e02801007387 */ /* 0x000fe40000100a00 */
[----:B------:R-:W-:Y:S01]  /*bc300*/  STL.64 [R1+0x8e8], R42 ;  /* 0x0008e82a01007387 */ /* 0x000fe20000100a00 */
[----:B------:R-:W4:Y:S01]  /*bc310*/  LDL.LU.64 R24, [R1+0x2358] ;  /* 0x0023580001187983 */ /* 0x000f220000300a00 */
[----:B------:R-:W4:Y:S01]  /*bc320*/  LDL.LU R196, [R1+0xf80] ;  /* 0x000f800001c47983 */ /* 0x000f220000300800 */
[-C--:B--2---:R-:W-:Y:S02]  /*bc330*/  IADD3 R28, P0, R16, R250.reuse, RZ ;  /* 0x000000fa101c7210 */ /* 0x084fe40007f1e0ff */
[----:B-1----:R-:W-:-:S03]  /*bc340*/  IADD3 R2, P1, R20, R250, RZ ;  /* 0x000000fa14027210 */ /* 0x002fc60007f3e0ff */
[----:B------:R3:W-:Y:S02]  /*bc350*/  STL [R1+0x1714], R28 ;  /* 0x0017141c01007387 */ /* 0x0007e40000100800 */
[----:B------:R1:W-:Y:S02]  /*bc360*/  STL [R1+0x171c], R2 ;  /* 0x00171c0201007387 */ /* 0x0003e40000100800 */
[----:B------:R-:W2:Y:S02]  /*bc370*/  LDL.LU R197, [R1+0xf84] ;  /* 0x000f840001c57983 */ /* 0x000ea40000300800 */
[----:B------:R-:W2:Y:S01]  /*bc380*/  LDL.LU R198, [R1+0xf88] ;  /* 0x000f880001c67983 */ /* 0x000ea20000300800 */
[----:B------:R-:W2:Y:S01]  /*bc390*/  LDL.LU R199, [R1+0xf8c] ;  /* 0x000f8c0001c77983 */ /* 0x000ea20000300800 */
[----:B------:R-:W2:Y:S01]  /*bc3a0*/  LDL.LU R236, [R1+0xf70] ;  /* 0x000f700001ec7983 */ /* 0x000ea20000300800 */
[----:B---3--:R-:W-:-:S05]  /*bc3b0*/  IADD3 R28, P2, R12, R250, RZ ;  /* 0x000000fa0c1c7210 */ /* 0x008fca0007f5e0ff */
[----:B------:R-:W-:Y:S01]  /*bc3c0*/  STL [R1+0x1724], R28 ;  /* 0x0017241c01007387 */ /* 0x000fe20000100800 */
[----:B------:R-:W-:Y:S01]  /*bc3d0*/  IMAD.X R20, R21, 0x1, R0, P1 ;  /* 0x0000000115147824 */ /* 0x000fe200008e0600 */
[----:B------:R-:W-:Y:S02]  /*bc3e0*/  IADD3.X R12, R13, R0, RZ, P2, !PT ;  /* 0x000000000d0c7210 */ /* 0x000fe400017fe4ff */
[----:B-1----:R-:W-:-:S05]  /*bc3f0*/  IADD3 R2, P3, R4, R250, RZ ;  /* 0x000000fa04027210 */ /* 0x002fca0007f7e0ff */
[----:B------:R1:W-:Y:S01]  /*bc400*/  STL [R1+0x172c], R2 ;  /* 0x00172c0201007387 */ /* 0x0003e20000100800 */
[----:B------:R-:W2:Y:S02]  /*bc410*/  LDL.LU R237, [R1+0xf74] ;  /* 0x000f740001ed7983 */ /* 0x000ea40000300800 */
[----:B------:R-:W2:Y:S02]  /*bc420*/  LDL.LU R238, [R1+0xf78] ;  /* 0x000f780001ee7983 */ /* 0x000ea40000300800 */
[----:B------:R-:W2:Y:S01]  /*bc430*/  LDL.LU R239, [R1+0xf7c] ;  /* 0x000f7c0001ef7983 */ /* 0x000ea20000300800 */
[----:B-1----:R-:W-:Y:S02]  /*bc440*/  IADD3.X R2, R17, R0, RZ, P0, !PT ;  /* 0x0000000011027210 */ /* 0x002fe400007fe4ff */
[----:B------:R-:W3:Y:S03]  /*bc450*/  LDL.LU.64 R16, [R1+0x2350] ;  /* 0x0023500001107983 */ /* 0x000ee60000300a00 */
[----:B------:R1:W-:Y:S02]  /*bc460*/  STL [R1+0x1710], R2 ;  /* 0x0017100201007387 */ /* 0x0003e40000100800 */
[----:B------:R1:W-:Y:S02]  /*bc470*/  STL [R1+0x1718], R20 ;  /* 0x0017181401007387 */ /* 0x0003e40000100800 */
[----:B------:R-:W2:Y:S01]  /*bc480*/  LDL.LU.64 R44, [R1+0x2410] ;  /* 0x00241000012c7983 */ /* 0x000ea20000300a00 */
[----:B------:R1:W-:Y:S01]  /*bc490*/  STL [R1+0x1720], R12 ;  /* 0x0017200c01007387 */ /* 0x0003e20000100800 */
[----:B------:R-:W2:Y:S02]  /*bc4a0*/  LDL.LU.64 R28, [R1+0x2408] ;  /* 0x00240800011c7983 */ /* 0x000ea40000300a00 */
[----:B-1----:R-:W-:-:S05]  /*bc4b0*/  IMAD.X R2, R5, 0x1, R0, P3 ;  /* 0x0000000105027824 */ /* 0x002fca00018e0600 */
[----:B------:R1:W-:Y:S01]  /*bc4c0*/  STL [R1+0x1728], R2 ;  /* 0x0017280201007387 */ /* 0x0003e20000100800 */
[----:B------:R-:W2:Y:S02]  /*bc4d0*/  LDL.LU.64 R20, [R1+0x2400] ;  /* 0x0024000001147983 */ /* 0x000ea40000300a00 */
[----:B------:R-:W2:Y:S01]  /*bc4e0*/  LDL.LU.64 R12, [R1+0x23f8] ;  /* 0x0023f800010c7983 */ /* 0x000ea20000300a00 */
[-C--:B------:R-:W-:Y:S02]  /*bc4f0*/  IADD3 R41, P0, R48, R250.reuse, RZ ;  /* 0x000000fa30297210 */ /* 0x080fe40007f1e0ff */
[-C--:B----4-:R-:W-:Y:S01]  /*bc500*/  IADD3 R40, P1, R32, R250.reuse, RZ ;  /* 0x000000fa20287210 */ /* 0x090fe20007f3e0ff */
[----:B------:R-:W-:Y:S02]  /*bc510*/  HMMA.1688.F32.TF32 R4, R36, R6, R200 ;  /* 0x000000062404723c */ /* 0x000fe400000810c8 */
[----:B------:R-:W-:Y:S01]  /*bc520*/  STL [R1+0x16f4], R41 ;  /* 0x0016f42901007387 */ /* 0x000fe20000100800 */
[----:B------:R-:W4:Y:S01]  /*bc530*/  LDL.LU R200, [R1+0xf60] ;  /* 0x000f600001c87983 */ /* 0x000f220000300800 */
[----:B-1----:R-:W-:Y:S01]  /*bc540*/  IADD3 R2, P2, R24, R250, RZ ;  /* 0x000000fa18027210 */ /* 0x002fe20007f5e0ff */
[----:B------:R1:W-:Y:S04]  /*bc550*/  STL [R1+0x16fc], R40 ;  /* 0x0016fc2801007387 */ /* 0x0003e80000100800 */
[----:B------:R1:W-:Y:S01]  /*bc560*/  STL [R1+0x1704], R2 ;  /* 0x0017040201007387 */ /* 0x0003e20000100800 */
[----:B------:R-:W4:Y:S02]  /*bc570*/  LDL.LU R201, [R1+0xf64] ;  /* 0x000f640001c97983 */ /* 0x000f240000300800 */
[----:B------:R-:W4:Y:S02]  /*bc580*/  LDL.LU R202, [R1+0xf68] ;  /* 0x000f680001ca7983 */ /* 0x000f240000300800 */
[----:B------:R-:W4:Y:S01]  /*bc590*/  LDL.LU R203, [R1+0xf6c] ;  /* 0x000f6c0001cb7983 */ /* 0x000f220000300800 */
[----:B-1----:R-:W-:-:S02]  /*bc5a0*/  IADD3.X R40, R49, R0, RZ, P0, !PT ;  /* 0x0000000031287210 */ /* 0x002fc400007fe4ff */
[----:B------:R-:W-:Y:S01]  /*bc5b0*/  IADD3.X R24, R25, R0, RZ, P2, !PT ;  /* 0x0000000019187210 */ /* 0x000fe200017fe4ff */
[----:B------:R-:W-:Y:S01]  /*bc5c0*/  IMAD.X R2, R33, 0x1, R0, P1 ;  /* 0x0000000121027824 */ /* 0x000fe200008e0600 */
[----:B---3--:R-:W-:-:S05]  /*bc5d0*/  IADD3 R41, P3, R16, R250, RZ ;  /* 0x000000fa10297210 */ /* 0x008fca0007f7e0ff */
[----:B------:R-:W-:Y:S01]  /*bc5e0*/  STL [R1+0x170c], R41 ;  /* 0x00170c2901007387 */ /* 0x000fe20000100800 */
[----:B------:R1:W-:Y:S02]  /*bc5f0*/  STL [R1+0x16f0], R40 ;  /* 0x0016f02801007387 */ /* 0x0003e40000100800 */
[----:B------:R-:W3:Y:S02]  /*bc600*/  LDL.LU.64 R42, [R1+0x23f0] ;  /* 0x0023f000012a7983 */ /* 0x000ee40000300a00 */
[----:B------:R2:W-:Y:S01]  /*bc610*/  STL [R1+0x16f8], R2 ;  /* 0x0016f80201007387 */ /* 0x0005e20000100800 */
[----:B------:R2:W-:Y:S02]  /*bc620*/  STL [R1+0x1700], R24 ;  /* 0x0017001801007387 */ /* 0x0005e40000100800 */
[----:B--2---:R-:W-:Y:S02]  /*bc630*/  IADD3 R46, P0, R44, R250, RZ ;  /* 0x000000fa2c2e7210 */ /* 0x004fe40007f1e0ff */
[----:B-1----:R-:W2:Y:S01]  /*bc640*/  LDL.LU.64 R40, [R1+0x23e8] ;  /* 0x0023e80001287983 */ /* 0x002ea20000300a00 */
[----:B------:R-:W4:Y:S02]  /*bc650*/  LDL.LU.64 R32, [R1+0x23e0] ;  /* 0x0023e00001207983 */ /* 0x000f240000300a00 */
[----:B------:R-:W-:-:S05]  /*bc660*/  IMAD.X R2, R17, 0x1, R0, P3 ;  /* 0x0000000111027824 */ /* 0x000fca00018e0600 */
[----:B------:R1:W-:Y:S01]  /*bc670*/  STL [R1+0x1708], R2 ;  /* 0x0017080201007387 */ /* 0x0003e20000100800 */
[----:B------:R-:W4:Y:S01]  /*bc680*/  LDL.LU.64 R24, [R1+0x23d8] ;  /* 0x0023d80001187983 */ /* 0x000f220000300a00 */
[-C--:B------:R-:W-:Y:S01]  /*bc690*/  IADD3 R47, P2, R20, R250.reuse, RZ ;  /* 0x000000fa142f7210 */ /* 0x080fe20007f5e0ff */
[----:B------:R1:W-:Y:S02]  /*bc6a0*/  STL [R1+0x16d4], R46 ;  /* 0x0016d42e01007387 */ /* 0x0003e40000100800 */
[-C--:B-1----:R-:W-:Y:S02]  /*bc6b0*/  IADD3 R2, P1, R28, R250.reuse, RZ ;  /* 0x000000fa1c027210 */ /* 0x082fe40007f3e0ff */
[----:B------:R-:W-:-:S03]  /*bc6c0*/  IADD3 R46, P3, R12, R250, RZ ;  /* 0x000000fa0c2e7210 */ /* 0x000fc60007f7e0ff */
[----:B------:R1:W-:Y:S01]  /*bc6d0*/  STL [R1+0x16dc], R2 ;  /* 0x0016dc0201007387 */ /* 0x0003e20000100800 */
[----:B------:R-:W-:Y:S02]  /*bc6e0*/  IMAD.X R29, R29, 0x1, R0, P1 ;  /* 0x000000011d1d7824 */ /* 0x000fe400008e0600 */
[----:B------:R-:W-:Y:S01]  /*bc6f0*/  STL [R1+0x16e4], R47 ;  /* 0x0016e42f01007387 */ /* 0x000fe20000100800 */
[-C--:B------:R-:W-:Y:S01]  /*bc700*/  IADD3.X R28, R21, R0.reuse, RZ, P2, !PT ;  /* 0x00000000151c7210 */ /* 0x080fe200017fe4ff */
[----:B------:R-:W-:Y:S01]  /*bc710*/  STL [R1+0x16ec], R46 ;  /* 0x0016ec2e01007387 */ /* 0x000fe20000100800 */
[----:B-1----:R-:W-:-:S05]  /*bc720*/  IADD3.X R2, R45, R0, RZ, P0, !PT ;  /* 0x000000002d027210 */ /* 0x002fca00007fe4ff */
[----:B------:R1:W-:Y:S01]  /*bc730*/  STL [R1+0x16d0], R2 ;  /* 0x0016d00201007387 */ /* 0x0003e20000100800 */
[----:B------:R-:W-:Y:S02]  /*bc740*/  STL [R1+0x16d8], R29 ;  /* 0x0016d81d01007387 */ /* 0x000fe40000100800 */
[----:B------:R1:W-:Y:S02]  /*bc750*/  STL [R1+0x16e0], R28 ;  /* 0x0016e01c01007387 */ /* 0x0003e40000100800 */
[----:B------:R-:W4:Y:S02]  /*bc760*/  LDL.LU.64 R48, [R1+0x2428] ;  /* 0x0024280001307983 */ /* 0x000f240000300a00 */
[----:B-1----:R-:W-:-:S05]  /*bc770*/  IMAD.X R2, R13, 0x1, R0, P3 ;  /* 0x000000010d027824 */ /* 0x002fca00018e0600 */
[----:B------:R3:W-:Y:S01]  /*bc780*/  STL [R1+0x16e8], R2 ;  /* 0x0016e80201007387 */ /* 0x0007e20000100800 */
[----:B------:R-:W4:Y:S02]  /*bc790*/  LDL.LU.64 R28, [R1+0x2420] ;  /* 0x00242000011c7983 */ /* 0x000f240000300a00 */
[----:B------:R-:W4:Y:S01]  /*bc7a0*/  LDL.LU.64 R12, [R1+0x2418] ;  /* 0x00241800010c7983 */ /* 0x000f220000300a00 */
[C---:B------:R-:W-:Y:S08]  /*bc7b0*/  HMMA.1688.F32.TF32 R20, R36.reuse, R22, R236 ;  /* 0x000000162414723c */ /* 0x040ff000000810ec */
[----:B------:R-:W-:Y:S07]  /*bc7c0*/  HMMA.1688.F32.TF32 R16, R36, R18, R196 ;  /* 0x000000122410723c */ /* 0x000fee00000810c4 */
[----:B------:R-:W-:Y:S01]  /*bc7d0*/  IMAD.MOV.U32 R199, RZ, RZ, R8 ;  /* 0x000000ffffc77224 */ /* 0x000fe200078e0008 */
[----:B------:R-:W-:-:S02]  /*bc7e0*/  MOV R198, R9 ;  /* 0x0000000900c67202 */ /* 0x000fc40000000f00 */
[----:B---3--:R-:W-:-:S05]  /*bc7f0*/  IADD3 R2, P0, R42, R250, RZ ;  /* 0x000000fa2a027210 */ /* 0x008fca0007f1e0ff */
[----:B------:R1:W-:Y:S01]  /*bc800*/  STL [R1+0x16b4], R2 ;  /* 0x0016b40201007387 */ /* 0x0003e20000100800 */
[----:B------:R-:W3:Y:S02]  /*bc810*/  LDL.LU R236, [R1+0xfc0] ;  /* 0x000fc00001ec7983 */ /* 0x000ee40000300800 */
[----:B------:R-:W3:Y:S02]  /*bc820*/  LDL.LU R237, [R1+0xfc4] ;  /* 0x000fc40001ed7983 */ /* 0x000ee40000300800 */
[----:B------:R-:W3:Y:S01]  /*bc830*/  LDL.LU R238, [R1+0xfc8] ;  /* 0x000fc80001ee7983 */ /* 0x000ee20000300800 */
[-C--:B--2---:R-:W-:Y:S02]  /*bc840*/  IADD3 R45, P1, R40, R250.reuse, RZ ;  /* 0x000000fa282d7210 */ /* 0x084fe40007f3e0ff */
[----:B----4-:R-:W-:Y:S01]  /*bc850*/  IADD3 R44, P2, R32, R250, RZ ;  /* 0x000000fa202c7210 */ /* 0x010fe20007f5e0ff */
[----:B------:R-:W3:Y:S02]  /*bc860*/  LDL.LU R239, [R1+0xfcc] ;  /* 0x000fcc0001ef7983 */ /* 0x000ee40000300800 */
[----:B------:R-:W-:Y:S01]  /*bc870*/  STL [R1+0x16bc], R45 ;  /* 0x0016bc2d01007387 */ /* 0x000fe20000100800 */
[----:B------:R-:W-:-:S02]  /*bc880*/  IADD3.X R42, R43, R0, RZ, P0, !PT ;  /* 0x000000002b2a7210 */ /* 0x000fc400007fe4ff */
[----:B-1----:R-:W-:Y:S01]  /*bc890*/  IADD3 R2, P3, R24, R250, RZ ;  /* 0x000000fa18027210 */ /* 0x002fe20007f7e0ff */
[----:B------:R-:W-:Y:S01]  /*bc8a0*/  STL [R1+0x16c4], R44 ;  /* 0x0016c42c01007387 */ /* 0x000fe20000100800 */
[--C-:B------:R-:W-:Y:S02]  /*bc8b0*/  IMAD.X R40, R41, 0x1, R0.reuse, P1 ;  /* 0x0000000129287824 */ /* 0x100fe400008e0600 */
[----:B------:R-:W-:Y:S01]  /*bc8c0*/  LDS R41, [R249+0x20780] ;  /* 0x02078000f9297984 */ /* 0x000fe20000000800 */
[----:B------:R-:W-:Y:S04]  /*bc8d0*/  LDS R43, [R249+0x22780] ;  /* 0x02278000f92b7984 */ /* 0x000fe80000000800 */
[----:B------:R1:W-:Y:S01]  /*bc8e0*/  STL [R1+0x16cc], R2 ;  /* 0x0016cc0201007387 */ /* 0x0003e20000100800 */
[----:B------:R-:W-:Y:S02]  /*bc8f0*/  STL [R1+0xf9c], R42 ;  /* 0x000f9c2a01007387 */ /* 0x000fe40000100800 */
[----:B------:R-:W-:-:S02]  /*bc900*/  IMAD.X R32, R25, 0x1, R0, P3 ;  /* 0x0000000119207824 */ /* 0x000fc400018e0600 */
[----:B------:R-:W-:Y:S01]  /*bc910*/  STL [R1+0x16b8], R40 ;  /* 0x0016b82801007387 */ /* 0x000fe20000100800 */
[----:B-1----:R-:W-:Y:S01]  /*bc920*/  IADD3.X R2, R33, R0, RZ, P2, !PT ;  /* 0x0000000021027210 */ /* 0x002fe200017fe4ff */
[----:B------:R-:W-:Y:S01]  /*bc930*/  HMMA.1688.F32.TF32 R24, R36, R26, R200 ;  /* 0x0000001a2418723c */ /* 0x000fe200000810c8 */
[----:B------:R-:W-:Y:S04]  /*bc940*/  LDS R40, [R248+0x20780] ;  /* 0x02078000f8287984 */ /* 0x000fe80000000800 */
[----:B------:R1:W-:Y:S01]  /*bc950*/  STL [R1+0x16c0], R2 ;  /* 0x0016c00201007387 */ /* 0x0003e20000100800 */
[----:B------:R-:W-:Y:S02]  /*bc960*/  STL [R1+0x16c8], R32 ;  /* 0x0016c82001007387 */ /* 0x000fe40000100800 */
[----:B------:R-:W2:Y:S01]  /*bc970*/  LDL.LU R196, [R1+0xfb0] ;  /* 0x000fb00001c47983 */ /* 0x000ea20000300800 */
[----:B------:R-:W4:Y:S01]  /*bc980*/  LDS R42, [R248+0x22780] ;  /* 0x02278000f82a7984 */ /* 0x000f220000000800 */
[----:B-1----:R-:W-:-:S05]  /*bc990*/  IADD3 R2, P0, R48, R250, RZ ;  /* 0x000000fa30027210 */ /* 0x002fca0007f1e0ff */
[----:B------:R1:W-:Y:S01]  /*bc9a0*/  STL [R1+0xf88], R2 ;  /* 0x000f880201007387 */ /* 0x0003e20000100800 */
[----:B------:R-:W2:Y:S02]  /*bc9b0*/  LDL.LU R197, [R1+0xfb4] ;  /* 0x000fb40001c57983 */ /* 0x000ea40000300800 */
[----:B------:R-:W2:Y:S01]  /*bc9c0*/  LDL.LU.64 R46, [R1+0x2448] ;  /* 0x00244800012e7983 */ /* 0x000ea20000300a00 */
[-C--:B------:R-:W-:Y:S02]  /*bc9d0*/  IADD3 R8, P1, R28, R250.reuse, RZ ;  /* 0x000000fa1c087210 */ /* 0x080fe40007f3e0ff */
[----:B-1----:R-:W-:-:S03]  /*bc9e0*/  IADD3 R2, P2, R12, R250, RZ ;  /* 0x000000fa0c027210 */ /* 0x002fc60007f5e0ff */
[----:B------:R1:W-:Y:S01]  /*bc9f0*/  STL [R1+0xf90], R8 ;  /* 0x000f900801007387 */ /* 0x0003e20000100800 */
[----:B------:R-:W4:Y:S02]  /*bca00*/  LDL.LU.64 R44, [R1+0x2440] ;  /* 0x00244000012c7983 */ /* 0x000f240000300a00 */
[----:B------:R1:W-:Y:S02]  /*bca10*/  STL [R1+0xf98], R2 ;  /* 0x000f980201007387 */ /* 0x0003e40000100800 */
[----:B------:R-:W4:Y:S01]  /*bca20*/  LDL.LU.64 R32, [R1+0x2438] ;  /* 0x0024380001207983 */ /* 0x000f220000300a00 */
[----:B-1----:R-:W4:Y:S01]  /*bca30*/  LDL.LU.64 R8, [R1+0x2430] ;  /* 0x0024300001087983 */ /* 0x002f220000300a00 */
[-C--:B------:R-:W-:Y:S01]  /*bca40*/  IADD3.X R48, R49, R0.reuse, RZ, P0, !PT ;  /* 0x0000000031307210 */ /* 0x080fe200007fe4ff */
[----:B------:R-:W4:Y:S02]  /*bca50*/  LDL.LU R200, [R1+0xfa0] ;  /* 0x000fa00001c87983 */ /* 0x000f240000300800 */
[----:B------:R-:W-:Y:S01]  /*bca60*/  IMAD.X R2, R29, 0x1, R0, P1 ;  /* 0x000000011d027824 */ /* 0x000fe200008e0600 */
[----:B------:R-:W4:Y:S01]  /*bca70*/  LDL.LU R201, [R1+0xfa4] ;  /* 0x000fa40001c97983 */ /* 0x000f220000300800 */
[----:B------:R-:W-:Y:S01]  /*bca80*/  IADD3.X R28, R13, R0, RZ, P2, !PT ;  /* 0x000000000d1c7210 */ /* 0x000fe200017fe4ff */
[----:B------:R-:W4:Y:S02]  /*bca90*/  LDL.LU R202, [R1+0xfa8] ;  /* 0x000fa80001ca7983 */ /* 0x000f240000300800 */
[----:B------:R-:W4:Y:S01]  /*bcaa0*/  LDL.LU R203, [R1+0xfac] ;  /* 0x000fac0001cb7983 */ /* 0x000f220000300800 */
[----:B------:R-:W-:Y:S01]  /*bcab0*/  STL [R1+0xf84], R48 ;  /* 0x000f843001007387 */ /* 0x000fe20000100800 */
[----:B------:R2:W-:Y:S02]  /*bcac0*/  STL [R1+0xf8c], R2 ;  /* 0x000f8c0201007387 */ /* 0x0005e40000100800 */
[----:B------:R1:W-:Y:S02]  /*bcad0*/  STL [R1+0xf94], R28 ;  /* 0x000f941c01007387 */ /* 0x0003e40000100800 */
[----:B------:R-:W4:Y:S01]  /*bcae0*/  LDL.LU.64 R52, [R1+0x2480] ;  /* 0x0024800001347983 */ /* 0x000f220000300a00 */
[----:B---3--:R-:W-:Y:S01]  /*bcaf0*/  HMMA.1688.F32.TF32 R12, R36, R14, R236 ;  /* 0x0000000e240c723c */ /* 0x008fe200000810ec */
[----:B--2---:R-:W-:-:S05]  /*bcb00*/  IADD3 R2, P0, R46, R250, RZ ;  /* 0x000000fa2e027210 */ /* 0x004fca0007f1e0ff */
[----:B------:R2:W-:Y:S01]  /*bcb10*/  STL [R1+0xf68], R2 ;  /* 0x000f680201007387 */ /* 0x0005e20000100800 */
[-C--:B----4-:R-:W-:Y:S02]  /*bcb20*/  IADD3 R29, P1, R44, R250.reuse, RZ ;  /* 0x000000fa2c1d7210 */ /* 0x090fe40007f3e0ff */
[----:B-1----:R-:W-:-:S03]  /*bcb30*/  IADD3 R28, P2, R32, R250, RZ ;  /* 0x000000fa201c7210 */ /* 0x002fc60007f5e0ff */
[----:B------:R-:W-:Y:S01]  /*bcb40*/  STL [R1+0xf70], R29 ;  /* 0x000f701d01007387 */ /* 0x000fe20000100800 */
[----:B------:R-:W3:Y:S01]  /*bcb50*/  LDL.LU.64 R50, [R1+0x2478] ;  /* 0x0024780001327983 */ /* 0x000ee20000300a00 */
[----:B--2---:R-:W-:Y:S02]  /*bcb60*/  IADD3 R2, P3, R8, R250, RZ ;  /* 0x000000fa08027210 */ /* 0x004fe40007f7e0ff */
[----:B------:R1:W-:Y:S01]  /*bcb70*/  STL [R1+0xf78], R28 ;  /* 0x000f781c01007387 */ /* 0x0003e20000100800 */
[----:B------:R-:W2:Y:S03]  /*bcb80*/  LDL.LU.64 R48, [R1+0x2470] ;  /* 0x0024700001307983 */ /* 0x000ea60000300a00 */
[----:B------:R4:W-:Y:S04]  /*bcb90*/  STL [R1+0xf80], R2 ;  /* 0x000f800201007387 */ /* 0x0009e80000100800 */
[----:B-1----:R-:W2:Y:S01]  /*bcba0*/  LDL.LU.64 R28, [R1+0x2468] ;  /* 0x00246800011c7983 */ /* 0x002ea20000300a00 */
[----:B------:R-:W-:-:S02]  /*bcbb0*/  IMAD.X R46, R47, 0x1, R0, P0 ;  /* 0x000000012f2e7824 */ /* 0x000fc400000e0600 */
[----:B------:R-:W2:Y:S01]  /*bcbc0*/  LDL.LU R236, [R1+0xf50] ;  /* 0x000f500001ec7983 */ /* 0x000ea20000300800 */
[-C--:B------:R-:W-:Y:S01]  /*bcbd0*/  IADD3.X R44, R45, R0.reuse, RZ, P1, !PT ;  /* 0x000000002d2c7210 */ /* 0x080fe20000ffe4ff */
[----:B------:R-:W2:Y:S01]  /*bcbe0*/  LDL.LU R237, [R1+0xf54] ;  /* 0x000f540001ed7983 */ /* 0x000ea20000300800 */
[----:B----4-:R-:W-:Y:S02]  /*bcbf0*/  IMAD.X R2, R33, 0x1, R0, P2 ;  /* 0x0000000121027824 */ /* 0x010fe400010e0600 */
[----:B------:R-:W3:Y:S01]  /*bcc00*/  LDL.LU R238, [R1+0xf58] ;  /* 0x000f580001ee7983 */ /* 0x000ee20000300800 */
[----:B------:R-:W-:Y:S01]  /*bcc10*/  IADD3.X R32, R9, R0, RZ, P3, !PT ;  /* 0x0000000009207210 */ /* 0x000fe20001ffe4ff */
[----:B------:R-:W3:Y:S01]  /*bcc20*/  LDL.LU R239, [R1+0xf5c] ;  /* 0x000f5c0001ef7983 */ /* 0x000ee20000300800 */
[----:B------:R1:W-:Y:S02]  /*bcc30*/  STL [R1+0xf64], R46 ;  /* 0x000f642e01007387 */ /* 0x0003e40000100800 */
[----:B------:R-:W-:Y:S02]  /*bcc40*/  STL [R1+0xf6c], R44 ;  /* 0x000f6c2c01007387 */ /* 0x000fe40000100800 */
[----:B------:R1:W-:Y:S01]  /*bcc50*/  STL [R1+0xf74], R2 ;  /* 0x000f740201007387 */ /* 0x0003e20000100800 */
[----:B------:R1:W-:Y:S01]  /*bcc60*/  STL [R1+0xf7c], R32 ;  /* 0x000f7c2001007387 */ /* 0x0003e20000100800 */
[----:B------:R-:W3:Y:S03]  /*bcc70*/  LDL.LU.64 R56, [R1+0x24a8] ;  /* 0x0024a80001387983 */ /* 0x000ee60000300a00 */
[----:B-1----:R-:W3:Y:S01]  /*bcc80*/  LDL.LU.64 R46, [R1+0x2460] ;  /* 0x00246000012e7983 */ /* 0x002ee20000300a00 */
[----:B------:R-:W-:-:S05]  /*bcc90*/  IADD3 R2, P0, R52, R250, RZ ;  /* 0x000000fa34027210 */ /* 0x000fca0007f1e0ff */
[----:B------:R3:W-:Y:S01]  /*bcca0*/  STL [R1+0xf38], R2 ;  /* 0x000f380201007387 */ /* 0x0007e20000100800 */
[----:B------:R-:W3:Y:S02]  /*bccb0*/  LDL.LU.64 R44, [R1+0x2458] ;  /* 0x00245800012c7983 */ /* 0x000ee40000300a00 */
[----:B------:R-:W3:Y:S02]  /*bccc0*/  LDL.LU.64 R32, [R1+0x2450] ;  /* 0x0024500001207983 */ /* 0x000ee40000300a00 */
[-C--:B---3--:R-:W-:Y:S02]  /*bccd0*/  IADD3 R2, P1, R50, R250.reuse, RZ ;  /* 0x000000fa32027210 */ /* 0x088fe40007f3e0ff */
[----:B--2---:R-:W-:-:S03]  /*bcce0*/  IADD3 R55, P2, R48, R250, RZ ;  /* 0x000000fa30377210 */ /* 0x004fc60007f5e0ff */
[----:B------:R1:W-:Y:S01]  /*bccf0*/  STL [R1+0xf40], R2 ;  /* 0x000f400201007387 */ /* 0x0003e20000100800 */
[----:B------:R-:W-:-:S03]  /*bcd00*/  IADD3.X R50, R51, R0, RZ, P1, !PT ;  /* 0x0000000033327210 */ /* 0x000fc60000ffe4ff */
[----:B------:R-:W-:Y:S01]  /*bcd10*/  STL [R1+0xf48], R55 ;  /* 0x000f483701007387 */ /* 0x000fe20000100800 */
[----:B------:R-:W-:Y:S01]  /*bcd20*/  IADD3 R54, P3, R28, R250, RZ ;  /* 0x000000fa1c367210 */ /* 0x000fe20007f7e0ff */
[--C-:B-1----:R-:W-:Y:S02]  /*bcd30*/  IMAD.X R2, R53, 0x1, R0.reuse, P0 ;  /* 0x0000000135027824 */ /* 0x102fe400000e0600 */
[----:B------:R-:W-:Y:S02]  /*bcd40*/  IMAD.X R48, R49, 0x1, R0, P2 ;  /* 0x0000000131307824 */ /* 0x000fe400010e0600 */
[----:B------:R1:W-:Y:S01]  /*bcd50*/  STL [R1+0xf60], R54 ;  /* 0x000f603601007387 */ /* 0x0003e20000100800 */
[----:B------:R2:W-:Y:S02]  /*bcd60*/  STL [R1+0xf34], R2 ;  /* 0x000f340201007387 */ /* 0x0005e40000100800 */
[----:B------:R3:W-:Y:S01]  /*bcd70*/  STL [R1+0xf3c], R50 ;  /* 0x000f3c3201007387 */ /* 0x0007e20000100800 */
[----:B------:R3:W-:Y:S04]  /*bcd80*/  STL [R1+0xf44], R48 ;  /* 0x000f443001007387 */ /* 0x0007e80000100800 */
[----:B-1----:R-:W4:Y:S01]  /*bcd90*/  LDL.LU.64 R54, [R1+0x24a0] ;  /* 0x0024a00001367983 */ /* 0x002f220000300a00 */
[----:B--2---:R-:W-:-:S02]  /*bcda0*/  IADD3.X R2, R29, R0, RZ, P3, !PT ;  /* 0x000000001d027210 */ /* 0x004fc40001ffe4ff */
[----:B---3--:R-:W-:-:S03]  /*bcdb0*/  IADD3 R58, P0, R56, R250, RZ ;  /* 0x000000fa383a7210 */ /* 0x008fc60007f1e0ff */
[----:B------:R1:W-:Y:S01]  /*bcdc0*/  STL [R1+0xf4c], R2 ;  /* 0x000f4c0201007387 */ /* 0x0003e20000100800 */
[----:B------:R-:W2:Y:S02]  /*bcdd0*/  LDL.LU.64 R52, [R1+0x2498] ;  /* 0x0024980001347983 */ /* 0x000ea40000300a00 */
[----:B------:R-:W3:Y:S02]  /*bcde0*/  LDL.LU.64 R50, [R1+0x2490] ;  /* 0x0024900001327983 */ /* 0x000ee40000300a00 */
[----:B------:R-:W3:Y:S01]  /*bcdf0*/  LDL.LU.64 R48, [R1+0x2488] ;  /* 0x0024880001307983 */ /* 0x000ee20000300a00 */
[----:B------:R1:W-:Y:S01]  /*bce00*/  STL [R1+0xf18], R58 ;  /* 0x000f183a01007387 */ /* 0x0003e20000100800 */
[-C--:B------:R-:W-:Y:S02]  /*bce10*/  IADD3 R59, P2, R44, R250.reuse, RZ ;  /* 0x000000fa2c3b7210 */ /* 0x080fe40007f5e0ff */
[-C--:B-1----:R-:W-:Y:S02]  /*bce20*/  IADD3 R2, P1, R46, R250.reuse, RZ ;  /* 0x000000fa2e027210 */ /* 0x082fe40007f3e0ff */
[----:B------:R-:W-:-:S03]  /*bce30*/  IADD3 R58, P3, R32, R250, RZ ;  /* 0x000000fa203a7210 */ /* 0x000fc60007f7e0ff */
[----:B------:R1:W-:Y:S01]  /*bce40*/  STL [R1+0xf20], R2 ;  /* 0x000f200201007387 */ /* 0x0003e20000100800 */
[----:B------:R-:W-:Y:S01]  /*bce50*/  IADD3.X R46, R47, R0, RZ, P1, !PT ;  /* 0x000000002f2e7210 */ /* 0x000fe20000ffe4ff */
[----:B------:R-:W-:Y:S02]  /*bce60*/  STL [R1+0xf28], R59 ;  /* 0x000f283b01007387 */ /* 0x000fe40000100800 */
[--C-:B------:R-:W-:Y:S01]  /*bce70*/  IMAD.X R44, R45, 0x1, R0.reuse, P2 ;  /* 0x000000012d2c7824 */ /* 0x100fe200010e0600 */
[----:B------:R-:W-:Y:S01]  /*bce80*/  STL [R1+0xf30], R58 ;  /* 0x000f303a01007387 */ /* 0x000fe20000100800 */
[----:B-1----:R-:W-:-:S05]  /*bce90*/  IMAD.X R2, R57, 0x1, R0, P0 ;  /* 0x0000000139027824 */ /* 0x002fca00000e0600 */
[----:B------:R1:W-:Y:S01]  /*bcea0*/  STL [R1+0xf14], R2 ;  /* 0x000f140201007387 */ /* 0x0003e20000100800 */
[----:B------:R1:W-:Y:S02]  /*bceb0*/  STL [R1+0xf1c], R46 ;  /* 0x000f1c2e01007387 */ /* 0x0003e40000100800 */
[----:B------:R-:W3:Y:S02]  /*bcec0*/  LDL.LU.64 R56, [R1+0x24c8] ;  /* 0x0024c80001387983 */ /* 0x000ee40000300a00 */
[----:B------:R1:W-:Y:S02]  /*bced0*/  STL [R1+0xf24], R44 ;  /* 0x000f242c01007387 */ /* 0x0003e40000100800 */
[----:B-1----:R-:W-:Y:S01]  /*bcee0*/  IADD3.X R2, R33, R0, RZ, P3, !PT ;  /* 0x0000000021027210 */ /* 0x002fe20001ffe4ff */
[----:B------:R-:W3:Y:S04]  /*bcef0*/  LDL.LU.64 R46, [R1+0x24c0] ;  /* 0x0024c000012e7983 */ /* 0x000ee80000300a00 */
[----:B------:R2:W-:Y:S01]  /*bcf00*/  STL [R1+0xf2c], R2 ;  /* 0x000f2c0201007387 */ /* 0x0005e20000100800 */
[----:B------:R-:W3:Y:S02]  /*bcf10*/  LDL.LU.64 R44, [R1+0x24b8] ;  /* 0x0024b800012c7983 */ /* 0x000ee40000300a00 */
[----:B------:R-:W3:Y:S01]  /*bcf20*/  LDL.LU.64 R32, [R1+0x24b0] ;  /* 0x0024b00001207983 */ /* 0x000ee20000300a00 */
[C---:B------:R-:W-:Y:S08]  /*bcf30*/  HMMA.1688.F32.TF32 R8, R36.reuse, R10, R196 ;  /* 0x0000000a2408723c */ /* 0x040ff000000810c4 */
[C---:B------:R-:W-:Y:S08]  /*bcf40*/  HMMA.1688.F32.TF32 R28, R36.reuse, R30, R200 ;  /* 0x0000001e241c723c */ /* 0x040ff000000810c8 */
[----:B------:R-:W-:Y:S07]  /*bcf50*/  HMMA.1688.F32.TF32 R36, R36, R34, R236 ;  /* 0x000000222424723c */ /* 0x000fee00000810ec */
[----:B----4-:R-:W-:-:S05]  /*bcf60*/  IADD3 R34, P0, R54, R250, RZ ;  /* 0x000000fa36227210 */ /* 0x010fca0007f1e0ff */
[----:B------:R1:W-:Y:S01]  /*bcf70*/  STL [R1+0xef8], R34 ;  /* 0x000ef82201007387 */ /* 0x0003e20000100800 */
[-C--:B--2---:R-:W-:Y:S02]  /*bcf80*/  IADD3 R2, P1, R52, R250.reuse, RZ ;  /* 0x000000fa34027210 */ /* 0x084fe40007f3e0ff */
[----:B---3--:R-:W-:-:S03]  /*bcf90*/  IADD3 R35, P2, R50, R250, RZ ;  /* 0x000000fa32237210 */ /* 0x008fc60007f5e0ff */
[----:B------:R2:W-:Y:S01]  /*bcfa0*/  STL [R1+0xf00], R2 ;  /* 0x000f000201007387 */ /* 0x0005e20000100800 */
[----:B-1----:R-:W-:-:S03]  /*bcfb0*/  IADD3 R34, P3, R48, R250, RZ ;  /* 0x000000fa30227210 */ /* 0x002fc60007f7e0ff */
[----:B------:R1:W-:Y:S04]  /*bcfc0*/  STL [R1+0xf08], R35 ;  /* 0x000f082301007387 */ /* 0x0003e80000100800 */
[----:B------:R3:W-:Y:S01]  /*bcfd0*/  STL [R1+0xf10], R34 ;  /* 0x000f102201007387 */ /* 0x0007e20000100800 */
[----:B--2---:R-:W-:Y:S01]  /*bcfe0*/  IMAD.X R2, R55, 0x1, R0, P0 ;  /* 0x0000000137027824 */ /* 0x004fe200000e0600 */
[----:B-1----:R-:W-:-:S04]  /*bcff0*/  IADD3.X R35, R53, R0, RZ, P1, !PT ;  /* 0x0000000035237210 */ /* 0x002fc80000ffe4ff */
[----:B------:R1:W-:Y:S01]  /*bd000*/  STL [R1+0xef4], R2 ;  /* 0x000ef40201007387 */ /* 0x0003e20000100800 */
[----:B---3--:R-:W-:-:S03]  /*bd010*/  IMAD.X R34, R51, 0x1, R0, P2 ;  /* 0x0000000133227824 */ /* 0x008fc600010e0600 */
[----:B------:R-:W-:Y:S01]  /*bd020*/  STL [R1+0xefc], R35 ;  /* 0x000efc2301007387 */ /* 0x000fe20000100800 */
[----:B------:R-:W2:Y:S03]  /*bd030*/  LDL.LU.64 R54, [R1+0x2500] ;  /* 0x0025000001367983 */ /* 0x000ea60000300a00 */
[----:B------:R3:W-:Y:S01]  /*bd040*/  STL [R1+0xf04], R34 ;  /* 0x000f042201007387 */ /* 0x0007e20000100800 */
[----:B------:R-:W4:Y:S01]  /*bd050*/  LDL.LU.64 R52, [R1+0x24f8] ;  /* 0x0024f80001347983 */ /* 0x000f220000300a00 */
[----:B-1----:R-:W-:-:S05]  /*bd060*/  IADD3.X R2, R49, R0, RZ, P3, !PT ;  /* 0x0000000031027210 */ /* 0x002fca0001ffe4ff */
[----:B------:R1:W-:Y:S01]  /*bd070*/  STL [R1+0xf0c], R2 ;  /* 0x000f0c0201007387 */ /* 0x0003e20000100800 */
[----:B------:R-:W4:Y:S02]  /*bd080*/  LDL.LU.64 R50, [R1+0x24f0] ;  /* 0x0024f00001327983 */ /* 0x000f240000300a00 */
[----:B------:R-:W4:Y:S01]  /*bd090*/  LDL.LU.64 R48, [R1+0x24e8] ;  /* 0x0024e80001307983 */ /* 0x000f220000300a00 */
[----:B---3--:R-:W-:-:S05]  /*bd0a0*/  IADD3 R34, P0, R56, R250, RZ ;  /* 0x000000fa38227210 */ /* 0x008fca0007f1e0ff */
[----:B------:R3:W-:Y:S01]  /*bd0b0*/  STL [R1+0xed8], R34 ;  /* 0x000ed82201007387 */ /* 0x0007e20000100800 */
[-C--:B-1----:R-:W-:Y:S02]  /*bd0c0*/  IADD3 R2, P1, R46, R250.reuse, RZ ;  /* 0x000000fa2e027210 */ /* 0x082fe40007f3e0ff */
[----:B------:R-:W-:-:S03]  /*bd0d0*/  IADD3 R35, P2, R44, R250, RZ ;  /* 0x000000fa2c237210 */ /* 0x000fc60007f5e0ff */
[----:B------:R1:W-:Y:S01]  /*bd0e0*/  STL [R1+0xee0], R2 ;  /* 0x000ee00201007387 */ /* 0x0003e20000100800 */
[----:B---3--:R-:W-:-:S03]  /*bd0f0*/  IADD3 R34, P3, R32, R250, RZ ;  /* 0x000000fa20227210 */ /* 0x008fc60007f7e0ff */
[----:B------:R3:W-:Y:S04]  /*bd100*/  STL [R1+0xee8], R35 ;  /* 0x000ee82301007387 */ /* 0x0007e80000100800 */
[----:B------:R3:W-:Y:S01]  /*bd110*/  STL [R1+0xef0], R34 ;  /* 0x000ef02201007387 */ /* 0x0007e20000100800 */
[----:B-1----:R-:W-:Y:S01]  /*bd120*/  IMAD.X R2, R57, 0x1, R0, P0 ;  /* 0x0000000139027824 */ /* 0x002fe200000e0600 */
[----:B---3--:R-:W-:-:S04]  /*bd130*/  IADD3.X R35, R47, R0, RZ, P1, !PT ;  /* 0x000000002f237210 */ /* 0x008fc80000ffe4ff */
[----:B------:R1:W-:Y:S01]  /*bd140*/  STL [R1+0xed4], R2 ;  /* 0x000ed40201007387 */ /* 0x0003e20000100800 */
[----:B------:R-:W-:-:S03]  /*bd150*/  IMAD.X R34, R45, 0x1, R0, P2 ;  /* 0x000000012d227824 */ /* 0x000fc600010e0600 */
[----:B------:R-:W-:Y:S01]  /*bd160*/  STL [R1+0xedc], R35 ;  /* 0x000edc2301007387 */ /* 0x000fe20000100800 */
[----:B------:R-:W3:Y:S03]  /*bd170*/  LDL.LU.64 R46, [R1+0x2508] ;  /* 0x00250800012e7983 */ /* 0x000ee60000300a00 */
[----:B------:R1:W-:Y:S01]  /*bd180*/  STL [R1+0xee4], R34 ;  /* 0x000ee42201007387 */ /* 0x0003e20000100800 */
[----:B------:R-:W3:Y:S01]  /*bd190*/  LDL.LU.64 R44, [R1+0x24e0] ;  /* 0x0024e000012c7983 */ /* 0x000ee20000300a00 */
[----:B-1----:R-:W-:-:S05]  /*bd1a0*/  IADD3.X R2, R33, R0, RZ, P3, !PT ;  /* 0x0000000021027210 */ /* 0x002fca0001ffe4ff */
[----:B------:R4:W-:Y:S01]  /*bd1b0*/  STL [R1+0xeec], R2 ;  /* 0x000eec0201007387 */ /* 0x0009e20000100800 */
[----:B------:R-:W3:Y:S02]  /*bd1c0*/  LDL.LU.64 R34, [R1+0x24d8] ;  /* 0x0024d80001227983 */ /* 0x000ee40000300a00 */
[----:B------:R-:W3:Y:S01]  /*bd1d0*/  LDL.LU.64 R32, [R1+0x24d0] ;  /* 0x0024d00001207983 */ /* 0x000ee20000300a00 */
[-C--:B--2---:R-:W-:Y:S02]  /*bd1e0*/  IADD3 R56, P0, R54, R250.reuse, RZ ;  /* 0x000000fa36387210 */ /* 0x084fe40007f1e0ff */
[----:B----4-:R-:W-:-:S03]  /*bd1f0*/  IADD3 R2, P1, R52, R250, RZ ;  /* 0x000000fa34027210 */ /* 0x010fc60007f3e0ff */
[----:B------:R1:W-:Y:S04]  /*bd200*/  STL [R1+0xeb8], R56 ;  /* 0x000eb83801007387 */ /* 0x0003e80000100800 */
[----:B------:R2:W-:Y:S01]  /*bd210*/  STL [R1+0xec0], R2 ;  /* 0x000ec00201007387 */ /* 0x0005e20000100800 */
[----:B------:R-:W-:Y:S02]  /*bd220*/  IADD3 R57, P2, R50, R250, RZ ;  /* 0x000000fa32397210 */ /* 0x000fe40007f5e0ff */
[----:B------:R-:W-:Y:S02]  /*bd230*/  IADD3.X R52, R53, R0, RZ, P1, !PT ;  /* 0x0000000035347210 */ /* 0x000fe40000ffe4ff */
[----:B-1----:R-:W-:Y:S01]  /*bd240*/  IADD3 R56, P3, R48, R250, RZ ;  /* 0x000000fa30387210 */ /* 0x002fe20007f7e0ff */
[----:B------:R-:W-:Y:S01]  /*bd250*/  STL [R1+0xec8], R57 ;  /* 0x000ec83901007387 */ /* 0x000fe20000100800 */
[----:B--2---:R-:W-:-:S03]  /*bd260*/  IMAD.X R2, R55, 0x1, R0, P0 ;  /* 0x0000000137027824 */ /* 0x004fc600000e0600 */
[----:B------:R-:W-:Y:S01]  /*bd270*/  STL [R1+0xed0], R56 ;  /* 0x000ed03801007387 */ /* 0x000fe20000100800 */
[----:B------:R-:W-:-:S03]  /*bd280*/  IMAD.X R50, R51, 0x1, R0, P2 ;  /* 0x0000000133327824 */ /* 0x000fc600010e0600 */
[----:B------:R1:W-:Y:S01]  /*bd290*/  STL [R1+0xeb4], R2 ;  /* 0x000eb40201007387 */ /* 0x0003e20000100800 */
[----:B------:R2:W-:Y:S02]  /*bd2a0*/  STL [R1+0xebc], R52 ;  /* 0x000ebc3401007387 */ /* 0x0005e40000100800 */
[----:B------:R-:W4:Y:S01]  /*bd2b0*/  LDL.LU.64 R54, [R1+0x2520] ;  /* 0x0025200001367983 */ /* 0x000f220000300a00 */
[----:B------:R2:W-:Y:S01]  /*bd2c0*/  STL [R1+0xec4], R50 ;  /* 0x000ec43201007387 */ /* 0x0005e20000100800 */
[----:B-1----:R-:W-:-:S03]  /*bd2d0*/  IADD3.X R2, R49, R0, RZ, P3, !PT ;  /* 0x0000000031027210 */ /* 0x002fc60001ffe4ff */
[----:B--2---:R-:W2:Y:S04]  /*bd2e0*/  LDL.LU.64 R52, [R1+0x2518] ;  /* 0x0025180001347983 */ /* 0x004ea80000300a00 */
[----:B------:R1:W-:Y:S01]  /*bd2f0*/  STL [R1+0xecc], R2 ;  /* 0x000ecc0201007387 */ /* 0x0003e20000100800 */
[----:B------:R-:W2:Y:S01]  /*bd300*/  LDL.LU.64 R50, [R1+0x2510] ;  /* 0x0025100001327983 */ /* 0x000ea20000300a00 */
[-C--:B---3--:R-:W-:Y:S02]  /*bd310*/  IADD3 R48, P0, R46, R250.reuse, RZ ;  /* 0x000000fa2e307210 */ /* 0x088fe40007f1e0ff */
[----:B-1----:R-:W-:-:S03]  /*bd320*/  IADD3 R2, P1, R44, R250, RZ ;  /* 0x000000fa2c027210 */ /* 0x002fc60007f3e0ff */
[----:B------:R1:W-:Y:S04]  /*bd330*/  STL [R1+0xe98], R48 ;  /* 0x000e983001007387 */ /* 0x0003e80000100800 */
[----:B------:R3:W-:Y:S01]  /*bd340*/  STL [R1+0xea0], R2 ;  /* 0x000ea00201007387 */ /* 0x0007e20000100800 */
[----:B------:R-:W-:Y:S02]  /*bd350*/  IADD3 R49, P2, R34, R250, RZ ;  /* 0x000000fa22317210 */ /* 0x000fe40007f5e0ff */
[----:B------:R-:W-:Y:S02]  /*bd360*/  IADD3.X R44, R45, R0, RZ, P1, !PT ;  /* 0x000000002d2c7210 */ /* 0x000fe40000ffe4ff */
[----:B-1----:R-:W-:Y:S01]  /*bd370*/  IADD3 R48, P3, R32, R250, RZ ;  /* 0x000000fa20307210 */ /* 0x002fe20007f7e0ff */
[----:B------:R-:W-:Y:S01]  /*bd380*/  STL [R1+0xea8], R49 ;  /* 0x000ea83101007387 */ /* 0x000fe20000100800 */
[----:B---3--:R-:W-:-:S02]  /*bd390*/  IMAD.X R2, R47, 0x1, R0, P0 ;  /* 0x000000012f027824 */ /* 0x008fc400000e0600 */
[----:B------:R-:W-:Y:S01]  /*bd3a0*/  IMAD.X R34, R35, 0x1, R0, P2 ;  /* 0x0000000123227824 */ /* 0x000fe200010e0600 */
[----:B------:R1:W-:Y:S02]  /*bd3b0*/  STL [R1+0xeb0], R48 ;  /* 0x000eb03001007387 */ /* 0x0003e40000100800 */
[----:B------:R3:W-:Y:S02]  /*bd3c0*/  STL [R1+0xe94], R2 ;  /* 0x000e940201007387 */ /* 0x0007e40000100800 */
[----:B------:R3:W-:Y:S02]  /*bd3d0*/  STL [R1+0xe9c], R44 ;  /* 0x000e9c2c01007387 */ /* 0x0007e40000100800 */
[----:B------:R-:W2:Y:S01]  /*bd3e0*/  LDL.LU.64 R58, [R1+0x2540] ;  /* 0x00254000013a7983 */ /* 0x000ea20000300a00 */
[----:B------:R-:W-:Y:S01]  /*bd3f0*/  STL [R1+0xea4], R34 ;  /* 0x000ea42201007387 */ /* 0x000fe20000100800 */
[C---:B------:R-:W-:Y:S08]  /*bd400*/  HMMA.1688.F32.TF32 R28, R40.reuse, R60, R28 ;  /* 0x0000003c281c723c */ /* 0x040ff0000008101c */
[C---:B------:R-:W-:Y:S08]  /*bd410*/  HMMA.1688.F32.TF32 R4, R40.reuse, R184, R4 ;  /* 0x000000b82804723c */ /* 0x040ff00000081004 */
[C---:B------:R-:W-:Y:S08]  /*bd420*/  HMMA.1688.F32.TF32 R16, R40.reuse, R188, R16 ;  /* 0x000000bc2810723c */ /* 0x040ff00000081010 */
[C---:B------:R-:W-:Y:S08]  /*bd430*/  HMMA.1688.F32.TF32 R20, R40.reuse, R108, R20 ;  /* 0x0000006c2814723c */ /* 0x040ff00000081014 */
[----:B------:R-:W-:Y:S01]  /*bd440*/  HMMA.1688.F32.TF32 R24, R40, R104, R24 ;  /* 0x000000682818723c */ /* 0x000fe20000081018 */
[----:B-1----:R-:W2:Y:S01]  /*bd450*/  LDL.LU.64 R48, [R1+0x2538] ;  /* 0x0025380001307983 */ /* 0x002ea20000300a00 */
[----:B---3--:R-:W-:-:S06]  /*bd460*/  IADD3.X R2, R33, R0, RZ, P3, !PT ;  /* 0x0000000021027210 */ /* 0x008fcc0001ffe4ff */
[C---:B------:R-:W-:Y:S08]  /*bd470*/  HMMA.1688.F32.TF32 R12, R40.reuse, R180, R12 ;  /* 0x000000b4280c723c */ /* 0x040ff0000008100c */
[C---:B------:R-:W-:Y:S08]  /*bd480*/  HMMA.1688.F32.TF32 R8, R40.reuse, R144, R8 ;  /* 0x000000902808723c */ /* 0x040ff00000081008 */
[----:B------:R-:W-:Y:S01]  /*bd490*/  HMMA.1688.F32.TF32 R36, R40, R112, R36 ;  /* 0x000000702824723c */ /* 0x000fe20000081024 */
[----:B------:R-:W-:Y:S04]  /*bd4a0*/  LDS R34, [R248+0x26780] ;  /* 0x02678000f8227984 */ /* 0x000fe80000000800 */
[----:B------:R1:W-:Y:S01]  /*bd4b0*/  STL [R1+0xeac], R2 ;  /* 0x000eac0201007387 */ /* 0x0003e20000100800 */
[----:B------:R-:W3:Y:S02]  /*bd4c0*/  LDL.LU.64 R46, [R1+0x2530] ;  /* 0x00253000012e7983 */ /* 0x000ee40000300a00 */
[----:B------:R-:W3:Y:S01]  /*bd4d0*/  LDL.LU.64 R44, [R1+0x2528] ;  /* 0x00252800012c7983 */ /* 0x000ee20000300a00 */
[----:B------:R-:W-:Y:S01]  /*bd4e0*/  LDS R35, [R249+0x26780] ;  /* 0x02678000f9237984 */ /* 0x000fe20000000800 */
[----:B----4-:R-:W-:-:S05]  /*bd4f0*/  IADD3 R32, P0, R54, R250, RZ ;  /* 0x000000fa36207210 */ /* 0x010fca0007f1e0ff */
[--C-:B------:R-:W-:Y:S01]  /*bd500*/  IMAD.X R54, R55, 0x1, R0.reuse, P0 ;  /* 0x0000000137367824 */ /* 0x100fe200000e0600 */
[-C--:B--2---:R-:W-:Y:S01]  /*bd510*/  IADD3 R33, P1, R52, R250.reuse, RZ ;  /* 0x000000fa34217210 */ /* 0x084fe20007f3e0ff */
[----:B------:R-:W-:Y:S02]  /*bd520*/  STL [R1+0xe80], R32 ;  /* 0x000e802001007387 */ /* 0x000fe40000100800 */
[----:B------:R-:W-:Y:S01]  /*bd530*/  LDS R32, [R248+0x24780] ;  /* 0x02478000f8207984 */ /* 0x000fe20000000800 */
[----:B-1----:R-:W-:Y:S02]  /*bd540*/  IADD3 R2, P2, R50, R250, RZ ;  /* 0x000000fa32027210 */ /* 0x002fe40007f5e0ff */
[----:B------:R-:W-:Y:S01]  /*bd550*/  IADD3.X R52, R53, R0, RZ, P1, !PT ;  /* 0x0000000035347210 */ /* 0x000fe20000ffe4ff */
[----:B------:R-:W-:Y:S02]  /*bd560*/  STL [R1+0xe88], R33 ;  /* 0x000e882101007387 */ /* 0x000fe40000100800 */
[----:B------:R1:W-:Y:S02]  /*bd570*/  STL [R1+0xe90], R2 ;  /* 0x000e900201007387 */ /* 0x0003e40000100800 */
[----:B------:R2:W-:Y:S02]  /*bd580*/  STL [R1+0xe7c], R54 ;  /* 0x000e7c3601007387 */ /* 0x0005e40000100800 */
[----:B------:R-:W4:Y:S01]  /*bd590*/  LDL.LU.64 R56, [R1+0x2560] ;  /* 0x0025600001387983 */ /* 0x000f220000300a00 */
[----:B------:R2:W-:Y:S04]  /*bd5a0*/  STL [R1+0xe84], R52 ;  /* 0x000e843401007387 */ /* 0x0005e80000100800 */
[----:B------:R-:W4:Y:S01]  /*bd5b0*/  LDS R33, [R249+0x24780] ;  /* 0x02478000f9217984 */ /* 0x000f220000000800 */
[----:B-1----:R-:W-:-:S03]  /*bd5c0*/  IMAD.X R2, R51, 0x1, R0, P2 ;  /* 0x0000000133027824 */ /* 0x002fc600010e0600 */
[----:B--2---:R-:W2:Y:S04]  /*bd5d0*/  LDL.LU.64 R54, [R1+0x2558] ;  /* 0x0025580001367983 */ /* 0x004ea80000300a00 */
[----:B------:R1:W-:Y:S01]  /*bd5e0*/  STL [R1+0xe8c], R2 ;  /* 0x000e8c0201007387 */ /* 0x0003e20000100800 */
[----:B------:R-:W2:Y:S02]  /*bd5f0*/  LDL.LU.64 R52, [R1+0x2550] ;  /* 0x0025500001347983 */ /* 0x000ea40000300a00 */
[----:B------:R-:W2:Y:S01]  /*bd600*/  LDL.LU.64 R50, [R1+0x2548] ;  /* 0x0025480001327983 */ /* 0x000ea20000300a00 */
[-C--:B------:R-:W-:Y:S02]  /*bd610*/  IADD3 R64, P0, R58, R250.reuse, RZ ;  /* 0x000000fa3a407210 */ /* 0x080fe40007f1e0ff */
[----:B-1----:R-:W-:-:S03]  /*bd620*/  IADD3 R2, P1, R48, R250, RZ ;  /* 0x000000fa30027210 */ /* 0x002fc60007f3e0ff */
[----:B------:R1:W-:Y:S04]  /*bd630*/  STL [R1+0xe60], R64 ;  /* 0x000e604001007387 */ /* 0x0003e80000100800 */
[----:B------:R1:W-:Y:S01]  /*bd640*/  STL [R1+0xe68], R2 ;  /* 0x000e680201007387 */ /* 0x0003e20000100800 */
[-C--:B---3--:R-:W-:Y:S01]  /*bd650*/  IADD3 R65, P2, R46, R250.reuse, RZ ;  /* 0x000000fa2e417210 */ /* 0x088fe20007f5e0ff */
[----:B------:R-:W-:Y:S01]  /*bd660*/  IMAD.X R48, R49, 0x1, R0, P1 ;  /* 0x0000000131307824 */ /* 0x000fe200008e0600 */
[----:B-1----:R-:W-:-:S03]  /*bd670*/  IADD3 R64, P3, R44, R250, RZ ;  /* 0x000000fa2c407210 */ /* 0x002fc60007f7e0ff */
[----:B------:R-:W-:Y:S01]  /*bd680*/  STL [R1+0xe70], R65 ;  /* 0x000e704101007387 */ /* 0x000fe20000100800 */
[-C--:B------:R-:W-:Y:S02]  /*bd690*/  IADD3.X R2, R59, R0.reuse, RZ, P0, !PT ;  /* 0x000000003b027210 */ /* 0x080fe400007fe4ff */
[----:B------:R-:W-:Y:S01]  /*bd6a0*/  IADD3.X R46, R47, R0, RZ, P2, !PT ;  /* 0x000000002f2e7210 */ /* 0x000fe200017fe4ff */
[----:B------:R-:W-:Y:S02]  /*bd6b0*/  STL [R1+0xe78], R64 ;  /* 0x000e784001007387 */ /* 0x000fe40000100800 */
[----:B------:R1:W-:Y:S02]  /*bd6c0*/  STL [R1+0xe5c], R2 ;  /* 0x000e5c0201007387 */ /* 0x0003e40000100800 */
[----:B------:R3:W-:Y:S02]  /*bd6d0*/  STL [R1+0xe64], R48 ;  /* 0x000e643001007387 */ /* 0x0007e40000100800 */
[----:B------:R-:W2:Y:S01]  /*bd6e0*/  LDL.LU.64 R58, [R1+0x2580] ;  /* 0x00258000013a7983 */ /* 0x000ea20000300a00 */
[----:B------:R3:W-:Y:S01]  /*bd6f0*/  STL [R1+0xe6c], R46 ;  /* 0x000e6c2e01007387 */ /* 0x0007e20000100800 */
[----:B-1----:R-:W-:-:S03]  /*bd700*/  IMAD.X R2, R45, 0x1, R0, P3 ;  /* 0x000000012d027824 */ /* 0x002fc600018e0600 */
[----:B---3--:R-:W3:Y:S04]  /*bd710*/  LDL.LU.64 R48, [R1+0x2578] ;  /* 0x0025780001307983 */ /* 0x008ee80000300a00 */
[----:B------:R2:W-:Y:S01]  /*bd720*/  STL [R1+0xe74], R2 ;  /* 0x000e740201007387 */ /* 0x0005e20000100800 */
[----:B------:R-:W3:Y:S02]  /*bd730*/  LDL.LU.64 R46, [R1+0x2570] ;  /* 0x00257000012e7983 */ /* 0x000ee40000300a00 */
[----:B------:R-:W3:Y:S01]  /*bd740*/  LDL.LU.64 R44, [R1+0x2568] ;  /* 0x00256800012c7983 */ /* 0x000ee20000300a00 */
[----:B----4-:R-:W-:-:S05]  /*bd750*/  IADD3 R64, P0, R56, R250, RZ ;  /* 0x000000fa38407210 */ /* 0x010fca0007f1e0ff */
[----:B------:R1:W-:Y:S01]  /*bd760*/  STL [R1+0xe40], R64 ;  /* 0x000e404001007387 */ /* 0x0003e20000100800 */
[-C--:B--2---:R-:W-:Y:S02]  /*bd770*/  IADD3 R2, P1, R54, R250.reuse, RZ ;  /* 0x000000fa36027210 */ /* 0x084fe40007f3e0ff */
[-C--:B------:R-:W-:Y:S02]  /*bd780*/  IADD3 R65, P2, R52, R250.reuse, RZ ;  /* 0x000000fa34417210 */ /* 0x080fe40007f5e0ff */
[----:B-1----:R-:W-:Y:S01]  /*bd790*/  IADD3 R64, P3, R50, R250, RZ ;  /* 0x000000fa32407210 */ /* 0x002fe20007f7e0ff */
[----:B------:R1:W-:Y:S01]  /*bd7a0*/  STL [R1+0xe48], R2 ;  /* 0x000e480201007387 */ /* 0x0003e20000100800 */
[----:B------:R-:W-:Y:S02]  /*bd7b0*/  IMAD.X R54, R55, 0x1, R0, P1 ;  /* 0x0000000137367824 */ /* 0x000fe400008e0600 */
[----:B------:R-:W-:Y:S01]  /*bd7c0*/  STL [R1+0xe50], R65 ;  /* 0x000e504101007387 */ /* 0x000fe20000100800 */
[-C--:B------:R-:W-:Y:S01]  /*bd7d0*/  IADD3.X R52, R53, R0.reuse, RZ, P2, !PT ;  /* 0x0000000035347210 */ /* 0x080fe200017fe4ff */
[----:B------:R-:W-:Y:S01]  /*bd7e0*/  STL [R1+0xe58], R64 ;  /* 0x000e584001007387 */ /* 0x000fe20000100800 */
[----:B-1----:R-:W-:-:S05]  /*bd7f0*/  IADD3.X R2, R57, R0, RZ, P0, !PT ;  /* 0x0000000039027210 */ /* 0x002fca00007fe4ff */
[----:B------:R1:W-:Y:S01]  /*bd800*/  STL [R1+0xe3c], R2 ;  /* 0x000e3c0201007387 */ /* 0x0003e20000100800 */
[----:B------:R2:W-:Y:S02]  /*bd810*/  STL [R1+0xe44], R54 ;  /* 0x000e443601007387 */ /* 0x0005e40000100800 */
[----:B------:R-:W4:Y:S02]  /*bd820*/  LDL.LU.64 R56, [R1+0x25a0] ;  /* 0x0025a00001387983 */ /* 0x000f240000300a00 */
[----:B------:R2:W-:Y:S02]  /*bd830*/  STL [R1+0xe4c], R52 ;  /* 0x000e4c3401007387 */ /* 0x0005e40000100800 */
[----:B-1----:R-:W-:Y:S01]  /*bd840*/  IMAD.X R2, R51, 0x1, R0, P3 ;  /* 0x0000000133027824 */ /* 0x002fe200018e0600 */
[----:B--2---:R-:W2:Y:S04]  /*bd850*/  LDL.LU.64 R54, [R1+0x2598] ;  /* 0x0025980001367983 */ /* 0x004ea80000300a00 */
[----:B------:R3:W-:Y:S01]  /*bd860*/  STL [R1+0xe54], R2 ;  /* 0x000e540201007387 */ /* 0x0007e20000100800 */
[----:B------:R-:W2:Y:S02]  /*bd870*/  LDL.LU.64 R52, [R1+0x2590] ;  /* 0x0025900001347983 */ /* 0x000ea40000300a00 */
[----:B------:R-:W2:Y:S01]  /*bd880*/  LDL.LU.64 R50, [R1+0x2588] ;  /* 0x0025880001327983 */ /* 0x000ea20000300a00 */
[----:B------:R-:W-:-:S05]  /*bd890*/  IADD3 R60, P0, R58, R250, RZ ;  /* 0x000000fa3a3c7210 */ /* 0x000fca0007f1e0ff */
[----:B------:R1:W-:Y:S01]  /*bd8a0*/  STL [R1+0xe20], R60 ;  /* 0x000e203c01007387 */ /* 0x0003e20000100800 */
[-C--:B---3--:R-:W-:Y:S02]  /*bd8b0*/  IADD3 R2, P1, R48, R250.reuse, RZ ;  /* 0x000000fa30027210 */ /* 0x088fe40007f3e0ff */
        /* <DEDUP_REMOVED lines=10> */
[----:B------:R-:W2:Y:S02]  /*bd960*/  LDL.LU.64 R64, [R1+0x25c0] ;  /* 0x0025c00001407983 */ /* 0x000ea40000300a00 */
[----:B------:R3:W-:Y:S02]  /*bd970*/  STL [R1+0xe2c], R46 ;  /* 0x000e2c2e01007387 */ /* 0x0007e40000100800 */
[----:B-1----:R-:W-:Y:S01]  /*bd980*/  IMAD.X R2, R45, 0x1, R0, P3 ;  /* 0x000000012d027824 */ /* 0x002fe200018e0600 */
        /* <DEDUP_REMOVED lines=9> */
[----:B------:R1:W-:Y:S02]  /*bda20*/  STL [R1+0xe08], R41 ;  /* 0x000e082901007387 */ /* 0x0003e40000100800 */
[----:B------:R2:W-:Y:S02]  /*bda30*/  STL [R1+0xe10], R40 ;  /* 0x000e102801007387 */ /* 0x0005e40000100800 */
[----:B------:R4:W-:Y:S01]  /*bda40*/  STL [R1+0xe18], R2 ;  /* 0x000e180201007387 */ /* 0x0009e20000100800 */
[-C--:B-1----:R-:W-:Y:S01]  /*bda50*/  IADD3.X R41, R57, R0.reuse, RZ, P0, !PT ;  /* 0x0000000039297210 */ /* 0x082fe200007fe4ff */
[----:B--2---:R-:W-:Y:S01]  /*bda60*/  IMAD.X R40, R55, 0x1, R0, P1 ;  /* 0x0000000137287824 */ /* 0x004fe200008e0600 */
[----:B----4-:R-:W-:-:S03]  /*bda70*/  IADD3.X R2, R53, R0, RZ, P2, !PT ;  /* 0x0000000035027210 */ /* 0x010fc600017fe4ff */
[----:B------:R-:W-:Y:S01]  /*bda80*/  STL [R1+0xdfc], R41 ;  /* 0x000dfc2901007387 */ /* 0x000fe20000100800 */
[----:B------:R-:W2:Y:S02]  /*bda90*/  LDL.LU.64 R60, [R1+0x25e0] ;  /* 0x0025e000013c7983 */ /* 0x000ea40000300a00 */
[----:B------:R-:W-:Y:S02]  /*bdaa0*/  STL [R1+0xe04], R40 ;  /* 0x000e042801007387 */ /* 0x000fe40000100800 */
[----:B------:R-:W4:Y:S01]  /*bdab0*/  LDL.LU.64 R58, [R1+0x25d8] ;  /* 0x0025d800013a7983 */ /* 0x000f220000300a00 */
[----:B------:R1:W-:Y:S01]  /*bdac0*/  STL [R1+0xe0c], R2 ;  /* 0x000e0c0201007387 */ /* 0x0003e20000100800 */
[----:B------:R-:W4:Y:S02]  /*bdad0*/  LDL.LU.64 R56, [R1+0x25d0] ;  /* 0x0025d00001387983 */ /* 0x000f240000300a00 */
[----:B------:R-:W4:Y:S02]  /*bdae0*/  LDL.LU.64 R54, [R1+0x25c8] ;  /* 0x0025c80001367983 */ /* 0x000f240000300a00 */
[----:B-1----:R-:W-:-:S05]  /*bdaf0*/  IMAD.X R2, R51, 0x1, R0, P3 ;  /* 0x0000000133027824 */ /* 0x002fca00018e0600 */
[----:B------:R1:W-:Y:S01]  /*bdb00*/  STL [R1+0xe14], R2 ;  /* 0x000e140201007387 */ /* 0x0003e20000100800 */
[----:B------:R-:W4:Y:S02]  /*bdb10*/  LDL.LU.64 R52, [R1+0x2600] ;  /* 0x0026000001347983 */ /* 0x000f240000300a00 */
[----:B------:R-:W4:Y:S02]  /*bdb20*/  LDL.LU.64 R50, [R1+0x25f8] ;  /* 0x0025f80001327983 */ /* 0x000f240000300a00 */
[----:B------:R-:W4:Y:S01]  /*bdb30*/  LDL.LU.64 R42, [R1+0x25f0] ;  /* 0x0025f000012a7983 */ /* 0x000f220000300a00 */
[----:B------:R-:W4:Y:S01]  /*bdb40*/  LDL.LU.64 R40, [R1+0x25e8] ;  /* 0x0025e80001287983 */ /* 0x000f220000300a00 */
[-C--:B---3--:R-:W-:Y:S02]  /*bdb50*/  IADD3 R199, P1, R48, R250.reuse, RZ ;  /* 0x000000fa30c77210 */ /* 0x088fe40007f3e0ff */
[-C--:B------:R-:W-:Y:S02]  /*bdb60*/  IADD3 R201, P2, R46, R250.reuse, RZ ;  /* 0x000000fa2ec97210 */ /* 0x080fe40007f5e0ff */
[----:B------:R-:W-:Y:S01]  /*bdb70*/  IADD3 R203, P3, R44, R250, RZ ;  /* 0x000000fa2ccb7210 */ /* 0x000fe20007f7e0ff */
[--C-:B------:R-:W-:Y:S01]  /*bdb80*/  IMAD.X R198, R49, 0x1, R0.reuse, P1 ;  /* 0x0000000131c67824 */ /* 0x100fe200008e0600 */
[----:B------:R-:W-:Y:S01]  /*bdb90*/  IADD3.X R200, R47, R0, RZ, P2, !PT ;  /* 0x000000002fc87210 */ /* 0x000fe200017fe4ff */
[----:B------:R-:W3:Y:S01]  /*bdba0*/  LDL.LU.64 R48, [R1+0x2618] ;  /* 0x0026180001307983 */ /* 0x000ee20000300a00 */
[----:B------:R-:W3:Y:S02]  /*bdbb0*/  LDL.LU.64 R46, [R1+0x2610] ;  /* 0x00261000012e7983 */ /* 0x000ee40000300a00 */
[----:B------:R-:W-:-:S02]  /*bdbc0*/  IMAD.X R202, R45, 0x1, R0, P3 ;  /* 0x000000012dca7824 */ /* 0x000fc400018e0600 */
[----:B------:R-:W3:Y:S01]  /*bdbd0*/  LDL.LU.64 R44, [R1+0x2608] ;  /* 0x00260800012c7983 */ /* 0x000ee20000300a00 */
[----:B------:R-:W-:Y:S01]  /*bdbe0*/  IADD3 R197, P0, R64, R250, RZ ;  /* 0x000000fa40c57210 */ /* 0x000fe20007f1e0ff */
[----:B------:R-:W-:Y:S03]  /*bdbf0*/  HMMA.1688.F32.TF32 R4, R32, R186, R4 ;  /* 0x000000ba2004723c */ /* 0x000fe60000081004 */
[----:B------:R-:W-:-:S05]  /*bdc00*/  IADD3.X R196, R65, R0, RZ, P0, !PT ;  /* 0x0000000041c47210 */ /* 0x000fca00007fe4ff */
[C---:B------:R-:W-:Y:S08]  /*bdc10*/  HMMA.1688.F32.TF32 R20, R32.reuse, R110, R20 ;  /* 0x0000006e2014723c */ /* 0x040ff00000081014 */
[C---:B------:R-:W-:Y:S08]  /*bdc20*/  HMMA.1688.F32.TF32 R24, R32.reuse, R106, R24 ;  /* 0x0000006a2018723c */ /* 0x040ff00000081018 */
[----:B------:R-:W-:Y:S01]  /*bdc30*/  HMMA.1688.F32.TF32 R16, R32, R190, R16 ;  /* 0x000000be2010723c */ /* 0x000fe20000081010 */
[----:B--2---:R-:W-:-:S02]  /*bdc40*/  IADD3 R181, P0, R60, R250, RZ ;  /* 0x000000fa3cb57210 */ /* 0x004fc40007f1e0ff */
[-C--:B----4-:R-:W-:Y:S02]  /*bdc50*/  IADD3 R185, P1, R58, R250.reuse, RZ ;  /* 0x000000fa3ab97210 */ /* 0x090fe40007f3e0ff */
[-C--:B------:R-:W-:Y:S02]  /*bdc60*/  IADD3 R187, P2, R56, R250.reuse, RZ ;  /* 0x000000fa38bb7210 */ /* 0x080fe40007f5e0ff */
[----:B------:R-:W-:Y:S02]  /*bdc70*/  IADD3 R189, P3, R54, R250, RZ ;  /* 0x000000fa36bd7210 */ /* 0x000fe40007f7e0ff */
[-C--:B------:R-:W-:Y:S01]  /*bdc80*/  IADD3.X R180, R61, R0.reuse, RZ, P0, !PT ;  /* 0x000000003db47210 */ /* 0x080fe200007fe4ff */
[--C-:B------:R-:W-:Y:S01]  /*bdc90*/  IMAD.X R184, R59, 0x1, R0.reuse, P1 ;  /* 0x000000013bb87824 */ /* 0x100fe200008e0600 */
[----:B------:R-:W-:Y:S01]  /*bdca0*/  IADD3.X R186, R57, R0, RZ, P2, !PT ;  /* 0x0000000039ba7210 */ /* 0x000fe200017fe4ff */
[----:B------:R-:W-:Y:S01]  /*bdcb0*/  IMAD.X R188, R55, 0x1, R0, P3 ;  /* 0x0000000137bc7824 */ /* 0x000fe200018e0600 */
[----:B------:R-:W2:Y:S01]  /*bdcc0*/  LDL.LU.64 R56, [R1+0x2638] ;  /* 0x0026380001387983 */ /* 0x000ea20000300a00 */
[----:B------:R-:W4:Y:S01]  /*bdcd0*/  LDL.LU.64 R54, [R1+0x2630] ;  /* 0x0026300001367983 */ /* 0x000f220000300a00 */
[----:B------:R-:W-:-:S02]  /*bdce0*/  IADD3 R109, P0, R52, R250, RZ ;  /* 0x000000fa346d7210 */ /* 0x000fc40007f1e0ff */
[-C--:B------:R-:W-:Y:S02]  /*bdcf0*/  IADD3 R111, P1, R50, R250.reuse, RZ ;  /* 0x000000fa326f7210 */ /* 0x080fe40007f3e0ff */
[----:B------:R-:W-:Y:S02]  /*bdd00*/  IADD3 R113, P2, R42, R250, RZ ;  /* 0x000000fa2a717210 */ /* 0x000fe40007f5e0ff */
[----:B------:R-:W-:Y:S02]  /*bdd10*/  IADD3.X R108, R53, R0, RZ, P0, !PT ;  /* 0x00000000356c7210 */ /* 0x000fe400007fe4ff */
[----:B------:R-:W-:Y:S01]  /*bdd20*/  IADD3 R145, P3, R40, R250, RZ ;  /* 0x000000fa28917210 */ /* 0x000fe20007f7e0ff */
[----:B------:R-:W-:Y:S01]  /*bdd30*/  IMAD.X R110, R51, 0x1, R0, P1 ;  /* 0x00000001336e7824 */ /* 0x000fe200008e0600 */
[----:B------:R-:W4:Y:S01]  /*bdd40*/  LDL.LU.64 R52, [R1+0x2628] ;  /* 0x0026280001347983 */ /* 0x000f220000300a00 */
[----:B------:R-:W4:Y:S01]  /*bdd50*/  LDL.LU.64 R50, [R1+0x2620] ;  /* 0x0026200001327983 */ /* 0x000f220000300a00 */
[----:B------:R-:W-:Y:S01]  /*bdd60*/  IADD3.X R112, R43, R0, RZ, P2, !PT ;  /* 0x000000002b707210 */ /* 0x000fe200017fe4ff */
[----:B------:R-:W4:Y:S01]  /*bdd70*/  LDL.LU.64 R106, [R1+0x2658] ;  /* 0x00265800016a7983 */ /* 0x000f220000300a00 */
[C---:B------:R-:W-:Y:S08]  /*bdd80*/  HMMA.1688.F32.TF32 R12, R32.reuse, R182, R12 ;  /* 0x000000b6200c723c */ /* 0x040ff0000008100c */
[C---:B------:R-:W-:Y:S08]  /*bdd90*/  HMMA.1688.F32.TF32 R8, R32.reuse, R146, R8 ;  /* 0x000000922008723c */ /* 0x040ff00000081008 */
[----:B------:R-:W-:Y:S01]  /*bdda0*/  HMMA.1688.F32.TF32 R28, R32, R62, R28 ;  /* 0x0000003e201c723c */ /* 0x000fe2000008101c */
[----:B------:R-:W-:Y:S01]  /*bddb0*/  LDS R42, [R248+0x2a780] ;  /* 0x02a78000f82a7984 */ /* 0x000fe20000000800 */
[----:B---3--:R-:W-:-:S02]  /*bddc0*/  IADD3 R85, P0, R48, R250, RZ ;  /* 0x000000fa30557210 */ /* 0x008fc40007f1e0ff */
[-C--:B------:R-:W-:Y:S01]  /*bddd0*/  IADD3 R87, P1, R46, R250.reuse, RZ ;  /* 0x000000fa2e577210 */ /* 0x080fe20007f3e0ff */
[--C-:B------:R-:W-:Y:S01]  /*bdde0*/  IMAD.X R144, R41, 0x1, R0.reuse, P3 ;  /* 0x0000000129907824 */ /* 0x100fe200018e0600 */
[----:B------:R-:W-:Y:S01]  /*bddf0*/  LDS R40, [R248+0x28780] ;  /* 0x02878000f8287984 */ /* 0x000fe20000000800 */
[----:B------:R-:W-:Y:S02]  /*bde00*/  IADD3 R105, P2, R44, R250, RZ ;  /* 0x000000fa2c697210 */ /* 0x000fe40007f5e0ff */
[-C--:B------:R-:W-:Y:S01]  /*bde10*/  IADD3.X R84, R49, R0.reuse, RZ, P0, !PT ;  /* 0x0000000031547210 */ /* 0x080fe200007fe4ff */
[----:B------:R-:W-:Y:S01]  /*bde20*/  IMAD.X R86, R47, 0x1, R0, P1 ;  /* 0x000000012f567824 */ /* 0x000fe200008e0600 */
[----:B------:R-:W3:Y:S01]  /*bde30*/  LDL.LU.64 R48, [R1+0x2650] ;  /* 0x0026500001307983 */ /* 0x000ee20000300a00 */
[----:B------:R-:W-:Y:S01]  /*bde40*/  IADD3.X R104, R45, R0, RZ, P2, !PT ;  /* 0x000000002d687210 */ /* 0x000fe200017fe4ff */
[----:B------:R-:W3:Y:S02]  /*bde50*/  LDL.LU.64 R46, [R1+0x2648] ;  /* 0x00264800012e7983 */ /* 0x000ee40000300a00 */
[----:B------:R-:W3:Y:S01]  /*bde60*/  LDL.LU.64 R44, [R1+0x2640] ;  /* 0x00264000012c7983 */ /* 0x000ee20000300a00 */
[----:B------:R-:W3:Y:S01]  /*bde70*/  LDL.LU.64 R114, [R1+0x2668] ;  /* 0x0026680001727983 */ /* 0x000ee20000300a00 */
[----:B------:R-:W3:Y:S02]  /*bde80*/  LDL.LU.64 R190, [R1+0x2660] ;  /* 0x0026600001be7983 */ /* 0x000ee40000300a00 */
[----:B------:R-:W1:Y:S02]  /*bde90*/  LDL.LU.64 R238, [R1+0x1e58] ;  /* 0x001e580001ee7983 */ /* 0x000e640000300a00 */
[----:B------:R-:W3:Y:S01]  /*bdea0*/  LDL.LU.64 R236, [R1+0x1e78] ;  /* 0x001e780001ec7983 */ /* 0x000ee20000300a00 */
[----:B------:R-:W3:Y:S01]  /*bdeb0*/  LDL.LU.64 R182, [R1+0x1e70] ;  /* 0x001e700001b67983 */ /* 0x000ee20000300a00 */
[----:B------:R-:W3:Y:S03]  /*bdec0*/  LDL.LU.64 R146, [R1+0x1e68] ;  /* 0x001e680001927983 */ /* 0x000ee60000300a00 */
[----:B------:R-:W-:Y:S04]  /*bded0*/  LDS R41, [R249+0x28780] ;  /* 0x02878000f9297984 */ /* 0x000fe80000000800 */
[----:B------:R-:W1:Y:S01]  /*bdee0*/  LDS R43, [R249+0x2a780] ;  /* 0x02a78000f92b7984 */ /* 0x000e620000000800 */
[----:B--2---:R-:W-:-:S02]  /*bdef0*/  IADD3 R59, P0, R56, R250, RZ ;  /* 0x000000fa383b7210 */ /* 0x004fc40007f1e0ff */
[----:B----4-:R-:W-:-:S03]  /*bdf00*/  IADD3 R61, P1, R54, R250, RZ ;  /* 0x000000fa363d7210 */ /* 0x010fc60007f3e0ff */
[--C-:B------:R-:W-:Y:S01]  /*bdf10*/  IMAD.X R58, R57, 0x1, R0.reuse, P0 ;  /* 0x00000001393a7824 */ /* 0x100fe200000e0600 */
[----:B------:R-:W-:Y:S02]  /*bdf20*/  IADD3.X R60, R55, R0, RZ, P1, !PT ;  /* 0x00000000373c7210 */ /* 0x000fe40000ffe4ff */
[-C--:B------:R-:W-:Y:S02]  /*bdf30*/  IADD3 R67, P3, R50, R250.reuse, RZ ;  /* 0x000000fa32437210 */ /* 0x080fe40007f7e0ff */
[----:B------:R-:W-:Y:S02]  /*bdf40*/  IADD3 R65, P2, R52, R250, RZ ;  /* 0x000000fa34417210 */ /* 0x000fe40007f5e0ff */
[----:B------:R-:W-:Y:S01]  /*bdf50*/  IADD3.X R66, R51, R0, RZ, P3, !PT ;  /* 0x0000000033427210 */ /* 0x000fe20001ffe4ff */
[----:B------:R-:W-:Y:S02]  /*bdf60*/  IADD3 R51, P0, R106, R250, RZ ;  /* 0x000000fa6a337210 */ /* 0x000fe40007f1e0ff */
[----:B------:R-:W-:-:S03]  /*bdf70*/  IMAD.X R64, R53, 0x1, R0, P2 ;  /* 0x0000000135407824 */ /* 0x000fc600010e0600 */
[----:B------:R-:W-:Y:S02]  /*bdf80*/  IMAD.X R50, R107, 0x1, R0, P0 ;  /* 0x000000016b327824 */ /* 0x000fe400000e0600 */
[----:B------:R-:W2:Y:S01]  /*bdf90*/  LDL.LU.64 R106, [R1+0x1e60] ;  /* 0x001e6000016a7983 */ /* 0x000ea20000300a00 */
[----:B------:R-:W4:Y:S01]  /*bdfa0*/  LDL.LU.64 R62, [R1+0x2670] ;  /* 0x00267000013e7983 */ /* 0x000f220000300a00 */
[-C--:B---3--:R-:W-:Y:S02]  /*bdfb0*/  IADD3 R53, P1, R48, R250.reuse, RZ ;  /* 0x000000fa30357210 */ /* 0x088fe40007f3e0ff */
[----:B------:R-:W-:Y:S02]  /*bdfc0*/  IADD3 R57, P3, R44, R250, RZ ;  /* 0x000000fa2c397210 */ /* 0x000fe40007f7e0ff */
[-C--:B------:R-:W-:Y:S02]  /*bdfd0*/  IADD3.X R52, R49, R0.reuse, RZ, P1, !PT ;  /* 0x0000000031347210 */ /* 0x080fe40000ffe4ff */
[----:B------:R-:W-:Y:S01]  /*bdfe0*/  IADD3.X R56, R45, R0, RZ, P3, !PT ;  /* 0x000000002d387210 */ /* 0x000fe20001ffe4ff */
[----:B------:R-:W-:-:S05]  /*bdff0*/  IADD3 R45, P1, R114, R250, RZ ;  /* 0x000000fa722d7210 */ /* 0x000fca0007f3e0ff */
[----:B------:R-:W-:Y:S02]  /*be000*/  IMAD.X R44, R115, 0x1, R0, P1 ;  /* 0x00000001732c7824 */ /* 0x000fe400008e0600 */
[----:B------:R-:W3:Y:S01]  /*be010*/  LDL.LU.64 R114, [R1+0x7b20] ;  /* 0x007b200001727983 */ /* 0x000ee20000300a00 */
[-C--:B------:R-:W-:Y:S02]  /*be020*/  IADD3 R55, P2, R46, R250.reuse, RZ ;  /* 0x000000fa2e377210 */ /* 0x080fe40007f5e0ff */
[----:B-1----:R-:W-:-:S03]  /*be030*/  IADD3 R2, P0, R238, R250, RZ ;  /* 0x000000faee027210 */ /* 0x002fc60007f1e0ff */
[----:B------:R-:W-:Y:S01]  /*be040*/  IMAD.X R54, R47, 0x1, R0, P2 ;  /* 0x000000012f367824 */ /* 0x000fe200010e0600 */
[----:B------:R-:W-:Y:S01]  /*be050*/  IADD3 R47, P2, R190, R250, RZ ;  /* 0x000000fabe2f7210 */ /* 0x000fe20007f5e0ff */
[----:B------:R1:W-:Y:S03]  /*be060*/  STL [R1+0x1d04], R2 ;  /* 0x001d040201007387 */ /* 0x0003e60000100800 */
[----:B------:R-:W-:Y:S02]  /*be070*/  IADD3.X R46, R191, R0, RZ, P2, !PT ;  /* 0x00000000bf2e7210 */ /* 0x000fe400017fe4ff */
[----:B------:R-:W2:Y:S01]  /*be080*/  LDL.LU.64 R190, [R1+0x1e98] ;  /* 0x001e980001be7983 */ /* 0x000ea20000300a00 */
[----:B------:R-:W-:Y:S01]  /*be090*/  HMMA.1688.F32.TF32 R4, R40, R136, R4 ;  /* 0x000000882804723c */ /* 0x000fe20000081004 */
[----:B----4-:R-:W-:Y:S01]  /*be0a0*/  IADD3 R49, P3, R62, R250, RZ ;  /* 0x000000fa3e317210 */ /* 0x010fe20007f7e0ff */
[----:B------:R-:W-:Y:S01]  /*be0b0*/  IADD3.X R62, R239, R0, RZ, P0, !PT ;  /* 0x00000000ef3e7210 */ /* 0x000fe200007fe4ff */
[----:B-1----:R-:W-:-:S03]  /*be0c0*/  IADD3 R2, P0, R236, R250, RZ ;  /* 0x000000faec027210 */ /* 0x002fc60007f1e0ff */
[----:B------:R-:W-:Y:S01]  /*be0d0*/  IMAD.X R48, R63, 0x1, R0, P3 ;  /* 0x000000013f307824 */ /* 0x000fe200018e0600 */
[----:B------:R1:W-:Y:S04]  /*be0e0*/  STL [R1+0x1d00], R62 ;  /* 0x001d003e01007387 */ /* 0x0003e80000100800 */
[----:B-1----:R-:W4:Y:S01]  /*be0f0*/  LDL.LU.64 R62, [R1+0x1e90] ;  /* 0x001e9000013e7983 */ /* 0x002f220000300a00 */
[----:B---3--:R-:W-:Y:S03]  /*be100*/  HMMA.1688.F32.TF32 R36, R32, R114, R36 ;  /* 0x000000722024723c */ /* 0x008fe60000081024 */
[----:B------:R-:W3:Y:S01]  /*be110*/  LDL.LU.64 R34, [R1+0x1e88] ;  /* 0x001e880001227983 */ /* 0x000ee20000300a00 */
[----:B------:R2:W-:Y:S02]  /*be120*/  STL [R1+0x1ce4], R2 ;  /* 0x001ce40201007387 */ /* 0x0005e40000100800 */
[----:B------:R-:W3:Y:S01]  /*be130*/  LDL.LU.64 R32, [R1+0x1e80] ;  /* 0x001e800001207983 */ /* 0x000ee20000300a00 */
[----:B------:R-:W-:-:S02]  /*be140*/  IADD3 R115, P1, R182, R250, RZ ;  /* 0x000000fab6737210 */ /* 0x000fc40007f3e0ff */
[-C--:B------:R-:W-:Y:S02]  /*be150*/  IADD3 R114, P2, R146, R250.reuse, RZ ;  /* 0x000000fa92727210 */ /* 0x080fe40007f5e0ff */
[----:B--2---:R-:W-:Y:S01]  /*be160*/  IADD3 R2, P3, R106, R250, RZ ;  /* 0x000000fa6a027210 */ /* 0x004fe20007f7e0ff */
[----:B------:R1:W-:Y:S02]  /*be170*/  STL [R1+0x1cec], R115 ;  /* 0x001cec7301007387 */ /* 0x0003e40000100800 */
[----:B------:R2:W-:Y:S02]  /*be180*/  STL [R1+0x1cf4], R114 ;  /* 0x001cf47201007387 */ /* 0x0005e40000100800 */
[----:B------:R2:W-:Y:S01]  /*be190*/  STL [R1+0x1cfc], R2 ;  /* 0x001cfc0201007387 */ /* 0x0005e20000100800 */
[-C--:B------:R-:W-:Y:S01]  /*be1a0*/  IADD3.X R106, R107, R0.reuse, RZ, P3, !PT ;  /* 0x000000006b6a7210 */ /* 0x080fe20001ffe4ff */
[--C-:B-1----:R-:W-:Y:S01]  /*be1b0*/  IMAD.X R115, R237, 0x1, R0.reuse, P0 ;  /* 0x00000001ed737824 */ /* 0x102fe200000e0600 */
[----:B--2---:R-:W-:Y:S01]  /*be1c0*/  IADD3.X R114, R183, R0, RZ, P1, !PT ;  /* 0x00000000b7727210 */ /* 0x004fe20000ffe4ff */
[----:B------:R-:W-:-:S03]  /*be1d0*/  IMAD.X R2, R147, 0x1, R0, P2 ;  /* 0x0000000193027824 */ /* 0x000fc600010e0600 */
[----:B------:R-:W-:Y:S01]  /*be1e0*/  STL [R1+0x1ce0], R115 ;  /* 0x001ce07301007387 */ /* 0x000fe20000100800 */
[----:B------:R-:W-:Y:S03]  /*be1f0*/  STL [R1+0x1ce8], R114 ;  /* 0x001ce87201007387 */ /* 0x000fe60000100800 */
[----:B------:R1:W-:Y:S01]  /*be200*/  STL [R1+0x1cf0], R2 ;  /* 0x001cf00201007387 */ /* 0x0003e20000100800 */
[----:B------:R2:W-:Y:S02]  /*be210*/  STL [R1+0x1cf8], R106 ;  /* 0x001cf86a01007387 */ /* 0x0005e40000100800 */
[----:B------:R-:W3:Y:S01]  /*be220*/  LDL.LU.64 R146, [R1+0x1eb8] ;  /* 0x001eb80001927983 */ /* 0x000ee20000300a00 */
[-C--:B-1----:R-:W-:Y:S01]  /*be230*/  IADD3 R2, P0, R190, R250.reuse, RZ ;  /* 0x000000fabe027210 */ /* 0x082fe20007f1e0ff */
[----:B--2---:R-:W2:Y:S04]  /*be240*/  LDL.LU.64 R106, [R1+0x1eb0] ;  /* 0x001eb000016a7983 */ /* 0x004ea80000300a00 */
[----:B------:R4:W-:Y:S01]  /*be250*/  STL [R1+0x1cc4], R2 ;  /* 0x001cc40201007387 */ /* 0x0009e20000100800 */
[----:B------:R-:W2:Y:S02]  /*be260*/  LDL.LU.64 R182, [R1+0x1ea8] ;  /* 0x001ea80001b67983 */ /* 0x000ea40000300a00 */
[----:B------:R-:W2:Y:S01]  /*be270*/  LDL.LU.64 R136, [R1+0x1ea0] ;  /* 0x001ea00001887983 */ /* 0x000ea20000300a00 */
[----:B------:R-:W-:Y:S01]  /*be280*/  HMMA.1688.F32.TF32 R16, R40, R120, R16 ;  /* 0x000000782810723c */ /* 0x000fe20000081010 */
[----:B----4-:R-:W-:-:S02]  /*be290*/  IADD3 R2, P1, R62, R250, RZ ;  /* 0x000000fa3e027210 */ /* 0x010fc40007f3e0ff */
[----:B---3--:R-:W-:-:S03]  /*be2a0*/  IADD3 R115, P2, R34, R250, RZ ;  /* 0x000000fa22737210 */ /* 0x008fc60007f5e0ff */
[----:B------:R1:W-:Y:S01]  /*be2b0*/  STL [R1+0x1ccc], R2 ;  /* 0x001ccc0201007387 */ /* 0x0003e20000100800 */
[----:B------:R-:W-:Y:S02]  /*be2c0*/  IADD3 R114, P3, R32, R250, RZ ;  /* 0x000000fa20727210 */ /* 0x000fe40007f7e0ff */
[----:B------:R-:W-:Y:S01]  /*be2d0*/  IADD3.X R62, R63, R0, RZ, P1, !PT ;  /* 0x000000003f3e7210 */ /* 0x000fe20000ffe4ff */
[----:B------:R-:W-:Y:S01]  /*be2e0*/  STL [R1+0x1cd4], R115 ;  /* 0x001cd47301007387 */ /* 0x000fe20000100800 */
[--C-:B------:R-:W-:Y:S02]  /*be2f0*/  IMAD.X R34, R35, 0x1, R0.reuse, P2 ;  /* 0x0000000123227824 */ /* 0x100fe400010e0600 */
[----:B------:R3:W-:Y:S02]  /*be300*/  STL [R1+0x1cdc], R114 ;  /* 0x001cdc7201007387 */ /* 0x0007e40000100800 */
[----:B-1----:R-:W-:-:S05]  /*be310*/  IMAD.X R2, R191, 0x1, R0, P0 ;  /* 0x00000001bf027824 */ /* 0x002fca00000e0600 */
[----:B------:R1:W-:Y:S01]  /*be320*/  STL [R1+0x1cc0], R2 ;  /* 0x001cc00201007387 */ /* 0x0003e20000100800 */
[----:B------:R4:W-:Y:S02]  /*be330*/  STL [R1+0x1cc8], R62 ;  /* 0x001cc83e01007387 */ /* 0x0009e40000100800 */
[----:B---3--:R-:W3:Y:S02]  /*be340*/  LDL.LU.64 R114, [R1+0x1ed0] ;  /* 0x001ed00001727983 */ /* 0x008ee40000300a00 */
[----:B------:R4:W-:Y:S01]  /*be350*/  STL [R1+0x1cd0], R34 ;  /* 0x001cd02201007387 */ /* 0x0009e20000100800 */
[----:B-1----:R-:W-:Y:S01]  /*be360*/  IADD3.X R2, R33, R0, RZ, P3, !PT ;  /* 0x0000000021027210 */ /* 0x002fe20001ffe4ff */
[----:B----4-:R-:W4:Y:S04]  /*be370*/  LDL.LU.64 R62, [R1+0x1ec8] ;  /* 0x001ec800013e7983 */ /* 0x010f280000300a00 */
[----:B------:R1:W-:Y:S01]  /*be380*/  STL [R1+0x1cd8], R2 ;  /* 0x001cd80201007387 */ /* 0x0003e20000100800 */
[----:B------:R-:W4:Y:S01]  /*be390*/  LDL.LU.64 R34, [R1+0x1ec0] ;  /* 0x001ec00001227983 */ /* 0x000f220000300a00 */
[----:B------:R-:W-:-:S02]  /*be3a0*/  IADD3 R121, P0, R146, R250, RZ ;  /* 0x000000fa92797210 */ /* 0x000fc40007f1e0ff */
[----:B------:R-:W4:Y:S04]  /*be3b0*/  LDL.LU.64 R32, [R1+0x1a50] ;  /* 0x001a500001207983 */ /* 0x000f280000300a00 */
[----:B------:R2:W-:Y:S02]  /*be3c0*/  STL [R1+0x1ca4], R121 ;  /* 0x001ca47901007387 */ /* 0x0005e40000100800 */
[-C--:B--2---:R-:W-:Y:S02]  /*be3d0*/  IADD3 R120, P1, R106, R250.reuse, RZ ;  /* 0x000000fa6a787210 */ /* 0x084fe40007f3e0ff */
[-C--:B-1----:R-:W-:Y:S02]  /*be3e0*/  IADD3 R2, P2, R182, R250.reuse, RZ ;  /* 0x000000fab6027210 */ /* 0x082fe40007f5e0ff */
[----:B------:R-:W-:Y:S01]  /*be3f0*/  IADD3 R121, P3, R136, R250, RZ ;  /* 0x000000fa88797210 */ /* 0x000fe20007f7e0ff */
[----:B------:R1:W-:Y:S02]  /*be400*/  STL [R1+0x1cac], R120 ;  /* 0x001cac7801007387 */ /* 0x0003e40000100800 */
[----:B------:R2:W-:Y:S02]  /*be410*/  STL [R1+0x1cb4], R2 ;  /* 0x001cb40201007387 */ /* 0x0005e40000100800 */
[----:B------:R-:W-:Y:S01]  /*be420*/  STL [R1+0x1cbc], R121 ;  /* 0x001cbc7901007387 */ /* 0x000fe20000100800 */
[----:B-1----:R-:W-:Y:S01]  /*be430*/  IMAD.X R120, R147, 0x1, R0, P0 ;  /* 0x0000000193787824 */ /* 0x002fe200000e0600 */
[----:B--2---:R-:W-:-:S02]  /*be440*/  IADD3.X R2, R107, R0, RZ, P1, !PT ;  /* 0x000000006b027210 */ /* 0x004fc40000ffe4ff */
[----:B------:R-:W2:Y:S02]  /*be450*/  LDL.LU.64 R146, [R1+0x1a68] ;  /* 0x001a680001927983 */ /* 0x000ea40000300a00 */
[----:B------:R1:W-:Y:S02]  /*be460*/  STL [R1+0x1ca0], R120 ;  /* 0x001ca07801007387 */ /* 0x0003e40000100800 */
[----:B-1----:R-:W2:Y:S01]  /*be470*/  LDL.LU.64 R120, [R1+0x1a60] ;  /* 0x001a600001787983 */ /* 0x002ea20000300a00 */
[----:B------:R1:W-:Y:S02]  /*be480*/  STL [R1+0x1ca8], R2 ;  /* 0x001ca80201007387 */ /* 0x0003e40000100800 */
[----:B------:R-:W2:Y:S02]  /*be490*/  LDL.LU.64 R106, [R1+0x1a58] ;  /* 0x001a5800016a7983 */ /* 0x000ea40000300a00 */
[----:B------:R-:W-:Y:S01]  /*be4a0*/  IMAD.X R182, R183, 0x1, R0, P2 ;  /* 0x00000001b7b67824 */ /* 0x000fe200010e0600 */
[----:B------:R-:W-:Y:S01]  /*be4b0*/  HMMA.1688.F32.TF32 R20, R40, R128, R20 ;  /* 0x000000802814723c */ /* 0x000fe20000081014 */
[----:B-1----:R-:W-:-:S03]  /*be4c0*/  IADD3.X R2, R137, R0, RZ, P3, !PT ;  /* 0x0000000089027210 */ /* 0x002fc60001ffe4ff */
[----:B------:R-:W-:Y:S04]  /*be4d0*/  STL [R1+0x1cb0], R182 ;  /* 0x001cb0b601007387 */ /* 0x000fe80000100800 */
[----:B------:R4:W-:Y:S01]  /*be4e0*/  STL [R1+0x1cb8], R2 ;  /* 0x001cb80201007387 */ /* 0x0009e20000100800 */
[----:B------:R-:W-:Y:S01]  /*be4f0*/  HMMA.1688.F32.TF32 R24, R40, R132, R24 ;  /* 0x000000842818723c */ /* 0x000fe20000081018 */
[----:B---3--:R-:W-:-:S05]  /*be500*/  IADD3 R128, P0, R114, R250, RZ ;  /* 0x000000fa72807210 */ /* 0x008fca0007f1e0ff */
[----:B------:R1:W-:Y:S01]  /*be510*/  STL [R1+0x1c8c], R128 ;  /* 0x001c8c8001007387 */ /* 0x0003e20000100800 */
[-C--:B----4-:R-:W-:Y:S02]  /*be520*/  IADD3 R2, P1, R62, R250.reuse, RZ ;  /* 0x000000fa3e027210 */ /* 0x090fe40007f3e0ff */
[----:B------:R-:W-:-:S03]  /*be530*/  IADD3 R129, P2, R34, R250, RZ ;  /* 0x000000fa22817210 */ /* 0x000fc60007f5e0ff */
[----:B------:R3:W-:Y:S01]  /*be540*/  STL [R1+0x1c94], R2 ;  /* 0x001c940201007387 */ /* 0x0007e20000100800 */
[----:B-1----:R-:W-:Y:S02]  /*be550*/  IADD3 R128, P3, R32, R250, RZ ;  /* 0x000000fa20807210 */ /* 0x002fe40007f7e0ff */
[-C--:B------:R-:W-:Y:S01]  /*be560*/  IADD3.X R62, R63, R0.reuse, RZ, P1, !PT ;  /* 0x000000003f3e7210 */ /* 0x080fe20000ffe4ff */
[----:B------:R-:W-:Y:S02]  /*be570*/  STL [R1+0x1c9c], R129 ;  /* 0x001c9c8101007387 */ /* 0x000fe40000100800 */
[----:B------:R-:W-:Y:S02]  /*be580*/  STL [R1+0x3c50], R128 ;  /* 0x003c508001007387 */ /* 0x000fe40000100800 */
[--C-:B---3--:R-:W-:Y:S02]  /*be590*/  IMAD.X R2, R115, 0x1, R0.reuse, P0 ;  /* 0x0000000173027824 */ /* 0x108fe400000e0600 */
[----:B------:R-:W-:Y:S01]  /*be5a0*/  IMAD.X R34, R35, 0x1, R0, P2 ;  /* 0x0000000123227824 */ /* 0x000fe200010e0600 */
[C---:B------:R-:W-:Y:S08]  /*be5b0*/  HMMA.1688.F32.TF32 R12, R40.reuse, R116, R12 ;  /* 0x00000074280c723c */ /* 0x040ff0000008100c */
[C---:B------:R-:W-:Y:S08]  /*be5c0*/  HMMA.1688.F32.TF32 R28, R40.reuse, R140, R28 ;  /* 0x0000008c281c723c */ /* 0x040ff0000008101c */
[C---:B------:R-:W-:Y:S01]  /*be5d0*/  HMMA.1688.F32.TF32 R8, R40.reuse, R176, R8 ;  /* 0x000000b02808723c */ /* 0x040fe20000081008 */
[----:B------:R1:W-:Y:S01]  /*be5e0*/  STL [R1+0x1c88], R2 ;  /* 0x001c880201007387 */ /* 0x0003e20000100800 */
[----:B------:R-:W-:Y:S02]  /*be5f0*/  STL [R1+0x1c90], R62 ;  /* 0x001c903e01007387 */ /* 0x000fe40000100800 */
[----:B------:R-:W3:Y:S02]  /*be600*/  LDL.LU.64 R136, [R1+0x1a88] ;  /* 0x001a880001887983 */ /* 0x000ee40000300a00 */
[----:B------:R-:W-:Y:S02]  /*be610*/  STL [R1+0x1c98], R34 ;  /* 0x001c982201007387 */ /* 0x000fe40000100800 */
[----:B------:R-:W-:Y:S01]  /*be620*/  HMMA.1688.F32.TF32 R36, R40, R148, R36 ;  /* 0x000000942824723c */ /* 0x000fe20000081024 */
[----:B------:R-:W-:Y:S04]  /*be630*/  LDS R34, [R248+0x2e780] ;  /* 0x02e78000f8227984 */ /* 0x000fe80000000800 */
[----:B------:R-:W-:Y:S01]  /*be640*/  LDS R35, [R249+0x2e780] ;  /* 0x02e78000f9237984 */ /* 0x000fe20000000800 */
[----:B-1----:R-:W-:-:S02]  /*be650*/  IADD3.X R2, R33, R0, RZ, P3, !PT ;  /* 0x0000000021027210 */ /* 0x002fc40001ffe4ff */
[----:B--2---:R-:W-:-:S03]  /*be660*/  IADD3 R33, P0, R146, R250, RZ ;  /* 0x000000fa92217210 */ /* 0x004fc60007f1e0ff */
[----:B------:R1:W-:Y:S04]  /*be670*/  STL [R1+0x3c4c], R2 ;  /* 0x003c4c0201007387 */ /* 0x0003e80000100800 */
[----:B------:R-:W-:Y:S01]  /*be680*/  STL [R1+0x3c40], R33 ;  /* 0x003c402101007387 */ /* 0x000fe20000100800 */
[----:B------:R-:W2:Y:S01]  /*be690*/  LDL.LU.64 R132, [R1+0x1a80] ;  /* 0x001a800001847983 */ /* 0x000ea20000300a00 */
[-C--:B------:R-:W-:Y:S01]  /*be6a0*/  IADD3 R32, P1, R120, R250.reuse, RZ ;  /* 0x000000fa78207210 */ /* 0x080fe20007f3e0ff */
[--C-:B------:R-:W-:Y:S01]  /*be6b0*/  IMAD.X R146, R147, 0x1, R0.reuse, P0 ;  /* 0x0000000193927824 */ /* 0x100fe200000e0600 */
[----:B-1----:R-:W-:Y:S01]  /*be6c0*/  IADD3 R2, P2, R106, R250, RZ ;  /* 0x000000fa6a027210 */ /* 0x002fe20007f5e0ff */
[----:B------:R-:W-:Y:S04]  /*be6d0*/  LDS R33, [R249+0x2c780] ;  /* 0x02c78000f9217984 */ /* 0x000fe80000000800 */
[----:B------:R-:W-:Y:S01]  /*be6e0*/  STL [R1+0x3c44], R32 ;  /* 0x003c442001007387 */ /* 0x000fe20000100800 */
[----:B------:R-:W4:Y:S02]  /*be6f0*/  LDL.LU.64 R114, [R1+0x1a78] ;  /* 0x001a780001727983 */ /* 0x000f240000300a00 */
[----:B------:R1:W-:Y:S02]  /*be700*/  STL [R1+0x3c48], R2 ;  /* 0x003c480201007387 */ /* 0x0003e40000100800 */
[----:B------:R-:W4:Y:S01]  /*be710*/  LDL.LU.64 R62, [R1+0x1a70] ;  /* 0x001a7000013e7983 */ /* 0x000f220000300a00 */
[----:B------:R-:W4:Y:S01]  /*be720*/  LDL.LU.64 R128, [R1+0x1aa8] ;  /* 0x001aa80001807983 */ /* 0x000f220000300a00 */
[----:B------:R-:W-:-:S02]  /*be730*/  IMAD.X R106, R107, 0x1, R0, P2 ;  /* 0x000000016b6a7824 */ /* 0x000fc400010e0600 */
[----:B------:R-:W-:Y:S01]  /*be740*/  STL [R1+0x3c34], R146 ;  /* 0x003c349201007387 */ /* 0x000fe20000100800 */
[----:B------:R-:W2:Y:S01]  /*be750*/  LDS R32, [R248+0x2c780] ;  /* 0x02c78000f8207984 */ /* 0x000ea20000000800 */
[----:B-1----:R-:W-:-:S05]  /*be760*/  IADD3.X R2, R121, R0, RZ, P1, !PT ;  /* 0x0000000079027210 */ /* 0x002fca0000ffe4ff */
[----:B------:R3:W-:Y:S01]  /*be770*/  STL [R1+0x3c38], R2 ;  /* 0x003c380201007387 */ /* 0x0007e20000100800 */
[----:B------:R1:W-:Y:S02]  /*be780*/  STL [R1+0x3c3c], R106 ;  /* 0x003c3c6a01007387 */ /* 0x0003e40000100800 */
[----:B------:R-:W4:Y:S02]  /*be790*/  LDL.LU.64 R120, [R1+0x1aa0] ;  /* 0x001aa00001787983 */ /* 0x000f240000300a00 */
[----:B------:R-:W4:Y:S01]  /*be7a0*/  LDL.LU.64 R116, [R1+0x1a98] ;  /* 0x001a980001747983 */ /* 0x000f220000300a00 */
[----:B---3--:R-:W-:-:S05]  /*be7b0*/  IADD3 R2, P0, R136, R250, RZ ;  /* 0x000000fa88027210 */ /* 0x008fca0007f1e0ff */
[----:B------:R2:W-:Y:S01]  /*be7c0*/  STL [R1+0x3c24], R2 ;  /* 0x003c240201007387 */ /* 0x0005e20000100800 */
[----:B-1----:R-:W3:Y:S01]  /*be7d0*/  LDL.LU.64 R106, [R1+0x1a90] ;  /* 0x001a9000016a7983 */ /* 0x002ee20000300a00 */
[----:B--2---:R-:W-:-:S05]  /*be7e0*/  IADD3 R2, P1, R132, R250, RZ ;  /* 0x000000fa84027210 */ /* 0x004fca0007f3e0ff */
[----:B------:R1:W-:Y:S01]  /*be7f0*/  STL [R1+0x3c28], R2 ;  /* 0x003c280201007387 */ /* 0x0003e20000100800 */
[-C--:B----4-:R-:W-:Y:S02]  /*be800*/  IADD3 R147, P2, R114, R250.reuse, RZ ;  /* 0x000000fa72937210 */ /* 0x090fe40007f5e0ff */
[----:B------:R-:W-:Y:S02]  /*be810*/  IADD3 R146, P3, R62, R250, RZ ;  /* 0x000000fa3e927210 */ /* 0x000fe40007f7e0ff */
[----:B-1----:R-:W-:Y:S01]  /*be820*/  IADD3.X R2, R137, R0, RZ, P0, !PT ;  /* 0x0000000089027210 */ /* 0x002fe200007fe4ff */
[----:B------:R-:W-:Y:S02]  /*be830*/  STL [R1+0x3c2c], R147 ;  /* 0x003c2c9301007387 */ /* 0x000fe40000100800 */
[----:B------:R-:W-:Y:S02]  /*be840*/  STL [R1+0x3c30], R146 ;  /* 0x003c309201007387 */ /* 0x000fe40000100800 */
[----:B------:R-:W2:Y:S02]  /*be850*/  LDL.LU.64 R136, [R1+0x1ac8] ;  /* 0x001ac80001887983 */ /* 0x000ea40000300a00 */
[--C-:B------:R-:W-:Y:S01]  /*be860*/  IMAD.X R132, R133, 0x1, R0.reuse, P1 ;  /* 0x0000000185847824 */ /* 0x100fe200008e0600 */
[----:B------:R1:W-:Y:S01]  /*be870*/  STL [R1+0x3c14], R2 ;  /* 0x003c140201007387 */ /* 0x0003e20000100800 */
[----:B------:R-:W-:-:S03]  /*be880*/  IMAD.X R62, R63, 0x1, R0, P3 ;  /* 0x000000013f3e7824 */ /* 0x000fc600018e0600 */
[----:B------:R4:W-:Y:S01]  /*be890*/  STL [R1+0x3c18], R132 ;  /* 0x003c188401007387 */ /* 0x0009e20000100800 */
[----:B-1----:R-:W-:-:S05]  /*be8a0*/  IADD3.X R2, R115, R0, RZ, P2, !PT ;  /* 0x0000000073027210 */ /* 0x002fca00017fe4ff */
[----:B------:R1:W-:Y:S01]  /*be8b0*/  STL [R1+0x3c1c], R2 ;  /* 0x003c1c0201007387 */ /* 0x0003e20000100800 */
[----:B------:R1:W-:Y:S02]  /*be8c0*/  STL [R1+0x3c20], R62 ;  /* 0x003c203e01007387 */ /* 0x0003e40000100800 */
[----:B----4-:R-:W4:Y:S02]  /*be8d0*/  LDL.LU.64 R132, [R1+0x1ac0] ;  /* 0x001ac00001847983 */ /* 0x010f240000300a00 */
[----:B------:R-:W4:Y:S01]  /*be8e0*/  LDL.LU.64 R114, [R1+0x1ab8] ;  /* 0x001ab80001727983 */ /* 0x000f220000300a00 */
[----:B-1----:R-:W-:-:S05]  /*be8f0*/  IADD3 R2, P0, R128, R250, RZ ;  /* 0x000000fa80027210 */ /* 0x002fca0007f1e0ff */
[----:B------:R3:W-:Y:S01]  /*be900*/  STL [R1+0x3c04], R2 ;  /* 0x003c040201007387 */ /* 0x0007e20000100800 */
[----:B------:R-:W4:Y:S01]  /*be910*/  LDL.LU.64 R62, [R1+0x1ab0] ;  /* 0x001ab000013e7983 */ /* 0x000f220000300a00 */
[-C--:B------:R-:W-:Y:S02]  /*be920*/  IADD3 R147, P1, R120, R250.reuse, RZ ;  /* 0x000000fa78937210 */ /* 0x080fe40007f3e0ff */
[----:B------:R-:W-:Y:S02]  /*be930*/  IADD3 R146, P2, R116, R250, RZ ;  /* 0x000000fa74927210 */ /* 0x000fe40007f5e0ff */
[----:B------:R-:W-:Y:S01]  /*be940*/  IADD3.X R128, R129, R0, RZ, P0, !PT ;  /* 0x0000000081807210 */ /* 0x000fe200007fe4ff */
[----:B------:R-:W-:Y:S02]  /*be950*/  STL [R1+0x3c08], R147 ;  /* 0x003c089301007387 */ /* 0x000fe40000100800 */
[----:B------:R-:W-:Y:S02]  /*be960*/  STL [R1+0x3c0c], R146 ;  /* 0x003c0c9201007387 */ /* 0x000fe40000100800 */
[----:B------:R-:W-:Y:S01]  /*be970*/  IMAD.X R120, R121, 0x1, R0, P1 ;  /* 0x0000000179787824 */ /* 0x000fe200008e0600 */
[----:B---3--:R-:W-:-:S05]  /*be980*/  IADD3 R2, P3, R106, R250, RZ ;  /* 0x000000fa6a027210 */ /* 0x008fca0007f7e0ff */
[----:B------:R1:W-:Y:S01]  /*be990*/  STL [R1+0x3c10], R2 ;  /* 0x003c100201007387 */ /* 0x0003e20000100800 */
[----:B------:R-:W-:Y:S02]  /*be9a0*/  IMAD.X R106, R107, 0x1, R0, P3 ;  /* 0x000000016b6a7824 */ /* 0x000fe400018e0600 */
[----:B------:R3:W-:Y:S02]  /*be9b0*/  STL [R1+0x3bf4], R128 ;  /* 0x003bf48001007387 */ /* 0x0007e40000100800 */
[----:B------:R3:W-:Y:S01]  /*be9c0*/  STL [R1+0x3bf8], R120 ;  /* 0x003bf87801007387 */ /* 0x0007e20000100800 */
[----:B-1----:R-:W-:-:S05]  /*be9d0*/  IADD3.X R2, R117, R0, RZ, P2, !PT ;  /* 0x0000000075027210 */ /* 0x002fca00017fe4ff */
[----:B------:R2:W-:Y:S01]  /*be9e0*/  STL [R1+0x3bfc], R2 ;  /* 0x003bfc0201007387 */ /* 0x0005e20000100800 */
[----:B------:R1:W-:Y:S02]  /*be9f0*/  STL [R1+0x3c00], R106 ;  /* 0x003c006a01007387 */ /* 0x0003e40000100800 */
[----:B---3--:R-:W3:Y:S02]  /*bea00*/  LDL.LU.64 R128, [R1+0x1ef0] ;  /* 0x001ef00001807983 */ /* 0x008ee40000300a00 */
[----:B------:R-:W3:Y:S01]  /*bea10*/  LDL.LU.64 R120, [R1+0x1ee8] ;  /* 0x001ee80001787983 */ /* 0x000ee20000300a00 */
[----:B--2---:R-:W-:-:S05]  /*bea20*/  IADD3 R2, P0, R136, R250, RZ ;  /* 0x000000fa88027210 */ /* 0x004fca0007f1e0ff */
[----:B------:R4:W-:Y:S01]  /*bea30*/  STL [R1+0x3be4], R2 ;  /* 0x003be40201007387 */ /* 0x0009e20000100800 */
[----:B------:R-:W2:Y:S02]  /*bea40*/  LDL.LU.64 R116, [R1+0x1ee0] ;  /* 0x001ee00001747983 */ /* 0x000ea40000300a00 */
[----:B-1----:R-:W2:Y:S01]  /*bea50*/  LDL.LU.64 R106, [R1+0x1ed8] ;  /* 0x001ed800016a7983 */ /* 0x002ea20000300a00 */
[-C--:B----4-:R-:W-:Y:S02]  /*bea60*/  IADD3 R2, P1, R132, R250.reuse, RZ ;  /* 0x000000fa84027210 */ /* 0x090fe40007f3e0ff */
[----:B------:R-:W-:-:S03]  /*bea70*/  IADD3 R141, P2, R114, R250, RZ ;  /* 0x000000fa728d7210 */ /* 0x000fc60007f5e0ff */
[----:B------:R1:W-:Y:S01]  /*bea80*/  STL [R1+0x3be8], R2 ;  /* 0x003be80201007387 */ /* 0x0003e20000100800 */
[----:B------:R-:W-:Y:S02]  /*bea90*/  IMAD.X R132, R133, 0x1, R0, P1 ;  /* 0x0000000185847824 */ /* 0x000fe400008e0600 */
[----:B------:R-:W-:Y:S01]  /*beaa0*/  STL [R1+0x3bec], R141 ;  /* 0x003bec8d01007387 */ /* 0x000fe20000100800 */
[----:B------:R-:W-:Y:S02]  /*beab0*/  IADD3.X R114, R115, R0, RZ, P2, !PT ;  /* 0x0000000073727210 */ /* 0x000fe400017fe4ff */
[----:B------:R-:W-:Y:S02]  /*beac0*/  IADD3 R140, P3, R62, R250, RZ ;  /* 0x000000fa3e8c7210 */ /* 0x000fe40007f7e0ff */
[----:B-1----:R-:W-:-:S03]  /*bead0*/  IADD3.X R2, R137, R0, RZ, P0, !PT ;  /* 0x0000000089027210 */ /* 0x002fc600007fe4ff */
[----:B------:R-:W-:Y:S02]  /*beae0*/  STL [R1+0x3bf0], R140 ;  /* 0x003bf08c01007387 */ /* 0x000fe40000100800 */
[----:B------:R1:W-:Y:S02]  /*beaf0*/  STL [R1+0x3bd4], R2 ;  /* 0x003bd40201007387 */ /* 0x0003e40000100800 */
[----:B------:R4:W-:Y:S02]  /*beb00*/  STL [R1+0x3bd8], R132 ;  /* 0x003bd88401007387 */ /* 0x0009e40000100800 */
[----:B------:R-:W2:Y:S01]  /*beb10*/  LDL.LU.64 R136, [R1+0x1f10] ;  /* 0x001f100001887983 */ /* 0x000ea20000300a00 */
[----:B------:R4:W-:Y:S01]  /*beb20*/  STL [R1+0x3bdc], R114 ;  /* 0x003bdc7201007387 */ /* 0x0009e20000100800 */
[----:B-1----:R-:W-:-:S03]  /*beb30*/  IMAD.X R2, R63, 0x1, R0, P3 ;  /* 0x000000013f027824 */ /* 0x002fc600018e0600 */
[----:B----4-:R-:W4:Y:S04]  /*beb40*/  LDL.LU.64 R132, [R1+0x1f08] ;  /* 0x001f080001847983 */ /* 0x010f280000300a00 */
[----:B------:R1:W-:Y:S01]  /*beb50*/  STL [R1+0x3be0], R2 ;  /* 0x003be00201007387 */ /* 0x0003e20000100800 */
[----:B------:R-:W4:Y:S02]  /*beb60*/  LDL.LU.64 R114, [R1+0x1f00] ;  /* 0x001f000001727983 */ /* 0x000f240000300a00 */
[----:B------:R-:W4:Y:S01]  /*beb70*/  LDL.LU.64 R62, [R1+0x1ef8] ;  /* 0x001ef800013e7983 */ /* 0x000f220000300a00 */
[-C--:B---3--:R-:W-:Y:S02]  /*beb80*/  IADD3 R40, P0, R128, R250.reuse, RZ ;  /* 0x000000fa80287210 */ /* 0x088fe40007f1e0ff */
[----:B-1----:R-:W-:-:S03]  /*beb90*/  IADD3 R2, P1, R120, R250, RZ ;  /* 0x000000fa78027210 */ /* 0x002fc60007f3e0ff */
[----:B------:R1:W-:Y:S02]  /*beba0*/  STL [R1+0x1c6c], R40 ;  /* 0x001c6c2801007387 */ /* 0x0003e40000100800 */
[----:B------:R3:W-:Y:S01]  /*bebb0*/  STL [R1+0x1c74], R2 ;  /* 0x001c740201007387 */ /* 0x0007e20000100800 */
[-C--:B--2---:R-:W-:Y:S02]  /*bebc0*/  IADD3 R41, P2, R116, R250.reuse, RZ ;  /* 0x000000fa74297210 */ /* 0x084fe40007f5e0ff */
[----:B-1----:R-:W-:Y:S02]  /*bebd0*/  IADD3 R40, P3, R106, R250, RZ ;  /* 0x000000fa6a287210 */ /* 0x002fe40007f7e0ff */
[-C--:B---3--:R-:W-:Y:S01]  /*bebe0*/  IADD3.X R2, R129, R0.reuse, RZ, P0, !PT ;  /* 0x0000000081027210 */ /* 0x088fe200007fe4ff */
[----:B------:R1:W-:Y:S02]  /*bebf0*/  STL [R1+0x1c7c], R41 ;  /* 0x001c7c2901007387 */ /* 0x0003e40000100800 */
[----:B------:R2:W-:Y:S02]  /*bec00*/  STL [R1+0x1c84], R40 ;  /* 0x001c842801007387 */ /* 0x0005e40000100800 */
[----:B------:R3:W-:Y:S02]  /*bec10*/  STL [R1+0x1c68], R2 ;  /* 0x001c680201007387 */ /* 0x0007e40000100800 */
[--C-:B-1----:R-:W-:Y:S01]  /*bec20*/  IMAD.X R41, R121, 0x1, R0.reuse, P1 ;  /* 0x0000000179297824 */ /* 0x102fe200008e0600 */
[----:B--2---:R-:W-:Y:S01]  /*bec30*/  IADD3.X R40, R117, R0, RZ, P2, !PT ;  /* 0x0000000075287210 */ /* 0x004fe200017fe4ff */
[----:B---3--:R-:W-:-:S03]  /*bec40*/  IMAD.X R2, R107, 0x1, R0, P3 ;  /* 0x000000016b027824 */ /* 0x008fc600018e0600 */
[----:B------:R-:W-:Y:S01]  /*bec50*/  STL [R1+0x1c70], R41 ;  /* 0x001c702901007387 */ /* 0x000fe20000100800 */
[----:B------:R-:W2:Y:S02]  /*bec60*/  LDL.LU.64 R128, [R1+0x1f30] ;  /* 0x001f300001807983 */ /* 0x000ea40000300a00 */
[----:B------:R1:W-:Y:S02]  /*bec70*/  STL [R1+0x1c78], R40 ;  /* 0x001c782801007387 */ /* 0x0003e40000100800 */
[----:B------:R-:W3:Y:S01]  /*bec80*/  LDL.LU.64 R120, [R1+0x1f28] ;  /* 0x001f280001787983 */ /* 0x000ee20000300a00 */
[----:B------:R4:W-:Y:S01]  /*bec90*/  STL [R1+0x1c80], R2 ;  /* 0x001c800201007387 */ /* 0x0009e20000100800 */
[----:B------:R-:W3:Y:S02]  /*beca0*/  LDL.LU.64 R116, [R1+0x1f20] ;  /* 0x001f200001747983 */ /* 0x000ee40000300a00 */
[----:B------:R-:W3:Y:S01]  /*becb0*/  LDL.LU.64 R106, [R1+0x1f18] ;  /* 0x001f1800016a7983 */ /* 0x000ee20000300a00 */
[----:B-1----:R-:W-:-:S05]  /*becc0*/  IADD3 R40, P0, R136, R250, RZ ;  /* 0x000000fa88287210 */ /* 0x002fca0007f1e0ff */
[----:B------:R1:W-:Y:S01]  /*becd0*/  STL [R1+0x1c4c], R40 ;  /* 0x001c4c2801007387 */ /* 0x0003e20000100800 */
[-C--:B----4-:R-:W-:Y:S02]  /*bece0*/  IADD3 R2, P1, R132, R250.reuse, RZ ;  /* 0x000000fa84027210 */ /* 0x090fe40007f3e0ff */
[-C--:B------:R-:W-:Y:S02]  /*becf0*/  IADD3 R41, P2, R114, R250.reuse, RZ ;  /* 0x000000fa72297210 */ /* 0x080fe40007f5e0ff */
[----:B-1----:R-:W-:Y:S01]  /*bed00*/  IADD3 R40, P3, R62, R250, RZ ;  /* 0x000000fa3e287210 */ /* 0x002fe20007f7e0ff */
[----:B------:R1:W-:Y:S02]  /*bed10*/  STL [R1+0x1c54], R2 ;  /* 0x001c540201007387 */ /* 0x0003e40000100800 */
[----:B------:R4:W-:Y:S02]  /*bed20*/  STL [R1+0x1c5c], R41 ;  /* 0x001c5c2901007387 */ /* 0x0009e40000100800 */
[----:B------:R4:W-:Y:S01]  /*bed30*/  STL [R1+0x1c64], R40 ;  /* 0x001c642801007387 */ /* 0x0009e20000100800 */
[-C--:B-1----:R-:W-:Y:S01]  /*bed40*/  IADD3.X R2, R137, R0.reuse, RZ, P0, !PT ;  /* 0x0000000089027210 */ /* 0x082fe200007fe4ff */
[----:B----4-:R-:W-:Y:S01]  /*bed50*/  IMAD.X R41, R133, 0x1, R0, P1 ;  /* 0x0000000185297824 */ /* 0x010fe200008e0600 */
[----:B------:R-:W-:-:S03]  /*bed60*/  IADD3.X R40, R115, R0, RZ, P2, !PT ;  /* 0x0000000073287210 */ /* 0x000fc600017fe4ff */
[----:B------:R1:W-:Y:S01]  /*bed70*/  STL [R1+0x1c48], R2 ;  /* 0x001c480201007387 */ /* 0x0003e20000100800 */
[----:B------:R-:W-:Y:S02]  /*bed80*/  STL [R1+0x1c50], R41 ;  /* 0x001c502901007387 */ /* 0x000fe40000100800 */
[----:B------:R-:W4:Y:S01]  /*bed90*/  LDL.LU.64 R114, [R1+0x1f50] ;  /* 0x001f500001727983 */ /* 0x000f220000300a00 */
[----:B------:R1:W-:Y:S02]  /*beda0*/  STL [R1+0x1c58], R40 ;  /* 0x001c582801007387 */ /* 0x0003e40000100800 */
[----:B-1----:R-:W-:Y:S02]  /*bedb0*/  IMAD.X R2, R63, 0x1, R0, P3 ;  /* 0x000000013f027824 */ /* 0x002fe400018e0600 */
[----:B------:R-:W4:Y:S03]  /*bedc0*/  LDL.LU.64 R62, [R1+0x1f48] ;  /* 0x001f4800013e7983 */ /* 0x000f260000300a00 */
[----:B------:R3:W-:Y:S02]  /*bedd0*/  STL [R1+0x1c60], R2 ;  /* 0x001c600201007387 */ /* 0x0007e40000100800 */
[----:B------:R-:W4:Y:S02]  /*bede0*/  LDL.LU.64 R42, [R1+0x1f40] ;  /* 0x001f4000012a7983 */ /* 0x000f240000300a00 */
[----:B------:R-:W4:Y:S01]  /*bedf0*/  LDL.LU.64 R40, [R1+0x1f38] ;  /* 0x001f380001287983 */ /* 0x000f220000300a00 */
[----:B------:R-:W-:Y:S07]  /*bee00*/  HMMA.1688.F32.TF32 R16, R32, R122, R16 ;  /* 0x0000007a2010723c */ /* 0x000fee0000081010 */
[----:B--2---:R-:W-:-:S02]  /*bee10*/  IADD3 R122, P0, R128, R250, RZ ;  /* 0x000000fa807a7210 */ /* 0x004fc40007f1e0ff */
[-C--:B---3--:R-:W-:Y:S02]  /*bee20*/  IADD3 R2, P1, R120, R250.reuse, RZ ;  /* 0x000000fa78027210 */ /* 0x088fe40007f3e0ff */
[----:B------:R-:W-:Y:S01]  /*bee30*/  IADD3 R123, P2, R116, R250, RZ ;  /* 0x000000fa747b7210 */ /* 0x000fe20007f5e0ff */
[----:B------:R1:W-:Y:S02]  /*bee40*/  STL [R1+0x1c2c], R122 ;  /* 0x001c2c7a01007387 */ /* 0x0003e40000100800 */
[----:B------:R2:W-:Y:S02]  /*bee50*/  STL [R1+0x1c34], R2 ;  /* 0x001c340201007387 */ /* 0x0005e40000100800 */
[----:B------:R-:W-:Y:S01]  /*bee60*/  IMAD.X R120, R121, 0x1, R0, P1 ;  /* 0x0000000179787824 */ /* 0x000fe200008e0600 */
[----:B------:R-:W-:Y:S01]  /*bee70*/  IADD3.X R116, R117, R0, RZ, P2, !PT ;  /* 0x0000000075747210 */ /* 0x000fe200017fe4ff */
[----:B------:R-:W-:Y:S01]  /*bee80*/  STL [R1+0x1c3c], R123 ;  /* 0x001c3c7b01007387 */ /* 0x000fe20000100800 */
[----:B-1----:R-:W-:-:S02]  /*bee90*/  IADD3 R122, P3, R106, R250, RZ ;  /* 0x000000fa6a7a7210 */ /* 0x002fc40007f7e0ff */
[----:B--2---:R-:W-:-:S03]  /*beea0*/  IADD3.X R2, R129, R0, RZ, P0, !PT ;  /* 0x0000000081027210 */ /* 0x004fc600007fe4ff */
[----:B------:R-:W-:Y:S02]  /*beeb0*/  STL [R1+0x1c44], R122 ;  /* 0x001c447a01007387 */ /* 0x000fe40000100800 */
[----:B------:R1:W-:Y:S02]  /*beec0*/  STL [R1+0x1c28], R2 ;  /* 0x001c280201007387 */ /* 0x0003e40000100800 */
[----:B------:R2:W-:Y:S02]  /*beed0*/  STL [R1+0x1c30], R120 ;  /* 0x001c307801007387 */ /* 0x0005e40000100800 */
[----:B-1----:R-:W-:Y:S01]  /*beee0*/  IMAD.X R2, R107, 0x1, R0, P3 ;  /* 0x000000016b027824 */ /* 0x002fe200018e0600 */
[----:B--2---:R-:W2:Y:S01]  /*beef0*/  LDL.LU.64 R120, [R1+0x1ae0] ;  /* 0x001ae00001787983 */ /* 0x004ea20000300a00 */
[----:B------:R1:W-:Y:S03]  /*bef00*/  STL [R1+0x1c38], R116 ;  /* 0x001c387401007387 */ /* 0x0003e60000100800 */
[----:B-1----:R-:W3:Y:S01]  /*bef10*/  LDL.LU.64 R116, [R1+0x1ad8] ;  /* 0x001ad80001747983 */ /* 0x002ee20000300a00 */
[----:B------:R1:W-:Y:S02]  /*bef20*/  STL [R1+0x1c40], R2 ;  /* 0x001c400201007387 */ /* 0x0003e40000100800 */
[----:B------:R-:W3:Y:S01]  /*bef30*/  LDL.LU.64 R106, [R1+0x1ad0] ;  /* 0x001ad000016a7983 */ /* 0x000ee20000300a00 */
[----:B----4-:R-:W-:-:S05]  /*bef40*/  IADD3 R122, P0, R114, R250, RZ ;  /* 0x000000fa727a7210 */ /* 0x010fca0007f1e0ff */
[----:B------:R4:W-:Y:S01]  /*bef50*/  STL [R1+0x1c0c], R122 ;  /* 0x001c0c7a01007387 */ /* 0x0009e20000100800 */
[-C--:B-1----:R-:W-:Y:S02]  /*bef60*/  IADD3 R2, P1, R62, R250.reuse, RZ ;  /* 0x000000fa3e027210 */ /* 0x082fe40007f3e0ff */
[----:B------:R-:W-:-:S03]  /*bef70*/  IADD3 R123, P2, R42, R250, RZ ;  /* 0x000000fa2a7b7210 */ /* 0x000fc60007f5e0ff */
[----:B------:R1:W-:Y:S01]  /*bef80*/  STL [R1+0x1c14], R2 ;  /* 0x001c140201007387 */ /* 0x0003e20000100800 */
[----:B----4-:R-:W-:Y:S01]  /*bef90*/  IADD3 R122, P3, R40, R250, RZ ;  /* 0x000000fa287a7210 */ /* 0x010fe20007f7e0ff */
[----:B------:R-:W-:Y:S02]  /*befa0*/  IMAD.X R62, R63, 0x1, R0, P1 ;  /* 0x000000013f3e7824 */ /* 0x000fe400008e0600 */
[----:B------:R-:W-:Y:S01]  /*befb0*/  STL [R1+0x1c1c], R123 ;  /* 0x001c1c7b01007387 */ /* 0x000fe20000100800 */
[----:B------:R-:W-:-:S03]  /*befc0*/  IADD3.X R42, R43, R0, RZ, P2, !PT ;  /* 0x000000002b2a7210 */ /* 0x000fc600017fe4ff */
[----:B------:R4:W-:Y:S01]  /*befd0*/  STL [R1+0x1c24], R122 ;  /* 0x001c247a01007387 */ /* 0x0009e20000100800 */
[C---:B------:R-:W-:Y:S08]  /*befe0*/  HMMA.1688.F32.TF32 R20, R32.reuse, R130, R20 ;  /* 0x000000822014723c */ /* 0x040ff00000081014 */
[C---:B------:R-:W-:Y:S08]  /*beff0*/  HMMA.1688.F32.TF32 R12, R32.reuse, R118, R12 ;  /* 0x00000076200c723c */ /* 0x040ff0000008100c */
[----:B------:R-:W-:Y:S01]  /*bf000*/  HMMA.1688.F32.TF32 R4, R32, R138, R4 ;  /* 0x0000008a2004723c */ /* 0x000fe20000081004 */
[----:B-1----:R-:W-:-:S07]  /*bf010*/  IADD3.X R2, R115, R0, RZ, P0, !PT ;  /* 0x0000000073027210 */ /* 0x002fce00007fe4ff */
[C---:B------:R-:W-:Y:S08]  /*bf020*/  HMMA.1688.F32.TF32 R24, R32.reuse, R134, R24 ;  /* 0x000000862018723c */ /* 0x040ff00000081018 */
[C---:B------:R-:W-:Y:S08]  /*bf030*/  HMMA.1688.F32.TF32 R8, R32.reuse, R178, R8 ;  /* 0x000000b22008723c */ /* 0x040ff00000081008 */
[C---:B------:R-:W-:Y:S08]  /*bf040*/  HMMA.1688.F32.TF32 R28, R32.reuse, R142, R28 ;  /* 0x0000008e201c723c */ /* 0x040ff0000008101c */
[----:B------:R-:W-:Y:S01]  /*bf050*/  HMMA.1688.F32.TF32 R36, R32, R150, R36 ;  /* 0x000000962024723c */ /* 0x000fe20000081024 */
[----:B------:R1:W-:Y:S01]  /*bf060*/  STL [R1+0x1c08], R2 ;  /* 0x001c080201007387 */ /* 0x0003e20000100800 */
[----:B------:R1:W-:Y:S02]  /*bf070*/  STL [R1+0x1c10], R62 ;  /* 0x001c103e01007387 */ /* 0x0003e40000100800 */
[----:B------:R-:W3:Y:S02]  /*bf080*/  LDL.LU.64 R128, [R1+0x1b00] ;  /* 0x001b000001807983 */ /* 0x000ee40000300a00 */
[----:B------:R-:W-:Y:S01]  /*bf090*/  STL [R1+0x1c18], R42 ;  /* 0x001c182a01007387 */ /* 0x000fe20000100800 */
[----:B----4-:R-:W4:Y:S04]  /*bf0a0*/  LDL.LU.64 R122, [R1+0x1af8] ;  /* 0x001af800017a7983 */ /* 0x010f280000300a00 */
[----:B------:R-:W-:Y:S04]  /*bf0b0*/  LDS R42, [R248+0x32780] ;  /* 0x03278000f82a7984 */ /* 0x000fe80000000800 */
[----:B------:R-:W-:Y:S01]  /*bf0c0*/  LDS R43, [R249+0x32780] ;  /* 0x03278000f92b7984 */ /* 0x000fe20000000800 */
[----:B-1----:R-:W-:-:S05]  /*bf0d0*/  IMAD.X R2, R41, 0x1, R0, P3 ;  /* 0x0000000129027824 */ /* 0x002fca00018e0600 */
[----:B------:R1:W-:Y:S01]  /*bf0e0*/  STL [R1+0x1c20], R2 ;  /* 0x001c200201007387 */ /* 0x0003e20000100800 */
[----:B------:R-:W4:Y:S02]  /*bf0f0*/  LDL.LU.64 R114, [R1+0x1af0] ;  /* 0x001af00001727983 */ /* 0x000f240000300a00 */
[----:B------:R-:W4:Y:S01]  /*bf100*/  LDL.LU.64 R62, [R1+0x1ae8] ;  /* 0x001ae800013e7983 */ /* 0x000f220000300a00 */
[----:B--2---:R-:W-:-:S04]  /*bf110*/  IADD3 R40, P0, R120, R250, RZ ;  /* 0x000000fa78287210 */ /* 0x004fc80007f1e0ff */
[----:B------:R-:W-:Y:S01]  /*bf120*/  IADD3.X R120, R121, R0, RZ, P0, !PT ;  /* 0x0000000079787210 */ /* 0x000fe200007fe4ff */
[----:B------:R-:W-:Y:S02]  /*bf130*/  STL [R1+0x3bc8], R40 ;  /* 0x003bc82801007387 */ /* 0x000fe40000100800 */
[----:B------:R-:W-:Y:S01]  /*bf140*/  LDS R40, [R248+0x30780] ;  /* 0x03078000f8287984 */ /* 0x000fe20000000800 */
[-C--:B---3--:R-:W-:Y:S02]  /*bf150*/  IADD3 R41, P1, R116, R250.reuse, RZ ;  /* 0x000000fa74297210 */ /* 0x088fe40007f3e0ff */
[----:B-1----:R-:W-:-:S03]  /*bf160*/  IADD3 R2, P2, R106, R250, RZ ;  /* 0x000000fa6a027210 */ /* 0x002fc60007f5e0ff */
[----:B------:R-:W-:Y:S01]  /*bf170*/  STL [R1+0x3bcc], R41 ;  /* 0x003bcc2901007387 */ /* 0x000fe20000100800 */
[----:B------:R-:W-:Y:S02]  /*bf180*/  IMAD.X R116, R117, 0x1, R0, P1 ;  /* 0x0000000175747824 */ /* 0x000fe400008e0600 */
[----:B------:R1:W-:Y:S02]  /*bf190*/  STL [R1+0x3bd0], R2 ;  /* 0x003bd00201007387 */ /* 0x0003e40000100800 */
[----:B------:R2:W-:Y:S01]  /*bf1a0*/  STL [R1+0x3bbc], R120 ;  /* 0x003bbc7801007387 */ /* 0x0005e20000100800 */
[----:B------:R-:W3:Y:S01]  /*bf1b0*/  LDL.LU.64 R130, [R1+0x1b20] ;  /* 0x001b200001827983 */ /* 0x000ee20000300a00 */
[----:B------:R2:W-:Y:S03]  /*bf1c0*/  STL [R1+0x3bc0], R116 ;  /* 0x003bc07401007387 */ /* 0x0005e60000100800 */
[----:B------:R-:W3:Y:S01]  /*bf1d0*/  LDS R41, [R249+0x30780] ;  /* 0x03078000f9297984 */ /* 0x000ee20000000800 */
[----:B-1----:R-:W-:-:S03]  /*bf1e0*/  IADD3.X R2, R107, R0, RZ, P2, !PT ;  /* 0x000000006b027210 */ /* 0x002fc600017fe4ff */
[----:B--2---:R-:W2:Y:S04]  /*bf1f0*/  LDL.LU.64 R120, [R1+0x1b18] ;  /* 0x001b180001787983 */ /* 0x004ea80000300a00 */
[----:B------:R4:W-:Y:S01]  /*bf200*/  STL [R1+0x3bc4], R2 ;  /* 0x003bc40201007387 */ /* 0x0009e20000100800 */
[----:B------:R-:W2:Y:S02]  /*bf210*/  LDL.LU.64 R116, [R1+0x1b10] ;  /* 0x001b100001747983 */ /* 0x000ea40000300a00 */
[----:B------:R-:W2:Y:S01]  /*bf220*/  LDL.LU.64 R106, [R1+0x1b08] ;  /* 0x001b0800016a7983 */ /* 0x000ea20000300a00 */
[-C--:B------:R-:W-:Y:S02]  /*bf230*/  IADD3 R119, P0, R128, R250.reuse, RZ ;  /* 0x000000fa80777210 */ /* 0x080fe40007f1e0ff */
[----:B----4-:R-:W-:-:S03]  /*bf240*/  IADD3 R2, P1, R122, R250, RZ ;  /* 0x000000fa7a027210 */ /* 0x010fc60007f3e0ff */
[----:B------:R1:W-:Y:S02]  /*bf250*/  STL [R1+0x3bac], R119 ;  /* 0x003bac7701007387 */ /* 0x0003e40000100800 */
[----:B------:R4:W-:Y:S01]  /*bf260*/  STL [R1+0x3bb0], R2 ;  /* 0x003bb00201007387 */ /* 0x0009e20000100800 */
[-C--:B------:R-:W-:Y:S02]  /*bf270*/  IADD3 R118, P2, R114, R250.reuse, RZ ;  /* 0x000000fa72767210 */ /* 0x080fe40007f5e0ff */
[----:B-1----:R-:W-:Y:S01]  /*bf280*/  IADD3 R119, P3, R62, R250, RZ ;  /* 0x000000fa3e777210 */ /* 0x002fe20007f7e0ff */
[--C-:B----4-:R-:W-:Y:S02]  /*bf290*/  IMAD.X R2, R129, 0x1, R0.reuse, P0 ;  /* 0x0000000181027824 */ /* 0x110fe400000e0600 */
[----:B------:R1:W-:Y:S01]  /*bf2a0*/  STL [R1+0x3bb4], R118 ;  /* 0x003bb47601007387 */ /* 0x0003e20000100800 */
[----:B------:R-:W-:Y:S02]  /*bf2b0*/  IMAD.X R114, R115, 0x1, R0, P2 ;  /* 0x0000000173727824 */ /* 0x000fe400010e0600 */
[----:B------:R-:W-:Y:S02]  /*bf2c0*/  STL [R1+0x3bb8], R119 ;  /* 0x003bb87701007387 */ /* 0x000fe40000100800 */
[----:B------:R4:W-:Y:S01]  /*bf2d0*/  STL [R1+0x3b9c], R2 ;  /* 0x003b9c0201007387 */ /* 0x0009e20000100800 */
[----:B-1----:R-:W-:-:S02]  /*bf2e0*/  IADD3.X R118, R123, R0, RZ, P1, !PT ;  /* 0x000000007b767210 */ /* 0x002fc40000ffe4ff */
[----:B----4-:R-:W-:-:S03]  /*bf2f0*/  IADD3.X R2, R63, R0, RZ, P3, !PT ;  /* 0x000000003f027210 */ /* 0x010fc60001ffe4ff */
[----:B------:R-:W-:Y:S01]  /*bf300*/  STL [R1+0x3ba0], R118 ;  /* 0x003ba07601007387 */ /* 0x000fe20000100800 */
[----:B------:R-:W4:Y:S02]  /*bf310*/  LDL.LU.64 R128, [R1+0x1b40] ;  /* 0x001b400001807983 */ /* 0x000f240000300a00 */
[----:B------:R1:W-:Y:S02]  /*bf320*/  STL [R1+0x3ba4], R114 ;  /* 0x003ba47201007387 */ /* 0x0003e40000100800 */
[----:B------:R-:W4:Y:S01]  /*bf330*/  LDL.LU.64 R122, [R1+0x1b38] ;  /* 0x001b3800017a7983 */ /* 0x000f220000300a00 */
[----:B------:R2:W-:Y:S04]  /*bf340*/  STL [R1+0x3ba8], R2 ;  /* 0x003ba80201007387 */ /* 0x0005e80000100800 */
[----:B-1----:R-:W4:Y:S01]  /*bf350*/  LDL.LU.64 R114, [R1+0x1b30] ;  /* 0x001b300001727983 */ /* 0x002f220000300a00 */
[----:B------:R-:W4:Y:S01]  /*bf360*/  LDL.LU.64 R62, [R1+0x1b28] ;  /* 0x001b2800013e7983 */ /* 0x000f220000300a00 */
[----:B---3--:R-:W-:-:S05]  /*bf370*/  IADD3 R119, P0, R130, R250, RZ ;  /* 0x000000fa82777210 */ /* 0x008fca0007f1e0ff */
[----:B------:R1:W-:Y:S01]  /*bf380*/  STL [R1+0x3b8c], R119 ;  /* 0x003b8c7701007387 */ /* 0x0003e20000100800 */
[-C--:B--2---:R-:W-:Y:S02]  /*bf390*/  IADD3 R2, P1, R120, R250.reuse, RZ ;  /* 0x000000fa78027210 */ /* 0x084fe40007f3e0ff */
[-C--:B------:R-:W-:Y:S02]  /*bf3a0*/  IADD3 R118, P2, R116, R250.reuse, RZ ;  /* 0x000000fa74767210 */ /* 0x080fe40007f5e0ff */
[----:B-1----:R-:W-:Y:S01]  /*bf3b0*/  IADD3 R119, P3, R106, R250, RZ ;  /* 0x000000fa6a777210 */ /* 0x002fe20007f7e0ff */
[----:B------:R1:W-:Y:S02]  /*bf3c0*/  STL [R1+0x3b90], R2 ;  /* 0x003b900201007387 */ /* 0x0003e40000100800 */
[----:B------:R2:W-:Y:S02]  /*bf3d0*/  STL [R1+0x3b94], R118 ;  /* 0x003b947601007387 */ /* 0x0005e40000100800 */
[--C-:B------:R-:W-:Y:S01]  /*bf3e0*/  IMAD.X R116, R117, 0x1, R0.reuse, P2 ;  /* 0x0000000175747824 */ /* 0x100fe200010e0600 */
[----:B------:R-:W-:Y:S01]  /*bf3f0*/  STL [R1+0x3b98], R119 ;  /* 0x003b987701007387 */ /* 0x000fe20000100800 */
[----:B-1----:R-:W-:Y:S01]  /*bf400*/  IMAD.X R2, R131, 0x1, R0, P0 ;  /* 0x0000000183027824 */ /* 0x002fe200000e0600 */
[----:B--2---:R-:W-:-:S04]  /*bf410*/  IADD3.X R118, R121, R0, RZ, P1, !PT ;  /* 0x0000000079767210 */ /* 0x004fc80000ffe4ff */
[----:B------:R1:W-:Y:S01]  /*bf420*/  STL [R1+0x3b7c], R2 ;  /* 0x003b7c0201007387 */ /* 0x0003e20000100800 */
[----:B------:R2:W-:Y:S02]  /*bf430*/  STL [R1+0x3b80], R118 ;  /* 0x003b807601007387 */ /* 0x0005e40000100800 */
[----:B------:R-:W3:Y:S02]  /*bf440*/  LDL.LU.64 R120, [R1+0x1b48] ;  /* 0x001b480001787983 */ /* 0x000ee40000300a00 */
[----:B------:R2:W-:Y:S01]  /*bf450*/  STL [R1+0x3b84], R116 ;  /* 0x003b847401007387 */ /* 0x0005e20000100800 */
[----:B-1----:R-:W-:Y:S01]  /*bf460*/  IADD3.X R2, R107, R0, RZ, P3, !PT ;  /* 0x000000006b027210 */ /* 0x002fe20001ffe4ff */
[----:B--2---:R-:W2:Y:S04]  /*bf470*/  LDL.LU.64 R118, [R1+0x1f68] ;  /* 0x001f680001767983 */ /* 0x004ea80000300a00 */
[----:B------:R1:W-:Y:S01]  /*bf480*/  STL [R1+0x3b88], R2 ;  /* 0x003b880201007387 */ /* 0x0003e20000100800 */
[----:B------:R-:W2:Y:S02]  /*bf490*/  LDL.LU.64 R116, [R1+0x1f60] ;  /* 0x001f600001747983 */ /* 0x000ea40000300a00 */
[----:B------:R-:W2:Y:S01]  /*bf4a0*/  LDL.LU.64 R106, [R1+0x1f58] ;  /* 0x001f5800016a7983 */ /* 0x000ea20000300a00 */
[----:B----4-:R-:W-:-:S02]  /*bf4b0*/  IADD3 R130, P0, R128, R250, RZ ;  /* 0x000000fa80827210 */ /* 0x010fc40007f1e0ff */
[----:B-1----:R-:W-:-:S03]  /*bf4c0*/  IADD3 R2, P1, R122, R250, RZ ;  /* 0x000000fa7a027210 */ /* 0x002fc60007f3e0ff */
[----:B------:R1:W-:Y:S02]  /*bf4d0*/  STL [R1+0x3b6c], R130 ;  /* 0x003b6c8201007387 */ /* 0x0003e40000100800 */
[----:B------:R4:W-:Y:S01]  /*bf4e0*/  STL [R1+0x3b70], R2 ;  /* 0x003b700201007387 */ /* 0x0009e20000100800 */
[----:B------:R-:W-:Y:S02]  /*bf4f0*/  IADD3.X R122, R123, R0, RZ, P1, !PT ;  /* 0x000000007b7a7210 */ /* 0x000fe40000ffe4ff */
[-C--:B------:R-:W-:Y:S02]  /*bf500*/  IADD3 R131, P2, R114, R250.reuse, RZ ;  /* 0x000000fa72837210 */ /* 0x080fe40007f5e0ff */
[----:B-1----:R-:W-:Y:S01]  /*bf510*/  IADD3 R130, P3, R62, R250, RZ ;  /* 0x000000fa3e827210 */ /* 0x002fe20007f7e0ff */
[--C-:B----4-:R-:W-:Y:S02]  /*bf520*/  IMAD.X R2, R129, 0x1, R0.reuse, P0 ;  /* 0x0000000181027824 */ /* 0x110fe400000e0600 */
[----:B------:R-:W-:Y:S02]  /*bf530*/  STL [R1+0x3b74], R131 ;  /* 0x003b748301007387 */ /* 0x000fe40000100800 */
[----:B------:R-:W-:Y:S02]  /*bf540*/  STL [R1+0x3b78], R130 ;  /* 0x003b788201007387 */ /* 0x000fe40000100800 */
[----:B------:R-:W-:Y:S01]  /*bf550*/  IMAD.X R114, R115, 0x1, R0, P2 ;  /* 0x0000000173727824 */ /* 0x000fe200010e0600 */
[----:B------:R1:W-:Y:S01]  /*bf560*/  STL [R1+0x3b5c], R2 ;  /* 0x003b5c0201007387 */ /* 0x0003e20000100800 */
[----:B------:R4:W-:Y:S02]  /*bf570*/  STL [R1+0x3b60], R122 ;  /* 0x003b607a01007387 */ /* 0x0009e40000100800 */
[----:B------:R-:W2:Y:S02]  /*bf580*/  LDL.LU.64 R128, [R1+0x1f88] ;  /* 0x001f880001807983 */ /* 0x000ea40000300a00 */
[----:B------:R4:W-:Y:S01]  /*bf590*/  STL [R1+0x3b64], R114 ;  /* 0x003b647201007387 */ /* 0x0009e20000100800 */
[----:B-1----:R-:W-:Y:S01]  /*bf5a0*/  IADD3.X R2, R63, R0, RZ, P3, !PT ;  /* 0x000000003f027210 */ /* 0x002fe20001ffe4ff */
[----:B----4-:R-:W4:Y:S04]  /*bf5b0*/  LDL.LU.64 R122, [R1+0x1f80] ;  /* 0x001f8000017a7983 */ /* 0x010f280000300a00 */
[----:B------:R2:W-:Y:S01]  /*bf5c0*/  STL [R1+0x3b68], R2 ;  /* 0x003b680201007387 */ /* 0x0005e20000100800 */
[----:B------:R-:W4:Y:S02]  /*bf5d0*/  LDL.LU.64 R114, [R1+0x1f78] ;  /* 0x001f780001727983 */ /* 0x000f240000300a00 */
        /* <DEDUP_REMOVED lines=8> */
[----:B------:R3:W-:Y:S01]  /*bf660*/  STL [R1+0x1c04], R32 ;  /* 0x001c042001007387 */ /* 0x0007e20000100800 */
[--C-:B-1----:R-:W-:Y:S01]  /*bf670*/  IMAD.X R2, R121, 0x1, R0.reuse, P0 ;  /* 0x0000000179027824 */ /* 0x102fe200000e0600 */
[----:B--2---:R-:W-:Y:S01]  /*bf680*/  IADD3.X R33, R119, R0, RZ, P1, !PT ;  /* 0x0000000077217210 */ /* 0x004fe20000ffe4ff */
[----:B---3--:R-:W-:-:S03]  /*bf690*/  IMAD.X R32, R117, 0x1, R0, P2 ;  /* 0x0000000175207824 */ /* 0x008fc600010e0600 */
[----:B------:R1:W-:Y:S01]  /*bf6a0*/  STL [R1+0x3b54], R2 ;  /* 0x003b540201007387 */ /* 0x0003e20000100800 */
[----:B------:R-:W-:Y:S02]  /*bf6b0*/  STL [R1+0x1bf0], R33 ;  /* 0x001bf02101007387 */ /* 0x000fe40000100800 */
[----:B------:R-:W2:Y:S01]  /*bf6c0*/  LDL.LU.64 R120, [R1+0x1fa8] ;  /* 0x001fa80001787983 */ /* 0x000ea20000300a00 */
[----:B------:R3:W-:Y:S01]  /*bf6d0*/  STL [R1+0x1bf8], R32 ;  /* 0x001bf82001007387 */ /* 0x0007e20000100800 */
[----:B------:R-:W2:Y:S01]  /*bf6e0*/  LDL.LU.64 R118, [R1+0x1fa0] ;  /* 0x001fa00001767983 */ /* 0x000ea20000300a00 */
[----:B-1----:R-:W-:-:S05]  /*bf6f0*/  IADD3.X R2, R107, R0, RZ, P3, !PT ;  /* 0x000000006b027210 */ /* 0x002fca0001ffe4ff */
[----:B------:R4:W-:Y:S01]  /*bf700*/  STL [R1+0x1c00], R2 ;  /* 0x001c000201007387 */ /* 0x0009e20000100800 */
[----:B------:R-:W2:Y:S02]  /*bf710*/  LDL.LU.64 R116, [R1+0x1f98] ;  /* 0x001f980001747983 */ /* 0x000ea40000300a00 */
[----:B------:R-:W2:Y:S01]  /*bf720*/  LDL.LU.64 R106, [R1+0x1f90] ;  /* 0x001f9000016a7983 */ /* 0x000ea20000300a00 */
[----:B---3--:R-:W-:-:S05]  /*bf730*/  IADD3 R32, P0, R128, R250, RZ ;  /* 0x000000fa80207210 */ /* 0x008fca0007f1e0ff */
[----:B------:R1:W-:Y:S01]  /*bf740*/  STL [R1+0x1bd4], R32 ;  /* 0x001bd42001007387 */ /* 0x0003e20000100800 */
[-C--:B----4-:R-:W-:Y:S02]  /*bf750*/  IADD3 R2, P1, R122, R250.reuse, RZ ;  /* 0x000000fa7a027210 */ /* 0x090fe40007f3e0ff */
[-C--:B------:R-:W-:Y:S02]  /*bf760*/  IADD3 R33, P2, R114, R250.reuse, RZ ;  /* 0x000000fa72217210 */ /* 0x080fe40007f5e0ff */
[----:B-1----:R-:W-:Y:S01]  /*bf770*/  IADD3 R32, P3, R62, R250, RZ ;  /* 0x000000fa3e207210 */ /* 0x002fe20007f7e0ff */
[----:B------:R1:W-:Y:S02]  /*bf780*/  STL [R1+0x1bdc], R2 ;  /* 0x001bdc0201007387 */ /* 0x0003e40000100800 */
[----:B------:R3:W-:Y:S02]  /*bf790*/  STL [R1+0x1be4], R33 ;  /* 0x001be42101007387 */ /* 0x0007e40000100800 */
[----:B------:R4:W-:Y:S01]  /*bf7a0*/  STL [R1+0x1bec], R32 ;  /* 0x001bec2001007387 */ /* 0x0009e20000100800 */
[--C-:B-1----:R-:W-:Y:S01]  /*bf7b0*/  IMAD.X R2, R129, 0x1, R0.reuse, P0 ;  /* 0x0000000181027824 */ /* 0x102fe200000e0600 */
[----:B---3--:R-:W-:Y:S01]  /*bf7c0*/  IADD3.X R33, R123, R0, RZ, P1, !PT ;  /* 0x000000007b217210 */ /* 0x008fe20000ffe4ff */
[----:B----4-:R-:W-:-:S03]  /*bf7d0*/  IMAD.X R32, R115, 0x1, R0, P2 ;  /* 0x0000000173207824 */ /* 0x010fc600010e0600 */
[----:B------:R1:W-:Y:S01]  /*bf7e0*/  STL [R1+0x1bd0], R2 ;  /* 0x001bd00201007387 */ /* 0x0003e20000100800 */
[----:B------:R-:W-:Y:S02]  /*bf7f0*/  STL [R1+0x1bd8], R33 ;  /* 0x001bd82101007387 */ /* 0x000fe40000100800 */
[----:B------:R-:W3:Y:S01]  /*bf800*/  LDL.LU.64 R114, [R1+0x1fc8] ;  /* 0x001fc80001727983 */ /* 0x000ee20000300a00 */
[----:B------:R4:W-:Y:S01]  /*bf810*/  STL [R1+0x1be0], R32 ;  /* 0x001be02001007387 */ /* 0x0009e20000100800 */
[----:B-1----:R-:W-:-:S03]  /*bf820*/  IADD3.X R2, R63, R0, RZ, P3, !PT ;  /* 0x000000003f027210 */ /* 0x002fc60001ffe4ff */
[----:B------:R-:W3:Y:S02]  /*bf830*/  LDL.LU.64 R62, [R1+0x1fc0] ;  /* 0x001fc000013e7983 */ /* 0x000ee40000300a00 */
[----:B------:R1:W-:Y:S02]  /*bf840*/  STL [R1+0x1be8], R2 ;  /* 0x001be80201007387 */ /* 0x0003e40000100800 */
[----:B------:R-:W3:Y:S02]  /*bf850*/  LDL.LU.64 R34, [R1+0x1fb8] ;  /* 0x001fb80001227983 */ /* 0x000ee40000300a00 */
[----:B----4-:R-:W4:Y:S01]  /*bf860*/  LDL.LU.64 R32, [R1+0x1fb0] ;  /* 0x001fb00001207983 */ /* 0x010f220000300a00 */
[----:B------:R-:W-:Y:S01]  /*bf870*/  HMMA.1688.F32.TF32 R20, R40, R80, R20 ;  /* 0x000000502814723c */ /* 0x000fe20000081014 */
[-C--:B--2---:R-:W-:Y:S02]  /*bf880*/  IADD3 R122, P0, R120, R250.reuse, RZ ;  /* 0x000000fa787a7210 */ /* 0x084fe40007f1e0ff */
[----:B-1----:R-:W-:-:S03]  /*bf890*/  IADD3 R2, P1, R118, R250, RZ ;  /* 0x000000fa76027210 */ /* 0x002fc60007f3e0ff */
[----:B------:R1:W-:Y:S02]  /*bf8a0*/  STL [R1+0x1bb4], R122 ;  /* 0x001bb47a01007387 */ /* 0x0003e40000100800 */
[----:B------:R2:W-:Y:S01]  /*bf8b0*/  STL [R1+0x1bbc], R2 ;  /* 0x001bbc0201007387 */ /* 0x0005e20000100800 */
[----:B------:R-:W-:Y:S02]  /*bf8c0*/  IADD3.X R118, R119, R0, RZ, P1, !PT ;  /* 0x0000000077767210 */ /* 0x000fe40000ffe4ff */
[-C--:B------:R-:W-:Y:S02]  /*bf8d0*/  IADD3 R123, P2, R116, R250.reuse, RZ ;  /* 0x000000fa747b7210 */ /* 0x080fe40007f5e0ff */
[----:B-1----:R-:W-:Y:S01]  /*bf8e0*/  IADD3 R122, P3, R106, R250, RZ ;  /* 0x000000fa6a7a7210 */ /* 0x002fe20007f7e0ff */
[--C-:B--2---:R-:W-:Y:S02]  /*bf8f0*/  IMAD.X R2, R121, 0x1, R0.reuse, P0 ;  /* 0x0000000179027824 */ /* 0x104fe400000e0600 */
[----:B------:R-:W-:Y:S02]  /*bf900*/  STL [R1+0x1bc4], R123 ;  /* 0x001bc47b01007387 */ /* 0x000fe40000100800 */
[----:B------:R-:W-:Y:S02]  /*bf910*/  STL [R1+0x1bcc], R122 ;  /* 0x001bcc7a01007387 */ /* 0x000fe40000100800 */
[----:B------:R-:W-:-:S02]  /*bf920*/  IMAD.X R116, R117, 0x1, R0, P2 ;  /* 0x0000000175747824 */ /* 0x000fc400010e0600 */
[----:B------:R1:W-:Y:S01]  /*bf930*/  STL [R1+0x1bb0], R2 ;  /* 0x001bb00201007387 */ /* 0x0003e20000100800 */
[----:B------:R2:W-:Y:S01]  /*bf940*/  STL [R1+0x1bb8], R118 ;  /* 0x001bb87601007387 */ /* 0x0005e20000100800 */
[----:B-1----:R-:W-:-:S03]  /*bf950*/  IADD3.X R2, R107, R0, RZ, P3, !PT ;  /* 0x000000006b027210 */ /* 0x002fc60001ffe4ff */
[----:B--2---:R-:W2:Y:S01]  /*bf960*/  LDL.LU.64 R118, [R1+0x1fd0] ;  /* 0x001fd00001767983 */ /* 0x004ea20000300a00 */
[----:B------:R1:W-:Y:S03]  /*bf970*/  STL [R1+0x1bc0], R116 ;  /* 0x001bc07401007387 */ /* 0x0003e60000100800 */
[----:B-1----:R-:W2:Y:S01]  /*bf980*/  LDL.LU.64 R116, [R1+0x1b58] ;  /* 0x001b580001747983 */ /* 0x002ea20000300a00 */
[----:B------:R1:W-:Y:S02]  /*bf990*/  STL [R1+0x1bc8], R2 ;  /* 0x001bc80201007387 */ /* 0x0003e40000100800 */
[----:B------:R-:W2:Y:S01]  /*bf9a0*/  LDL.LU.64 R106, [R1+0x1b50] ;  /* 0x001b5000016a7983 */ /* 0x000ea20000300a00 */
[----:B---3--:R-:W-:-:S05]  /*bf9b0*/  IADD3 R81, P0, R114, R250, RZ ;  /* 0x000000fa72517210 */ /* 0x008fca0007f1e0ff */
[----:B------:R4:W-:Y:S01]  /*bf9c0*/  STL [R1+0x1b94], R81 ;  /* 0x001b945101007387 */ /* 0x0009e20000100800 */
[-C--:B------:R-:W-:Y:S02]  /*bf9d0*/  IADD3 R80, P1, R62, R250.reuse, RZ ;  /* 0x000000fa3e507210 */ /* 0x080fe40007f3e0ff */
[-C--:B-1----:R-:W-:Y:S02]  /*bf9e0*/  IADD3 R2, P2, R34, R250.reuse, RZ ;  /* 0x000000fa22027210 */ /* 0x082fe40007f5e0ff */
[----:B----4-:R-:W-:Y:S01]  /*bf9f0*/  IADD3 R81, P3, R32, R250, RZ ;  /* 0x000000fa20517210 */ /* 0x010fe20007f7e0ff */
[----:B------:R1:W-:Y:S02]  /*bfa00*/  STL [R1+0x1b9c], R80 ;  /* 0x001b9c5001007387 */ /* 0x0003e40000100800 */
[----:B------:R3:W-:Y:S02]  /*bfa10*/  STL [R1+0x1ba4], R2 ;  /* 0x001ba40201007387 */ /* 0x0007e40000100800 */
[--C-:B------:R-:W-:Y:S01]  /*bfa20*/  IMAD.X R34, R35, 0x1, R0.reuse, P2 ;  /* 0x0000000123227824 */ /* 0x100fe200010e0600 */
[----:B------:R-:W-:Y:S01]  /*bfa30*/  STL [R1+0x1bac], R81 ;  /* 0x001bac5101007387 */ /* 0x000fe20000100800 */
[C---:B------:R-:W-:Y:S08]  /*bfa40*/  HMMA.1688.F32.TF32 R8, R40.reuse, R100, R8 ;  /* 0x000000642808723c */ /* 0x040ff00000081008 */
[C---:B------:R-:W-:Y:S08]  /*bfa50*/  HMMA.1688.F32.TF32 R28, R40.reuse, R72, R28 ;  /* 0x00000048281c723c */ /* 0x040ff0000008101c */
[C---:B------:R-:W-:Y:S08]  /*bfa60*/  HMMA.1688.F32.TF32 R4, R40.reuse, R152, R4 ;  /* 0x000000982804723c */ /* 0x040ff00000081004 */
[C---:B------:R-:W-:Y:S08]  /*bfa70*/  HMMA.1688.F32.TF32 R16, R40.reuse, R164, R16 ;  /* 0x000000a42810723c */ /* 0x040ff00000081010 */
[----:B------:R-:W-:Y:S01]  /*bfa80*/  HMMA.1688.F32.TF32 R24, R40, R168, R24 ;  /* 0x000000a82818723c */ /* 0x000fe20000081018 */
[----:B-1----:R-:W-:Y:S01]  /*bfa90*/  IMAD.X R80, R115, 0x1, R0, P0 ;  /* 0x0000000173507824 */ /* 0x002fe200000e0600 */
[----:B---3--:R-:W-:-:S06]  /*bfaa0*/  IADD3.X R2, R63, R0, RZ, P1, !PT ;  /* 0x000000003f027210 */ /* 0x008fcc0000ffe4ff */
[C---:B------:R-:W-:Y:S08]  /*bfab0*/  HMMA.1688.F32.TF32 R12, R40.reuse, R156, R12 ;  /* 0x0000009c280c723c */ /* 0x040ff0000008100c */
[----:B------:R-:W-:Y:S01]  /*bfac0*/  HMMA.1688.F32.TF32 R36, R40, R172, R36 ;  /* 0x000000ac2824723c */ /* 0x000fe20000081024 */
[----:B------:R-:W-:Y:S04]  /*bfad0*/  LDS R35, [R249+0x36780] ;  /* 0x03678000f9237984 */ /* 0x000fe80000000800 */
[----:B------:R1:W-:Y:S01]  /*bfae0*/  STL [R1+0x1b90], R80 ;  /* 0x001b905001007387 */ /* 0x0003e20000100800 */
[----:B------:R-:W3:Y:S02]  /*bfaf0*/  LDL.LU.64 R120, [R1+0x1b78] ;  /* 0x001b780001787983 */ /* 0x000ee40000300a00 */
[----:B------:R4:W-:Y:S02]  /*bfb00*/  STL [R1+0x1b98], R2 ;  /* 0x001b980201007387 */ /* 0x0009e40000100800 */
[----:B------:R-:W-:Y:S01]  /*bfb10*/  STL [R1+0x1ba0], R34 ;  /* 0x001ba02201007387 */ /* 0x000fe20000100800 */
[----:B------:R-:W3:Y:S04]  /*bfb20*/  LDL.LU.64 R114, [R1+0x1b70] ;  /* 0x001b700001727983 */ /* 0x000ee80000300a00 */
[----:B------:R-:W-:Y:S04]  /*bfb30*/  LDS R34, [R248+0x36780] ;  /* 0x03678000f8227984 */ /* 0x000fe80000000800 */
[----:B-1----:R-:W3:Y:S01]  /*bfb40*/  LDL.LU.64 R80, [R1+0x1b68] ;  /* 0x001b680001507983 */ /* 0x002ee20000300a00 */
[----:B----4-:R-:W-:-:S05]  /*bfb50*/  IADD3.X R2, R33, R0, RZ, P3, !PT ;  /* 0x0000000021027210 */ /* 0x010fca0001ffe4ff */
[----:B------:R1:W-:Y:S01]  /*bfb60*/  STL [R1+0x1ba8], R2 ;  /* 0x001ba80201007387 */ /* 0x0003e20000100800 */
[----:B------:R-:W3:Y:S01]  /*bfb70*/  LDL.LU.64 R62, [R1+0x1b60] ;  /* 0x001b6000013e7983 */ /* 0x000ee20000300a00 */
[----:B--2---:R-:W-:-:S05]  /*bfb80*/  IADD3 R32, P0, R118, R250, RZ ;  /* 0x000000fa76207210 */ /* 0x004fca0007f1e0ff */
[--C-:B------:R-:W-:Y:S01]  /*bfb90*/  IMAD.X R118, R119, 0x1, R0.reuse, P0 ;  /* 0x0000000177767824 */ /* 0x100fe200000e0600 */
[----:B------:R-:W-:Y:S02]  /*bfba0*/  STL [R1+0x1b8c], R32 ;  /* 0x001b8c2001007387 */ /* 0x000fe40000100800 */
[----:B------:R-:W-:Y:S01]  /*bfbb0*/  LDS R32, [R248+0x34780] ;  /* 0x03478000f8207984 */ /* 0x000fe20000000800 */
[-C--:B------:R-:W-:Y:S02]  /*bfbc0*/  IADD3 R33, P1, R116, R250.reuse, RZ ;  /* 0x000000fa74217210 */ /* 0x080fe40007f3e0ff */
[----:B-1----:R-:W-:Y:S02]  /*bfbd0*/  IADD3 R2, P2, R106, R250, RZ ;  /* 0x000000fa6a027210 */ /* 0x002fe40007f5e0ff */
[----:B------:R-:W-:Y:S01]  /*bfbe0*/  IADD3.X R116, R117, R0, RZ, P1, !PT ;  /* 0x0000000075747210 */ /* 0x000fe20000ffe4ff */
[----:B------:R-:W-:Y:S02]  /*bfbf0*/  STL [R1+0x3b4c], R33 ;  /* 0x003b4c2101007387 */ /* 0x000fe40000100800 */
[----:B------:R1:W-:Y:S02]  /*bfc00*/  STL [R1+0x3b50], R2 ;  /* 0x003b500201007387 */ /* 0x0003e40000100800 */
[----:B------:R2:W-:Y:S02]  /*bfc10*/  STL [R1+0x1b88], R118 ;  /* 0x001b887601007387 */ /* 0x0005e40000100800 */
[----:B------:R-:W4:Y:S01]  /*bfc20*/  LDL.LU.64 R122, [R1+0x1d18] ;  /* 0x001d1800017a7983 */ /* 0x000f220000300a00 */
[----:B------:R2:W-:Y:S04]  /*bfc30*/  STL [R1+0x3b44], R116 ;  /* 0x003b447401007387 */ /* 0x0005e80000100800 */
[----:B------:R-:W3:Y:S01]  /*bfc40*/  LDS R33, [R249+0x34780] ;  /* 0x03478000f9217984 */ /* 0x000ee20000000800 */
[----:B-1----:R-:W-:-:S03]  /*bfc50*/  IMAD.X R2, R107, 0x1, R0, P2 ;  /* 0x000000016b027824 */ /* 0x002fc600010e0600 */
[----:B--2---:R-:W2:Y:S04]  /*bfc60*/  LDL.LU.64 R118, [R1+0x1d10] ;  /* 0x001d100001767983 */ /* 0x004ea80000300a00 */
[----:B------:R1:W-:Y:S01]  /*bfc70*/  STL [R1+0x3b48], R2 ;  /* 0x003b480201007387 */ /* 0x0003e20000100800 */
[----:B------:R-:W2:Y:S02]  /*bfc80*/  LDL.LU.64 R116, [R1+0x1d08] ;  /* 0x001d080001747983 */ /* 0x000ea40000300a00 */
[----:B------:R-:W2:Y:S01]  /*bfc90*/  LDL.LU.64 R106, [R1+0x1b80] ;  /* 0x001b8000016a7983 */ /* 0x000ea20000300a00 */
[-C--:B---3--:R-:W-:Y:S02]  /*bfca0*/  IADD3 R128, P0, R120, R250.reuse, RZ ;  /* 0x000000fa78807210 */ /* 0x088fe40007f1e0ff */
[----:B------:R-:W-:-:S03]  /*bfcb0*/  IADD3 R129, P1, R114, R250, RZ ;  /* 0x000000fa72817210 */ /* 0x000fc60007f3e0ff */
[----:B------:R3:W-:Y:S01]  /*bfcc0*/  STL [R1+0x3b34], R128 ;  /* 0x003b348001007387 */ /* 0x0007e20000100800 */
[----:B-1----:R-:W-:-:S03]  /*bfcd0*/  IADD3 R2, P2, R80, R250, RZ ;  /* 0x000000fa50027210 */ /* 0x002fc60007f5e0ff */
[----:B------:R-:W-:Y:S01]  /*bfce0*/  STL [R1+0x3b38], R129 ;  /* 0x003b388101007387 */ /* 0x000fe20000100800 */
[----:B------:R-:W-:-:S03]  /*bfcf0*/  IADD3.X R120, R121, R0, RZ, P0, !PT ;  /* 0x0000000079787210 */ /* 0x000fc600007fe4ff */
[----:B------:R1:W-:Y:S01]  /*bfd00*/  STL [R1+0x3b3c], R2 ;  /* 0x003b3c0201007387 */ /* 0x0003e20000100800 */
[----:B---3--:R-:W-:Y:S02]  /*bfd10*/  IADD3 R128, P3, R62, R250, RZ ;  /* 0x000000fa3e807210 */ /* 0x008fe40007f7e0ff */
[----:B------:R-:W-:-:S03]  /*bfd20*/  IADD3.X R80, R81, R0, RZ, P2, !PT ;  /* 0x0000000051507210 */ /* 0x000fc600017fe4ff */
[----:B------:R-:W-:Y:S01]  /*bfd30*/  STL [R1+0x3b40], R128 ;  /* 0x003b408001007387 */ /* 0x000fe20000100800 */
[--C-:B-1----:R-:W-:Y:S02]  /*bfd40*/  IMAD.X R2, R115, 0x1, R0.reuse, P1 ;  /* 0x0000000173027824 */ /* 0x102fe400008e0600 */
[----:B------:R1:W-:Y:S02]  /*bfd50*/  STL [R1+0x3b24], R120 ;  /* 0x003b247801007387 */ /* 0x0003e40000100800 */
[----:B-1----:R-:W3:Y:S01]  /*bfd60*/  LDL.LU.64 R120, [R1+0x1d38] ;  /* 0x001d380001787983 */ /* 0x002ee20000300a00 */
[----:B------:R1:W-:Y:S02]  /*bfd70*/  STL [R1+0x3b28], R2 ;  /* 0x003b280201007387 */ /* 0x0003e40000100800 */
[----:B------:R1:W-:Y:S02]  /*bfd80*/  STL [R1+0x3b2c], R80 ;  /* 0x003b2c5001007387 */ /* 0x0003e40000100800 */
[----:B------:R-:W3:Y:S02]  /*bfd90*/  LDL.LU.64 R114, [R1+0x1d30] ;  /* 0x001d300001727983 */ /* 0x000ee40000300a00 */
[----:B-1----:R-:W-:Y:S01]  /*bfda0*/  IMAD.X R2, R63, 0x1, R0, P3 ;  /* 0x000000013f027824 */ /* 0x002fe200018e0600 */
[----:B------:R-:W3:Y:S04]  /*bfdb0*/  LDL.LU.64 R80, [R1+0x1d28] ;  /* 0x001d280001507983 */ /* 0x000ee80000300a00 */
[----:B------:R1:W-:Y:S01]  /*bfdc0*/  STL [R1+0x3b30], R2 ;  /* 0x003b300201007387 */ /* 0x0003e20000100800 */
[----:B------:R-:W3:Y:S01]  /*bfdd0*/  LDL.LU.64 R62, [R1+0x1d20] ;  /* 0x001d2000013e7983 */ /* 0x000ee20000300a00 */
[----:B----4-:R-:W-:-:S05]  /*bfde0*/  IADD3 R100, P0, R122, R250, RZ ;  /* 0x000000fa7a647210 */ /* 0x010fca0007f1e0ff */
[----:B------:R4:W-:Y:S01]  /*bfdf0*/  STL [R1+0x1d18], R100 ;  /* 0x001d186401007387 */ /* 0x0009e20000100800 */
[-C--:B--2---:R-:W-:Y:S02]  /*bfe00*/  IADD3 R101, P1, R118, R250.reuse, RZ ;  /* 0x000000fa76657210 */ /* 0x084fe40007f3e0ff */
[-C--:B-1----:R-:W-:Y:S02]  /*bfe10*/  IADD3 R2, P2, R116, R250.reuse, RZ ;  /* 0x000000fa74027210 */ /* 0x082fe40007f5e0ff */
[----:B----4-:R-:W-:Y:S01]  /*bfe20*/  IADD3 R100, P3, R106, R250, RZ ;  /* 0x000000fa6a647210 */ /* 0x010fe20007f7e0ff */
        /* <DEDUP_REMOVED lines=8> */
[----:B------:R1:W-:Y:S01]  /*bfeb0*/  STL [R1+0x1d10], R2 ;  /* 0x001d100201007387 */ /* 0x0003e20000100800 */
[----:B------:R4:W-:Y:S01]  /*bfec0*/  STL [R1+0x1d0c], R100 ;  /* 0x001d0c6401007387 */ /* 0x0009e20000100800 */
[----:B------:R-:W2:Y:S02]  /*bfed0*/  LDL.LU.64 R116, [R1+0x1d40] ;  /* 0x001d400001747983 */ /* 0x000ea40000300a00 */
[----:B-1----:R-:W-:Y:S02]  /*bfee0*/  IMAD.X R2, R107, 0x1, R0, P3 ;  /* 0x000000016b027824 */ /* 0x002fe400018e0600 */
[----:B------:R-:W2:Y:S03]  /*bfef0*/  LDL.LU.64 R106, [R1+0x1fe0] ;  /* 0x001fe000016a7983 */ /* 0x000ea60000300a00 */
[----:B------:R1:W-:Y:S02]  /*bff00*/  STL [R1+0x3b14], R2 ;  /* 0x003b140201007387 */ /* 0x0003e40000100800 */
[----:B----4-:R-:W4:Y:S01]  /*bff10*/  LDL.LU.64 R100, [R1+0x1fd8] ;  /* 0x001fd80001647983 */ /* 0x010f220000300a00 */
[----:B---3--:R-:W-:-:S02]  /*bff20*/  IADD3 R73, P0, R120, R250, RZ ;  /* 0x000000fa78497210 */ /* 0x008fc40007f1e0ff */
[----:B------:R-:W-:-:S03]  /*bff30*/  IADD3 R72, P1, R114, R250, RZ ;  /* 0x000000fa72487210 */ /* 0x000fc60007f3e0ff */
[----:B------:R3:W-:Y:S02]  /*bff40*/  STL [R1+0x1d38], R73 ;  /* 0x001d384901007387 */ /* 0x0007e40000100800 */
[----:B------:R3:W-:Y:S01]  /*bff50*/  STL [R1+0x1d30], R72 ;  /* 0x001d304801007387 */ /* 0x0007e20000100800 */
[-C--:B-1----:R-:W-:Y:S02]  /*bff60*/  IADD3 R2, P2, R80, R250.reuse, RZ ;  /* 0x000000fa50027210 */ /* 0x082fe40007f5e0ff */
[----:B---3--:R-:W-:Y:S02]  /*bff70*/  IADD3 R73, P3, R62, R250, RZ ;  /* 0x000000fa3e497210 */ /* 0x008fe40007f7e0ff */
[----:B------:R-:W-:Y:S01]  /*bff80*/  IADD3.X R72, R121, R0, RZ, P0, !PT ;  /* 0x0000000079487210 */ /* 0x000fe200007fe4ff */
[----:B------:R1:W-:Y:S02]  /*bff90*/  STL [R1+0x3b0c], R2 ;  /* 0x003b0c0201007387 */ /* 0x0003e40000100800 */
[----:B------:R-:W-:Y:S02]  /*bffa0*/  STL [R1+0x3b10], R73 ;  /* 0x003b104901007387 */ /* 0x000fe40000100800 */
[----:B-1----:R-:W-:-:S02]  /*bffb0*/  IMAD.X R2, R115, 0x1, R0, P1 ;  /* 0x0000000173027824 */ /* 0x002fc400008e0600 */
[----:B------:R-:W3:Y:S01]  /*bffc0*/  LDL.LU.64 R114, [R1+0x2000] ;  /* 0x0020000001727983 */ /* 0x000ee20000300a00 */
[----:B------:R1:W-:Y:S02]  /*bffd0*/  STL [R1+0x1d20], R72 ;  /* 0x001d204801007387 */ /* 0x0003e40000100800 */
[----:B------:R1:W-:Y:S02]  /*bffe0*/  STL [R1+0x1d28], R2 ;  /* 0x001d280201007387 */ /* 0x0003e40000100800 */
[----:B-1----:R-:W-:Y:S02]  /*bfff0*/  IADD3.X R72, R81, R0, RZ, P2, !PT ;  /* 0x0000000051487210 */ /* 0x002fe400017fe4ff */
[----:B------:R-:W3:Y:S03]  /*c0000*/  LDL.LU.64 R80, [R1+0x1ff8] ;  /* 0x001ff80001507983 */ /* 0x000ee60000300a00 */
[----:B------:R1:W-:Y:S02]  /*c0010*/  STL [R1+0x1d2c], R72 ;  /* 0x001d2c4801007387 */ /* 0x0003e40000100800 */
[----:B------:R-:W-:Y:S01]  /*c0020*/  IMAD.X R2, R63, 0x1, R0, P3 ;  /* 0x000000013f027824 */ /* 0x000fe200018e0600 */
[----:B-1----:R-:W3:Y:S01]  /*c0030*/  LDL.LU.64 R72, [R1+0x1ff0] ;  /* 0x001ff00001487983 */ /* 0x002ee20000300a00 */
[----:B------:R-:W3:Y:S03]  /*c0040*/  LDL.LU.64 R62, [R1+0x1fe8] ;  /* 0x001fe800013e7983 */ /* 0x000ee60000300a00 */
[----:B------:R1:W-:Y:S01]  /*c0050*/  STL [R1+0x1d24], R2 ;  /* 0x001d240201007387 */ /* 0x0003e20000100800 */
[----:B--2---:R-:W-:-:S02]  /*c0060*/  IADD3 R41, P0, R118, R250, RZ ;  /* 0x000000fa76297210 */ /* 0x004fc40007f1e0ff */
[----:B------:R-:W-:-:S03]  /*c0070*/  IADD3 R40, P1, R116, R250, RZ ;  /* 0x000000fa74287210 */ /* 0x000fc60007f3e0ff */
[----:B------:R4:W-:Y:S04]  /*c0080*/  STL [R1+0x1d48], R41 ;  /* 0x001d482901007387 */ /* 0x0009e80000100800 */
[----:B------:R2:W-:Y:S01]  /*c0090*/  STL [R1+0x3b08], R40 ;  /* 0x003b082801007387 */ /* 0x0005e20000100800 */
[-C--:B-1----:R-:W-:Y:S02]  /*c00a0*/  IADD3 R2, P2, R106, R250.reuse, RZ ;  /* 0x000000fa6a027210 */ /* 0x082fe40007f5e0ff */
[----:B----4-:R-:W-:Y:S02]  /*c00b0*/  IADD3 R41, P3, R100, R250, RZ ;  /* 0x000000fa64297210 */ /* 0x010fe40007f7e0ff */
[-C--:B--2---:R-:W-:Y:S01]  /*c00c0*/  IADD3.X R40, R119, R0.reuse, RZ, P0, !PT ;  /* 0x0000000077287210 */ /* 0x084fe200007fe4ff */
[----:B------:R1:W-:Y:S02]  /*c00d0*/  STL [R1+0x1b7c], R2 ;  /* 0x001b7c0201007387 */ /* 0x0003e40000100800 */
[----:B------:R-:W-:Y:S02]  /*c00e0*/  STL [R1+0x1b84], R41 ;  /* 0x001b842901007387 */ /* 0x000fe40000100800 */
[----:B------:R-:W2:Y:S01]  /*c00f0*/  LDL.LU.64 R42, [R1+0x2020] ;  /* 0x00202000012a7983 */ /* 0x000ea20000300a00 */
[----:B------:R4:W-:Y:S01]  /*c0100*/  STL [R1+0x1d40], R40 ;  /* 0x001d402801007387 */ /* 0x0009e20000100800 */
[----:B-1----:R-:W-:Y:S01]  /*c0110*/  IMAD.X R2, R117, 0x1, R0, P1 ;  /* 0x0000000175027824 */ /* 0x002fe200008e0600 */
[----:B----4-:R-:W-:-:S04]  /*c0120*/  IADD3.X R40, R107, R0, RZ, P2, !PT ;  /* 0x000000006b287210 */ /* 0x010fc800017fe4ff */
[----:B------:R1:W-:Y:S01]  /*c0130*/  STL [R1+0x1d44], R2 ;  /* 0x001d440201007387 */ /* 0x0003e20000100800 */
[----:B------:R-:W4:Y:S03]  /*c0140*/  LDL.LU.64 R106, [R1+0x2018] ;  /* 0x00201800016a7983 */ /* 0x000f260000300a00 */
[----:B------:R1:W-:Y:S02]  /*c0150*/  STL [R1+0x1b78], R40 ;  /* 0x001b782801007387 */ /* 0x0003e40000100800 */
[----:B-1----:R-:W-:Y:S02]  /*c0160*/  IMAD.X R2, R101, 0x1, R0, P3 ;  /* 0x0000000165027824 */ /* 0x002fe400018e0600 */
[----:B------:R-:W4:Y:S01]  /*c0170*/  LDL.LU.64 R40, [R1+0x2010] ;  /* 0x0020100001287983 */ /* 0x000f220000300a00 */
[----:B------:R-:W4:Y:S03]  /*c0180*/  LDL.LU.64 R100, [R1+0x2008] ;  /* 0x0020080001647983 */ /* 0x000f260000300a00 */
[----:B------:R1:W-:Y:S01]  /*c0190*/  STL [R1+0x1b80], R2 ;  /* 0x001b800201007387 */ /* 0x0003e20000100800 */
[----:B---3--:R-:W-:-:S05]  /*c01a0*/  IADD3 R117, P0, R114, R250, RZ ;  /* 0x000000fa72757210 */ /* 0x008fca0007f1e0ff */
[----:B------:R3:W-:Y:S01]  /*c01b0*/  STL [R1+0x1b5c], R117 ;  /* 0x001b5c7501007387 */ /* 0x0007e20000100800 */
[----:B------:R-:W-:-:S05]  /*c01c0*/  IADD3 R116, P1, R80, R250, RZ ;  /* 0x000000fa50747210 */ /* 0x000fca0007f3e0ff */
[----:B------:R3:W-:Y:S01]  /*c01d0*/  STL [R1+0x1b64], R116 ;  /* 0x001b647401007387 */ /* 0x0007e20000100800 */
[-C--:B-1----:R-:W-:Y:S02]  /*c01e0*/  IADD3 R2, P2, R72, R250.reuse, RZ ;  /* 0x000000fa48027210 */ /* 0x082fe40007f5e0ff */
[----:B---3--:R-:W-:Y:S02]  /*c01f0*/  IADD3 R117, P3, R62, R250, RZ ;  /* 0x000000fa3e757210 */ /* 0x008fe40007f7e0ff */
[----:B------:R-:W-:Y:S01]  /*c0200*/  IADD3.X R116, R115, R0, RZ, P0, !PT ;  /* 0x0000000073747210 */ /* 0x000fe200007fe4ff */
[----:B------:R1:W-:Y:S02]  /*c0210*/  STL [R1+0x1b6c], R2 ;  /* 0x001b6c0201007387 */ /* 0x0003e40000100800 */
[----:B------:R-:W-:Y:S02]  /*c0220*/  STL [R1+0x1b74], R117 ;  /* 0x001b747501007387 */ /* 0x000fe40000100800 */
[----:B------:R-:W3:Y:S01]  /*c0230*/  LDL.LU.64 R114, [R1+0x2040] ;  /* 0x0020400001727983 */ /* 0x000ee20000300a00 */
[----:B------:R1:W-:Y:S02]  /*c0240*/  STL [R1+0x1b58], R116 ;  /* 0x001b587401007387 */ /* 0x0003e40000100800 */
[----:B-1----:R-:W-:-:S02]  /*c0250*/  IMAD.X R2, R81, 0x1, R0, P1 ;  /* 0x0000000151027824 */ /* 0x002fc400008e0600 */
[----:B------:R-:W3:Y:S01]  /*c0260*/  LDL.LU.64 R80, [R1+0x2038] ;  /* 0x0020380001507983 */ /* 0x000ee20000300a00 */
[----:B------:R-:W-:Y:S02]  /*c0270*/  IADD3.X R116, R73, R0, RZ, P2, !PT ;  /* 0x0000000049747210 */ /* 0x000fe400017fe4ff */
[----:B------:R1:W-:Y:S01]  /*c0280*/  STL [R1+0x1b60], R2 ;  /* 0x001b600201007387 */ /* 0x0003e20000100800 */
[----:B------:R-:W3:Y:S02]  /*c0290*/  LDL.LU.64 R72, [R1+0x2030] ;  /* 0x0020300001487983 */ /* 0x000ee40000300a00 */
[----:B------:R-:W-:Y:S02]  /*c02a0*/  STL [R1+0x1b68], R116 ;  /* 0x001b687401007387 */ /* 0x000fe40000100800 */
[----:B-1----:R-:W-:Y:S02]  /*c02b0*/  IMAD.X R2, R63, 0x1, R0, P3 ;  /* 0x000000013f027824 */ /* 0x002fe400018e0600 */
[----:B------:R-:W3:Y:S03]  /*c02c0*/  LDL.LU.64 R62, [R1+0x2028] ;  /* 0x00202800013e7983 */ /* 0x000ee60000300a00 */
[----:B------:R2:W-:Y:S01]  /*c02d0*/  STL [R1+0x1b70], R2 ;  /* 0x001b700201007387 */ /* 0x0005e20000100800 */
[----:B------:R-:W-:Y:S01]  /*c02e0*/  HMMA.1688.F32.TF32 R20, R32, R82, R20 ;  /* 0x000000522014723c */ /* 0x000fe20000081014 */
[----:B--2---:R-:W-:-:S05]  /*c02f0*/  IADD3 R2, P0, R42, R250, RZ ;  /* 0x000000fa2a027210 */ /* 0x004fca0007f1e0ff */
[----:B------:R1:W-:Y:S01]  /*c0300*/  STL [R1+0x1b3c], R2 ;  /* 0x001b3c0201007387 */ /* 0x0003e20000100800 */
[----:B----4-:R-:W-:-:S05]  /*c0310*/  IADD3 R116, P1, R106, R250, RZ ;  /* 0x000000fa6a747210 */ /* 0x010fca0007f3e0ff */
[----:B------:R2:W-:Y:S01]  /*c0320*/  STL [R1+0x1b44], R116 ;  /* 0x001b447401007387 */ /* 0x0005e20000100800 */
[-C--:B------:R-:W-:Y:S02]  /*c0330*/  IADD3 R117, P2, R40, R250.reuse, RZ ;  /* 0x000000fa28757210 */ /* 0x080fe40007f5e0ff */
[----:B-1----:R-:W-:Y:S02]  /*c0340*/  IADD3 R2, P3, R100, R250, RZ ;  /* 0x000000fa64027210 */ /* 0x002fe40007f7e0ff */
[-C--:B--2---:R-:W-:Y:S01]  /*c0350*/  IADD3.X R116, R43, R0.reuse, RZ, P0, !PT ;  /* 0x000000002b747210 */ /* 0x084fe200007fe4ff */
[----:B------:R-:W-:Y:S01]  /*c0360*/  STL [R1+0x1b4c], R117 ;  /* 0x001b4c7501007387 */ /* 0x000fe20000100800 */
[----:B------:R-:W2:Y:S02]  /*c0370*/  LDL.LU.64 R42, [R1+0x2050] ;  /* 0x00205000012a7983 */ /* 0x000ea40000300a00 */
[----:B------:R1:W-:Y:S01]  /*c0380*/  STL [R1+0x1b54], R2 ;  /* 0x001b540201007387 */ /* 0x0003e20000100800 */
[----:B------:R4:W-:Y:S01]  /*c0390*/  STL [R1+0x1b38], R116 ;  /* 0x001b387401007387 */ /* 0x0009e20000100800 */
[----:B-1----:R-:W-:Y:S01]  /*c03a0*/  IMAD.X R2, R107, 0x1, R0, P1 ;  /* 0x000000016b027824 */ /* 0x002fe200008e0600 */
[----:B----4-:R-:W-:-:S02]  /*c03b0*/  IADD3.X R116, R41, R0, RZ, P2, !PT ;  /* 0x0000000029747210 */ /* 0x010fc400017fe4ff */
[----:B------:R-:W4:Y:S02]  /*c03c0*/  LDL.LU.64 R106, [R1+0x2048] ;  /* 0x00204800016a7983 */ /* 0x000f240000300a00 */
[----:B------:R1:W-:Y:S02]  /*c03d0*/  STL [R1+0x1b40], R2 ;  /* 0x001b400201007387 */ /* 0x0003e40000100800 */
[----:B------:R-:W4:Y:S01]  /*c03e0*/  LDL.LU.64 R40, [R1+0x1d50] ;  /* 0x001d500001287983 */ /* 0x000f220000300a00 */
[----:B------:R-:W-:Y:S01]  /*c03f0*/  STL [R1+0x1b48], R116 ;  /* 0x001b487401007387 */ /* 0x000fe20000100800 */
[----:B-1----:R-:W-:-:S03]  /*c0400*/  IMAD.X R2, R101, 0x1, R0, P3 ;  /* 0x0000000165027824 */ /* 0x002fc600018e0600 */
[----:B------:R-:W4:Y:S02]  /*c0410*/  LDL.LU.64 R100, [R1+0x1d70] ;  /* 0x001d700001647983 */ /* 0x000f240000300a00 */
[----:B------:R3:W-:Y:S02]  /*c0420*/  STL [R1+0x1b50], R2 ;  /* 0x001b500201007387 */ /* 0x0007e40000100800 */
[----:B---3--:R-:W-:-:S05]  /*c0430*/  IADD3 R2, P0, R114, R250, RZ ;  /* 0x000000fa72027210 */ /* 0x008fca0007f1e0ff */
[----:B------:R1:W-:Y:S01]  /*c0440*/  STL [R1+0x1b1c], R2 ;  /* 0x001b1c0201007387 */ /* 0x0003e20000100800 */
[-C--:B------:R-:W-:Y:S02]  /*c0450*/  IADD3 R83, P1, R80, R250.reuse, RZ ;  /* 0x000000fa50537210 */ /* 0x080fe40007f3e0ff */
[----:B------:R-:W-:-:S03]  /*c0460*/  IADD3 R82, P2, R72, R250, RZ ;  /* 0x000000fa48527210 */ /* 0x000fc60007f5e0ff */
[----:B------:R-:W-:Y:S01]  /*c0470*/  STL [R1+0x1b24], R83 ;  /* 0x001b245301007387 */ /* 0x000fe20000100800 */
[----:B------:R-:W-:-:S03]  /*c0480*/  IADD3.X R114, R115, R0, RZ, P0, !PT ;  /* 0x0000000073727210 */ /* 0x000fc600007fe4ff */
[----:B------:R3:W-:Y:S01]  /*c0490*/  STL [R1+0x1b2c], R82 ;  /* 0x001b2c5201007387 */ /* 0x0007e20000100800 */
[----:B-1----:R-:W-:-:S03]  /*c04a0*/  IADD3 R2, P3, R62, R250, RZ ;  /* 0x000000fa3e027210 */ /* 0x002fc60007f7e0ff */
[----:B---3--:R-:W3:Y:S02]  /*c04b0*/  LDL.LU.64 R82, [R1+0x1d68] ;  /* 0x001d680001527983 */ /* 0x008ee40000300a00 */
[----:B------:R1:W-:Y:S02]  /*c04c0*/  STL [R1+0x1b34], R2 ;  /* 0x001b340201007387 */ /* 0x0003e40000100800 */
[----:B------:R1:W-:Y:S02]  /*c04d0*/  STL [R1+0x1b18], R114 ;  /* 0x001b187201007387 */ /* 0x0003e40000100800 */
[--C-:B-1----:R-:W-:Y:S01]  /*c04e0*/  IMAD.X R2, R81, 0x1, R0.reuse, P1 ;  /* 0x0000000151027824 */ /* 0x102fe200008e0600 */
[----:B------:R-:W-:Y:S01]  /*c04f0*/  IADD3.X R114, R73, R0, RZ, P2, !PT ;  /* 0x0000000049727210 */ /* 0x000fe200017fe4ff */
[----:B------:R-:W3:Y:S03]  /*c0500*/  LDL.LU.64 R80, [R1+0x1d60] ;  /* 0x001d600001507983 */ /* 0x000ee60000300a00 */
[----:B------:R1:W-:Y:S02]  /*c0510*/  STL [R1+0x1b20], R2 ;  /* 0x001b200201007387 */ /* 0x0003e40000100800 */
[----:B------:R-:W3:Y:S01]  /*c0520*/  LDL.LU.64 R72, [R1+0x1d58] ;  /* 0x001d580001487983 */ /* 0x000ee20000300a00 */
[C---:B------:R-:W-:Y:S01]  /*c0530*/  HMMA.1688.F32.TF32 R168, R32.reuse, R170, R24 ;  /* 0x000000aa20a8723c */ /* 0x040fe20000081018 */
[----:B------:R-:W-:Y:S07]  /*c0540*/  STL [R1+0x1b28], R114 ;  /* 0x001b287201007387 */ /* 0x000fee0000100800 */
[C---:B------:R-:W-:Y:S08]  /*c0550*/  HMMA.1688.F32.TF32 R8, R32.reuse, R102, R8 ;  /* 0x000000662008723c */ /* 0x040ff00000081008 */
[C---:B------:R-:W-:Y:S08]  /*c0560*/  HMMA.1688.F32.TF32 R28, R32.reuse, R74, R28 ;  /* 0x0000004a201c723c */ /* 0x040ff0000008101c */
[C---:B------:R-:W-:Y:S08]  /*c0570*/  HMMA.1688.F32.TF32 R4, R32.reuse, R154, R4 ;  /* 0x0000009a2004723c */ /* 0x040ff00000081004 */
[C---:B------:R-:W-:Y:S08]  /*c0580*/  HMMA.1688.F32.TF32 R16, R32.reuse, R166, R16 ;  /* 0x000000a62010723c */ /* 0x040ff00000081010 */
[C---:B------:R-:W-:Y:S08]  /*c0590*/  HMMA.1688.F32.TF32 R12, R32.reuse, R158, R12 ;  /* 0x0000009e200c723c */ /* 0x040ff0000008100c */
[----:B------:R-:W-:Y:S01]  /*c05a0*/  HMMA.1688.F32.TF32 R36, R32, R174, R36 ;  /* 0x000000ae2024723c */ /* 0x000fe20000081024 */
[----:B-1----:R-:W-:Y:S01]  /*c05b0*/  IMAD.X R2, R63, 0x1, R0, P3 ;  /* 0x000000013f027824 */ /* 0x002fe200018e0600 */
[----:B------:R-:W-:Y:S04]  /*c05c0*/  LDS R26, [R248+0x3a780] ;  /* 0x03a78000f81a7984 */ /* 0x000fe80000000800 */
[----:B------:R-:W3:Y:S01]  /*c05d0*/  LDL.LU.64 R62, [R1+0x1d90] ;  /* 0x001d9000013e7983 */ /* 0x000ee20000300a00 */
[----:B------:R1:W-:Y:S03]  /*c05e0*/  STL [R1+0x1b30], R2 ;  /* 0x001b300201007387 */ /* 0x0003e60000100800 */
[----:B------:R-:W-:Y:S01]  /*c05f0*/  LDS R27, [R249+0x3a780] ;  /* 0x03a78000f91b7984 */ /* 0x000fe20000000800 */
[----:B--2---:R-:W-:-:S05]  /*c0600*/  IADD3 R24, P0, R42, R250, RZ ;  /* 0x000000fa2a187210 */ /* 0x004fca0007f1e0ff */
[----:B------:R-:W-:Y:S02]  /*c0610*/  STL [R1+0x1b0c], R24 ;  /* 0x001b0c1801007387 */ /* 0x000fe40000100800 */
[----:B------:R-:W-:Y:S01]  /*c0620*/  LDS R24, [R248+0x38780] ;  /* 0x03878000f8187984 */ /* 0x000fe20000000800 */
[-C--:B----4-:R-:W-:Y:S02]  /*c0630*/  IADD3 R25, P1, R106, R250.reuse, RZ ;  /* 0x000000fa6a197210 */ /* 0x090fe40007f3e0ff */
[----:B-1----:R-:W-:-:S03]  /*c0640*/  IADD3 R2, P2, R40, R250, RZ ;  /* 0x000000fa28027210 */ /* 0x002fc60007f5e0ff */
[----:B------:R-:W-:Y:S02]  /*c0650*/  STL [R1+0x1b14], R25 ;  /* 0x001b141901007387 */ /* 0x000fe40000100800 */
[----:B------:R1:W-:Y:S02]  /*c0660*/  STL [R1+0x3b04], R2 ;  /* 0x003b040201007387 */ /* 0x0003e40000100800 */
[----:B------:R-:W-:Y:S02]  /*c0670*/  IMAD.X R114, R107, 0x1, R0, P1 ;  /* 0x000000016b727824 */ /* 0x000fe400008e0600 */
[----:B------:R-:W2:Y:S01]  /*c0680*/  LDS R25, [R249+0x38780] ;  /* 0x03878000f9197984 */ /* 0x000ea20000000800 */
[-C--:B-1----:R-:W-:Y:S02]  /*c0690*/  IADD3.X R2, R43, R0.reuse, RZ, P0, !PT ;  /* 0x000000002b027210 */ /* 0x082fe400007fe4ff */
[----:B------:R-:W4:Y:S03]  /*c06a0*/  LDL.LU.64 R42, [R1+0x1d88] ;  /* 0x001d8800012a7983 */ /* 0x000f260000300a00 */
[----:B------:R1:W-:Y:S02]  /*c06b0*/  STL [R1+0x1b08], R2 ;  /* 0x001b080201007387 */ /* 0x0003e40000100800 */
[----:B------:R-:W2:Y:S02]  /*c06c0*/  LDL.LU.64 R106, [R1+0x1d80] ;  /* 0x001d8000016a7983 */ /* 0x000ea40000300a00 */
[----:B------:R-:W-:Y:S01]  /*c06d0*/  STL [R1+0x1b10], R114 ;  /* 0x001b107201007387 */ /* 0x000fe20000100800 */
[----:B-1----:R-:W-:-:S02]  /*c06e0*/  IADD3.X R2, R41, R0, RZ, P2, !PT ;  /* 0x0000000029027210 */ /* 0x002fc400017fe4ff */
[----:B------:R-:W2:Y:S03]  /*c06f0*/  LDL.LU.64 R40, [R1+0x1d78] ;  /* 0x001d780001287983 */ /* 0x000ea60000300a00 */
[----:B------:R1:W-:Y:S02]  /*c0700*/  STL [R1+0x1d50], R2 ;  /* 0x001d500201007387 */ /* 0x0003e40000100800 */
[----:B-1----:R-:W-:-:S05]  /*c0710*/  IADD3 R2, P0, R100, R250, RZ ;  /* 0x000000fa64027210 */ /* 0x002fca0007f1e0ff */
[----:B------:R1:W-:Y:S01]  /*c0720*/  STL [R1+0x1d70], R2 ;  /* 0x001d700201007387 */ /* 0x0003e20000100800 */
[----:B---3--:R-:W-:-:S05]  /*c0730*/  IADD3 R114, P1, R82, R250, RZ ;  /* 0x000000fa52727210 */ /* 0x008fca0007f3e0ff */
[----:B------:R3:W-:Y:S01]  /*c0740*/  STL [R1+0x1d68], R114 ;  /* 0x001d687201007387 */ /* 0x0007e20000100800 */
[-C--:B------:R-:W-:Y:S02]  /*c0750*/  IADD3 R115, P2, R80, R250.reuse, RZ ;  /* 0x000000fa50737210 */ /* 0x080fe40007f5e0ff */
[----:B-1----:R-:W-:Y:S01]  /*c0760*/  IADD3 R2, P3, R72, R250, RZ ;  /* 0x000000fa48027210 */ /* 0x002fe20007f7e0ff */
[--C-:B---3--:R-:W-:Y:S02]  /*c0770*/  IMAD.X R114, R101, 0x1, R0.reuse, P0 ;  /* 0x0000000165727824 */ /* 0x108fe400000e0600 */
[----:B------:R-:W-:Y:S01]  /*c0780*/  STL [R1+0x3afc], R115 ;  /* 0x003afc7301007387 */ /* 0x000fe20000100800 */
[----:B------:R-:W3:Y:S02]  /*c0790*/  LDL.LU.64 R100, [R1+0x1db0] ;  /* 0x001db00001647983 */ /* 0x000ee40000300a00 */
[----:B------:R1:W-:Y:S01]  /*c07a0*/  STL [R1+0x3b00], R2 ;  /* 0x003b000201007387 */ /* 0x0003e20000100800 */
[----:B------:R1:W-:Y:S02]  /*c07b0*/  STL [R1+0x1d58], R114 ;  /* 0x001d587201007387 */ /* 0x0003e40000100800 */
[-C--:B-1----:R-:W-:Y:S01]  /*c07c0*/  IADD3.X R2, R83, R0.reuse, RZ, P1, !PT ;  /* 0x0000000053027210 */ /* 0x082fe20000ffe4ff */
[----:B------:R-:W-:Y:S01]  /*c07d0*/  IMAD.X R114, R81, 0x1, R0, P2 ;  /* 0x0000000151727824 */ /* 0x000fe200010e0600 */
[----:B------:R-:W3:Y:S03]  /*c07e0*/  LDL.LU.64 R82, [R1+0x1da8] ;  /* 0x001da80001527983 */ /* 0x000ee60000300a00 */
[----:B------:R1:W-:Y:S02]  /*c07f0*/  STL [R1+0x1d60], R2 ;  /* 0x001d600201007387 */ /* 0x0003e40000100800 */
[----:B------:R-:W3:Y:S01]  /*c0800*/  LDL.LU.64 R80, [R1+0x1da0] ;  /* 0x001da00001507983 */ /* 0x000ee20000300a00 */
[----:B------:R-:W-:Y:S01]  /*c0810*/  STL [R1+0x1d64], R114 ;  /* 0x001d647201007387 */ /* 0x000fe20000100800 */
[----:B-1----:R-:W-:-:S03]  /*c0820*/  IADD3.X R2, R73, R0, RZ, P3, !PT ;  /* 0x0000000049027210 */ /* 0x002fc60001ffe4ff */
[----:B------:R-:W3:Y:S02]  /*c0830*/  LDL.LU.64 R72, [R1+0x1d98] ;  /* 0x001d980001487983 */ /* 0x000ee40000300a00 */
[----:B------:R1:W-:Y:S02]  /*c0840*/  STL [R1+0x1d5c], R2 ;  /* 0x001d5c0201007387 */ /* 0x0003e40000100800 */
[----:B-1----:R-:W-:-:S05]  /*c0850*/  IADD3 R2, P0, R62, R250, RZ ;  /* 0x000000fa3e027210 */ /* 0x002fca0007f1e0ff */
[----:B------:R1:W-:Y:S01]  /*c0860*/  STL [R1+0x1d90], R2 ;  /* 0x001d900201007387 */ /* 0x0003e20000100800 */
[-C--:B----4-:R-:W-:Y:S02]  /*c0870*/  IADD3 R102, P1, R42, R250.reuse, RZ ;  /* 0x000000fa2a667210 */ /* 0x090fe40007f3e0ff */
[----:B--2---:R-:W-:-:S03]  /*c0880*/  IADD3 R103, P2, R106, R250, RZ ;  /* 0x000000fa6a677210 */ /* 0x004fc60007f5e0ff */
[----:B------:R2:W-:Y:S04]  /*c0890*/  STL [R1+0x1d88], R102 ;  /* 0x001d886601007387 */ /* 0x0005e80000100800 */
[----:B------:R-:W-:Y:S01]  /*c08a0*/  STL [R1+0x3af4], R103 ;  /* 0x003af46701007387 */ /* 0x000fe20000100800 */
[----:B-1----:R-:W-:Y:S01]  /*c08b0*/  IADD3 R2, P3, R40, R250, RZ ;  /* 0x000000fa28027210 */ /* 0x002fe20007f7e0ff */
[--C-:B--2---:R-:W-:Y:S02]  /*c08c0*/  IMAD.X R102, R63, 0x1, R0.reuse, P0 ;  /* 0x000000013f667824 */ /* 0x104fe400000e0600 */
[----:B------:R-:W2:Y:S02]  /*c08d0*/  LDL.LU.64 R62, [R1+0x1dc8] ;  /* 0x001dc800013e7983 */ /* 0x000ea40000300a00 */
[----:B------:R1:W-:Y:S02]  /*c08e0*/  STL [R1+0x3af8], R2 ;  /* 0x003af80201007387 */ /* 0x0003e40000100800 */
[----:B------:R4:W-:Y:S01]  /*c08f0*/  STL [R1+0x1d78], R102 ;  /* 0x001d786601007387 */ /* 0x0009e20000100800 */
[-C--:B-1----:R-:W-:Y:S01]  /*c0900*/  IADD3.X R2, R43, R0.reuse, RZ, P1, !PT ;  /* 0x000000002b027210 */ /* 0x082fe20000ffe4ff */
[----:B----4-:R-:W-:Y:S01]  /*c0910*/  IMAD.X R102, R107, 0x1, R0, P2 ;  /* 0x000000016b667824 */ /* 0x010fe200010e0600 */
[----:B------:R-:W4:Y:S03]  /*c0920*/  LDL.LU.64 R42, [R1+0x1dc0] ;  /* 0x001dc000012a7983 */ /* 0x000f260000300a00 */
[----:B------:R1:W-:Y:S02]  /*c0930*/  STL [R1+0x1d80], R2 ;  /* 0x001d800201007387 */ /* 0x0003e40000100800 */
[----:B------:R-:W4:Y:S01]  /*c0940*/  LDL.LU.64 R106, [R1+0x1db8] ;  /* 0x001db800016a7983 */ /* 0x000f220000300a00 */
[----:B------:R-:W-:Y:S01]  /*c0950*/  STL [R1+0x1d84], R102 ;  /* 0x001d846601007387 */ /* 0x000fe20000100800 */
[----:B-1----:R-:W-:-:S03]  /*c0960*/  IADD3.X R2, R41, R0, RZ, P3, !PT ;  /* 0x0000000029027210 */ /* 0x002fc60001ffe4ff */
[----:B------:R-:W4:Y:S02]  /*c0970*/  LDL.LU.64 R40, [R1+0x2058] ;  /* 0x0020580001287983 */ /* 0x000f240000300a00 */
[----:B------:R1:W-:Y:S01]  /*c0980*/  STL [R1+0x1d7c], R2 ;  /* 0x001d7c0201007387 */ /* 0x0003e20000100800 */
[----:B---3--:R-:W-:-:S05]  /*c0990*/  IADD3 R74, P0, R100, R250, RZ ;  /* 0x000000fa644a7210 */ /* 0x008fca0007f1e0ff */
[----:B------:R3:W-:Y:S01]  /*c09a0*/  STL [R1+0x1db0], R74 ;  /* 0x001db04a01007387 */ /* 0x0007e20000100800 */
[-C--:B-1----:R-:W-:Y:S02]  /*c09b0*/  IADD3 R2, P1, R82, R250.reuse, RZ ;  /* 0x000000fa52027210 */ /* 0x082fe40007f3e0ff */
[----:B------:R-:W-:-:S03]  /*c09c0*/  IADD3 R75, P2, R80, R250, RZ ;  /* 0x000000fa504b7210 */ /* 0x000fc60007f5e0ff */
[----:B------:R1:W-:Y:S02]  /*c09d0*/  STL [R1+0x1da8], R2 ;  /* 0x001da80201007387 */ /* 0x0003e40000100800 */
[----:B------:R-:W-:Y:S02]  /*c09e0*/  STL [R1+0x3aec], R75 ;  /* 0x003aec4b01007387 */ /* 0x000fe40000100800 */
[----:B------:R-:W4:Y:S01]  /*c09f0*/  LDL.LU.64 R102, [R1+0x2078] ;  /* 0x0020780001667983 */ /* 0x000f220000300a00 */
[----:B---3--:R-:W-:Y:S01]  /*c0a00*/  IADD3 R74, P3, R72, R250, RZ ;  /* 0x000000fa484a7210 */ /* 0x008fe20007f7e0ff */
[----:B-1----:R-:W-:-:S04]  /*c0a10*/  IMAD.X R2, R101, 0x1, R0, P0 ;  /* 0x0000000165027824 */ /* 0x002fc800000e0600 */
[----:B------:R1:W-:Y:S04]  /*c0a20*/  STL [R1+0x3af0], R74 ;  /* 0x003af04a01007387 */ /* 0x0003e80000100800 */
[----:B------:R3:W-:Y:S01]  /*c0a30*/  STL [R1+0x1d98], R2 ;  /* 0x001d980201007387 */ /* 0x0007e20000100800 */
[----:B------:R-:W4:Y:S01]  /*c0a40*/  LDL.LU.64 R100, [R1+0x2070] ;  /* 0x0020700001647983 */ /* 0x000f220000300a00 */
[----:B-1----:R-:W-:-:S05]  /*c0a50*/  IADD3.X R74, R83, R0, RZ, P1, !PT ;  /* 0x00000000534a7210 */ /* 0x002fca0000ffe4ff */
[----:B------:R1:W-:Y:S01]  /*c0a60*/  STL [R1+0x1da0], R74 ;  /* 0x001da04a01007387 */ /* 0x0003e20000100800 */
[----:B------:R-:W4:Y:S02]  /*c0a70*/  LDL.LU.64 R82, [R1+0x2068] ;  /* 0x0020680001527983 */ /* 0x000f240000300a00 */
[----:B---3--:R-:W-:Y:S02]  /*c0a80*/  IMAD.X R2, R81, 0x1, R0, P2 ;  /* 0x0000000151027824 */ /* 0x008fe400010e0600 */
[----:B------:R-:W3:Y:S03]  /*c0a90*/  LDL.LU.64 R80, [R1+0x2060] ;  /* 0x0020600001507983 */ /* 0x000ee60000300a00 */
[----:B------:R1:W-:Y:S02]  /*c0aa0*/  STL [R1+0x1da4], R2 ;  /* 0x001da40201007387 */ /* 0x0003e40000100800 */
[----:B-1----:R-:W3:Y:S01]  /*c0ab0*/  LDL.LU.64 R74, [R1+0x2098] ;  /* 0x00209800014a7983 */ /* 0x002ee20000300a00 */
[----:B------:R-:W-:-:S05]  /*c0ac0*/  IADD3.X R2, R73, R0, RZ, P3, !PT ;  /* 0x0000000049027210 */ /* 0x000fca0001ffe4ff */
[----:B------:R4:W-:Y:S01]  /*c0ad0*/  STL [R1+0x1d9c], R2 ;  /* 0x001d9c0201007387 */ /* 0x0009e20000100800 */
[----:B------:R-:W-:Y:S01]  /*c0ae0*/  HMMA.1688.F32.TF32 R236, R24, R68, R4 ;  /* 0x0000004418ec723c */ /* 0x000fe20000081004 */
[----:B--2---:R-:W-:-:S05]  /*c0af0*/  IADD3 R32, P0, R62, R250, RZ ;  /* 0x000000fa3e207210 */ /* 0x004fca0007f1e0ff */
[----:B------:R1:W-:Y:S01]  /*c0b00*/  STL [R1+0x1dc8], R32 ;  /* 0x001dc82001007387 */ /* 0x0003e20000100800 */
[-C--:B----4-:R-:W-:Y:S02]  /*c0b10*/  IADD3 R2, P1, R42, R250.reuse, RZ ;  /* 0x000000fa2a027210 */ /* 0x090fe40007f3e0ff */
[----:B------:R-:W-:-:S03]  /*c0b20*/  IADD3 R33, P2, R106, R250, RZ ;  /* 0x000000fa6a217210 */ /* 0x000fc60007f5e0ff */
[----:B------:R2:W-:Y:S02]  /*c0b30*/  STL [R1+0x3ae4], R2 ;  /* 0x003ae40201007387 */ /* 0x0005e40000100800 */
[----:B------:R-:W-:Y:S02]  /*c0b40*/  STL [R1+0x3ae8], R33 ;  /* 0x003ae82101007387 */ /* 0x000fe40000100800 */
[----:B------:R-:W4:Y:S01]  /*c0b50*/  LDL.LU.64 R72, [R1+0x2090] ;  /* 0x0020900001487983 */ /* 0x000f220000300a00 */
[----:B-1----:R-:W-:Y:S01]  /*c0b60*/  IADD3 R32, P3, R40, R250, RZ ;  /* 0x000000fa28207210 */ /* 0x002fe20007f7e0ff */
[----:B--2---:R-:W-:-:S04]  /*c0b70*/  IMAD.X R2, R63, 0x1, R0, P0 ;  /* 0x000000013f027824 */ /* 0x004fc800000e0600 */
[----:B------:R-:W-:Y:S01]  /*c0b80*/  STL [R1+0x1b04], R32 ;  /* 0x001b042001007387 */ /* 0x000fe20000100800 */
[----:B------:R-:W2:Y:S03]  /*c0b90*/  LDL.LU.64 R62, [R1+0x2088] ;  /* 0x00208800013e7983 */ /* 0x000ea60000300a00 */
[----:B------:R1:W-:Y:S02]  /*c0ba0*/  STL [R1+0x1db8], R2 ;  /* 0x001db80201007387 */ /* 0x0003e40000100800 */
[-C--:B-1----:R-:W-:Y:S02]  /*c0bb0*/  IADD3.X R2, R43, R0.reuse, RZ, P1, !PT ;  /* 0x000000002b027210 */ /* 0x082fe40000ffe4ff */
[----:B------:R-:W2:Y:S01]  /*c0bc0*/  LDL.LU.64 R42, [R1+0x2080] ;  /* 0x00208000012a7983 */ /* 0x000ea20000300a00 */
[----:B------:R-:W-:Y:S02]  /*c0bd0*/  IMAD.X R32, R107, 0x1, R0, P2 ;  /* 0x000000016b207824 */ /* 0x000fe400010e0600 */
[----:B------:R1:W-:Y:S02]  /*c0be0*/  STL [R1+0x1dc0], R2 ;  /* 0x001dc00201007387 */ /* 0x0003e40000100800 */
[----:B-1----:R-:W-:-:S02]  /*c0bf0*/  IADD3.X R2, R41, R0, RZ, P3, !PT ;  /* 0x0000000029027210 */ /* 0x002fc40001ffe4ff */
[----:B------:R-:W2:Y:S01]  /*c0c00*/  LDL.LU.64 R40, [R1+0x20b8] ;  /* 0x0020b80001287983 */ /* 0x000ea20000300a00 */
[----:B------:R-:W-:Y:S02]  /*c0c10*/  STL [R1+0x1dbc], R32 ;  /* 0x001dbc2001007387 */ /* 0x000fe40000100800 */
[----:B------:R-:W2:Y:S02]  /*c0c20*/  LDL.LU.64 R34, [R1+0x20b0] ;  /* 0x0020b00001227983 */ /* 0x000ea40000300a00 */
[----:B------:R1:W-:Y:S02]  /*c0c30*/  STL [R1+0x1b00], R2 ;  /* 0x001b000201007387 */ /* 0x0003e40000100800 */
[-C--:B-1----:R-:W-:Y:S02]  /*c0c40*/  IADD3 R2, P0, R102, R250.reuse, RZ ;  /* 0x000000fa66027210 */ /* 0x082fe40007f1e0ff */
[----:B------:R-:W-:-:S03]  /*c0c50*/  IADD3 R4, P1, R100, R250, RZ ;  /* 0x000000fa64047210 */ /* 0x000fc60007f3e0ff */
[----:B------:R3:W-:Y:S04]  /*c0c60*/  STL [R1+0x1ae4], R2 ;  /* 0x001ae40201007387 */ /* 0x0007e80000100800 */
[----:B------:R1:W-:Y:S01]  /*c0c70*/  STL [R1+0x1aec], R4 ;  /* 0x001aec0401007387 */ /* 0x0003e20000100800 */
[----:B------:R-:W-:-:S05]  /*c0c80*/  IADD3 R5, P2, R82, R250, RZ ;  /* 0x000000fa52057210 */ /* 0x000fca0007f5e0ff */
[----:B------:R-:W-:Y:S01]  /*c0c90*/  STL [R1+0x1af4], R5 ;  /* 0x001af40501007387 */ /* 0x000fe20000100800 */
[----:B------:R-:W2:Y:S01]  /*c0ca0*/  LDL.LU.64 R6, [R1+0x20a8] ;  /* 0x0020a80001067983 */ /* 0x000ea20000300a00 */
[----:B---3--:R-:W-:Y:S01]  /*c0cb0*/  IADD3 R2, P3, R80, R250, RZ ;  /* 0x000000fa50027210 */ /* 0x008fe20007f7e0ff */
[----:B-1----:R-:W-:-:S04]  /*c0cc0*/  IMAD.X R4, R103, 0x1, R0, P0 ;  /* 0x0000000167047824 */ /* 0x002fc800000e0600 */
[----:B------:R1:W-:Y:S01]  /*c0cd0*/  STL [R1+0x1afc], R2 ;  /* 0x001afc0201007387 */ /* 0x0003e20000100800 */
[----:B------:R3:W-:Y:S02]  /*c0ce0*/  STL [R1+0x1ae0], R4 ;  /* 0x001ae00401007387 */ /* 0x0007e40000100800 */
[----:B------:R-:W-:Y:S01]  /*c0cf0*/  IMAD.X R68, R83, 0x1, R0, P2 ;  /* 0x0000000153447824 */ /* 0x000fe200010e0600 */
[-C--:B-1----:R-:W-:Y:S01]  /*c0d00*/  IADD3.X R2, R101, R0.reuse, RZ, P1, !PT ;  /* 0x0000000065027210 */ /* 0x082fe20000ffe4ff */
[----:B---3--:R-:W3:Y:S04]  /*c0d10*/  LDL.LU.64 R4, [R1+0x20a0] ;  /* 0x0020a00001047983 */ /* 0x008ee80000300a00 */
[----:B------:R1:W-:Y:S01]  /*c0d20*/  STL [R1+0x1ae8], R2 ;  /* 0x001ae80201007387 */ /* 0x0003e20000100800 */
[----:B------:R-:W3:Y:S02]  /*c0d30*/  LDL.LU.64 R32, [R1+0x20d0] ;  /* 0x0020d00001207983 */ /* 0x000ee40000300a00 */
[----:B------:R1:W-:Y:S02]  /*c0d40*/  STL [R1+0x1af0], R68 ;  /* 0x001af04401007387 */ /* 0x0003e40000100800 */
[----:B-1----:R-:W-:-:S02]  /*c0d50*/  IADD3.X R2, R81, R0, RZ, P3, !PT ;  /* 0x0000000051027210 */ /* 0x002fc40001ffe4ff */
[----:B------:R-:W-:-:S03]  /*c0d60*/  IADD3 R68, P0, R74, R250, RZ ;  /* 0x000000fa4a447210 */ /* 0x000fc60007f1e0ff */
[----:B------:R4:W-:Y:S02]  /*c0d70*/  STL [R1+0x1af8], R2 ;  /* 0x001af80201007387 */ /* 0x0009e40000100800 */
[----:B------:R-:W-:Y:S01]  /*c0d80*/  STL [R1+0x1ac4], R68 ;  /* 0x001ac44401007387 */ /* 0x000fe20000100800 */
[----:B------:R-:W-:Y:S01]  /*c0d90*/  HMMA.1688.F32.TF32 R16, R24, R76, R16 ;  /* 0x0000004c1810723c */ /* 0x000fe20000081010 */
[----:B----4-:R-:W-:-:S05]  /*c0da0*/  IADD3 R2, P1, R72, R250, RZ ;  /* 0x000000fa48027210 */ /* 0x010fca0007f3e0ff */
[----:B------:R1:W-:Y:S01]  /*c0db0*/  STL [R1+0x1acc], R2 ;  /* 0x001acc0201007387 */ /* 0x0003e20000100800 */
[----:B--2---:R-:W-:Y:S01]  /*c0dc0*/  IADD3 R69, P2, R62, R250, RZ ;  /* 0x000000fa3e457210 */ /* 0x004fe20007f5e0ff */
[----:B-1----:R-:W-:-:S04]  /*c0dd0*/  IMAD.X R2, R75, 0x1, R0, P0 ;  /* 0x000000014b027824 */ /* 0x002fc800000e0600 */
[----:B------:R-:W-:Y:S01]  /*c0de0*/  STL [R1+0x1ad4], R69 ;  /* 0x001ad44501007387 */ /* 0x000fe20000100800 */
[----:B------:R-:W2:Y:S01]  /*c0df0*/  LDL.LU.64 R76, [R1+0x20c8] ;  /* 0x0020c800014c7983 */ /* 0x000ea20000300a00 */
[----:B------:R-:W-:-:S05]  /*c0e00*/  IADD3 R68, P3, R42, R250, RZ ;  /* 0x000000fa2a447210 */ /* 0x000fca0007f7e0ff */
[----:B------:R1:W-:Y:S01]  /*c0e10*/  STL [R1+0x1adc], R68 ;  /* 0x001adc4401007387 */ /* 0x0003e20000100800 */
[----:B------:R-:W4:Y:S02]  /*c0e20*/  LDL.LU.64 R74, [R1+0x20c0] ;  /* 0x0020c000014a7983 */ /* 0x000f240000300a00 */
[----:B------:R1:W-:Y:S01]  /*c0e30*/  STL [R1+0x1ac0], R2 ;  /* 0x001ac00201007387 */ /* 0x0003e20000100800 */
[-C--:B------:R-:W-:Y:S02]  /*c0e40*/  IADD3.X R42, R43, R0.reuse, RZ, P3, !PT ;  /* 0x000000002b2a7210 */ /* 0x080fe40001ffe4ff */
[----:B-1----:R-:W-:Y:S01]  /*c0e50*/  IADD3.X R68, R73, R0, RZ, P1, !PT ;  /* 0x0000000049447210 */ /* 0x002fe20000ffe4ff */
[----:B------:R-:W-:-:S04]  /*c0e60*/  IMAD.X R2, R63, 0x1, R0, P2 ;  /* 0x000000013f027824 */ /* 0x000fc800010e0600 */
[----:B------:R1:W-:Y:S01]  /*c0e70*/  STL [R1+0x1ac8], R68 ;  /* 0x001ac84401007387 */ /* 0x0003e20000100800 */
[----:B------:R1:W-:Y:S02]  /*c0e80*/  STL [R1+0x1ad0], R2 ;  /* 0x001ad00201007387 */ /* 0x0003e40000100800 */
[----:B------:R-:W-:Y:S02]  /*c0e90*/  STL [R1+0x1ad8], R42 ;  /* 0x001ad82a01007387 */ /* 0x000fe40000100800 */
[----:B------:R-:W4:Y:S01]  /*c0ea0*/  LDL.LU.64 R72, [R1+0x1de8] ;  /* 0x001de80001487983 */ /* 0x000f220000300a00 */
[----:B-1----:R-:W4:Y:S01]  /*c0eb0*/  LDL.LU.64 R68, [R1+0x1de0] ;  /* 0x001de00001447983 */ /* 0x002f220000300a00 */
[----:B------:R-:W-:-:S05]  /*c0ec0*/  IADD3 R2, P0, R40, R250, RZ ;  /* 0x000000fa28027210 */ /* 0x000fca0007f1e0ff */
[----:B------:R1:W-:Y:S01]  /*c0ed0*/  STL [R1+0x1aa4], R2 ;  /* 0x001aa40201007387 */ /* 0x0003e20000100800 */
[----:B------:R-:W4:Y:S01]  /*c0ee0*/  LDL.LU.64 R62, [R1+0x1dd8] ;  /* 0x001dd800013e7983 */ /* 0x000f220000300a00 */
[-C--:B-1----:R-:W-:Y:S02]  /*c0ef0*/  IADD3 R2, P1, R34, R250.reuse, RZ ;  /* 0x000000fa22027210 */ /* 0x082fe40007f3e0ff */
[----:B------:R-:W-:Y:S02]  /*c0f00*/  IADD3 R42, P2, R6, R250, RZ ;  /* 0x000000fa062a7210 */ /* 0x000fe40007f5e0ff */
[----:B------:R-:W-:Y:S01]  /*c0f10*/  IADD3.X R34, R35, R0, RZ, P1, !PT ;  /* 0x0000000023227210 */ /* 0x000fe20000ffe4ff */
[----:B------:R-:W-:Y:S02]  /*c0f20*/  STL [R1+0x1aac], R2 ;  /* 0x001aac0201007387 */ /* 0x000fe40000100800 */
[----:B------:R1:W-:Y:S01]  /*c0f30*/  STL [R1+0x1ab4], R42 ;  /* 0x001ab42a01007387 */ /* 0x0003e20000100800 */
[C---:B------:R-:W-:Y:S08]  /*c0f40*/  HMMA.1688.F32.TF32 R8, R24.reuse, R96, R8 ;  /* 0x000000601808723c */ /* 0x040ff00000081008 */
[C---:B------:R-:W-:Y:S08]  /*c0f50*/  HMMA.1688.F32.TF32 R36, R24.reuse, R88, R36 ;  /* 0x000000581824723c */ /* 0x040ff00000081024 */
[C---:B------:R-:W-:Y:S08]  /*c0f60*/  HMMA.1688.F32.TF32 R20, R24.reuse, R192, R20 ;  /* 0x000000c01814723c */ /* 0x040ff00000081014 */
[C---:B------:R-:W-:Y:S08]  /*c0f70*/  HMMA.1688.F32.TF32 R168, R24.reuse, R124, R168 ;  /* 0x0000007c18a8723c */ /* 0x040ff000000810a8 */
[C---:B------:R-:W-:Y:S08]  /*c0f80*/  HMMA.1688.F32.TF32 R12, R24.reuse, R160, R12 ;  /* 0x000000a0180c723c */ /* 0x040ff0000008100c */
[----:B------:R-:W-:Y:S01]  /*c0f90*/  HMMA.1688.F32.TF32 R28, R24, R92, R28 ;  /* 0x0000005c181c723c */ /* 0x000fe2000008101c */
[----:B------:R-:W-:Y:S04]  /*c0fa0*/  LDS R6, [R248+0x3e780] ;  /* 0x03e78000f8067984 */ /* 0x000fe80000000800 */
[----:B-1----:R-:W4:Y:S01]  /*c0fb0*/  LDL.LU.64 R42, [R1+0x1dd0] ;  /* 0x001dd000012a7983 */ /* 0x002f220000300a00 */
[----:B------:R-:W-:Y:S01]  /*c0fc0*/  IMAD.X R2, R41, 0x1, R0, P0 ;  /* 0x0000000129027824 */ /* 0x000fe200000e0600 */
[----:B---3--:R-:W-:-:S05]  /*c0fd0*/  IADD3 R80, P3, R4, R250, RZ ;  /* 0x000000fa04507210 */ /* 0x008fca0007f7e0ff */
[----:B------:R-:W-:Y:S01]  /*c0fe0*/  STL [R1+0x1abc], R80 ;  /* 0x001abc5001007387 */ /* 0x000fe20000100800 */
[----:B------:R1:W-:Y:S01]  /*c0ff0*/  STL [R1+0x1aa0], R2 ;  /* 0x001aa00201007387 */ /* 0x0003e20000100800 */
[----:B------:R-:W-:Y:S01]  /*c1000*/  IADD3.X R4, R5, R0, RZ, P3, !PT ;  /* 0x0000000005047210 */ /* 0x000fe20001ffe4ff */
[----:B------:R-:W-:Y:S02]  /*c1010*/  STL [R1+0x1aa8], R34 ;  /* 0x001aa82201007387 */ /* 0x000fe40000100800 */
[----:B-1----:R-:W-:Y:S02]  /*c1020*/  IMAD.X R2, R7, 0x1, R0, P2 ;  /* 0x0000000107027824 */ /* 0x002fe400010e0600 */
[----:B------:R-:W-:Y:S04]  /*c1030*/  LDS R7, [R249+0x3e780] ;  /* 0x03e78000f9077984 */ /* 0x000fe80000000800 */
[----:B------:R1:W-:Y:S01]  /*c1040*/  STL [R1+0x1ab0], R2 ;  /* 0x001ab00201007387 */ /* 0x0003e20000100800 */
[----:B------:R-:W-:Y:S02]  /*c1050*/  STL [R1+0x1ab8], R4 ;  /* 0x001ab80401007387 */ /* 0x000fe40000100800 */
[----:B------:R-:W3:Y:S02]  /*c1060*/  LDL.LU.64 R40, [R1+0x1e08] ;  /* 0x001e080001287983 */ /* 0x000ee40000300a00 */
[----:B------:R-:W3:Y:S01]  /*c1070*/  LDL.LU.64 R82, [R1+0x1e00] ;  /* 0x001e000001527983 */ /* 0x000ee20000300a00 */
[----:B------:R-:W-:Y:S01]  /*c1080*/  LDS R4, [R248+0x3c780] ;  /* 0x03c78000f8047984 */ /* 0x000fe20000000800 */
[----:B-1----:R-:W-:-:S05]  /*c1090*/  IADD3 R2, P0, R32, R250, RZ ;  /* 0x000000fa20027210 */ /* 0x002fca0007f1e0ff */
[----:B------:R4:W-:Y:S01]  /*c10a0*/  STL [R1+0x1a94], R2 ;  /* 0x001a940201007387 */ /* 0x0009e20000100800 */
[----:B------:R-:W3:Y:S01]  /*c10b0*/  LDL.LU.64 R34, [R1+0x1df8] ;  /* 0x001df80001227983 */ /* 0x000ee20000300a00 */
[----:B--2---:R-:W-:-:S05]  /*c10c0*/  IADD3 R5, P1, R76, R250, RZ ;  /* 0x000000fa4c057210 */ /* 0x004fca0007f3e0ff */
[----:B------:R-:W-:Y:S01]  /*c10d0*/  STL [R1+0x1a98], R5 ;  /* 0x001a980501007387 */ /* 0x000fe20000100800 */
[----:B----4-:R-:W-:Y:S02]  /*c10e0*/  IADD3 R2, P2, R74, R250, RZ ;  /* 0x000000fa4a027210 */ /* 0x010fe40007f5e0ff */
[----:B------:R-:W-:Y:S01]  /*c10f0*/  IADD3.X R80, R77, R0, RZ, P1, !PT ;  /* 0x000000004d507210 */ /* 0x000fe20000ffe4ff */
[----:B------:R-:W1:Y:S04]  /*c1100*/  LDS R5, [R249+0x3c780] ;  /* 0x03c78000f9057984 */ /* 0x000e680000000800 */
[----:B------:R2:W-:Y:S01]  /*c1110*/  STL [R1+0x1a9c], R2 ;  /* 0x001a9c0201007387 */ /* 0x0005e20000100800 */
[----:B------:R-:W-:Y:S01]  /*c1120*/  IMAD.MOV.U32 R191, RZ, RZ, c[0x0][0x180] ;  /* 0x00006000ffbf7624 */ /* 0x000fe200078e00ff */
[----:B------:R-:W-:Y:S01]  /*c1130*/  UIADD3 UR5, UR5, 0x1, URZ ;  /* 0x0000000105057890 */ /* 0x000fe2000fffe03f */
[----:B------:R-:W-:Y:S02]  /*c1140*/  BAR.SYNC.DEFER_BLOCKING 0x0 ;  /* 0x0000000000007b1d */ /* 0x000fe40000010000 */
[----:B--2---:R-:W-:-:S04]  /*c1150*/  IMAD.X R2, R33, 0x1, R0, P0 ;  /* 0x0000000121027824 */ /* 0x004fc800000e0600 */
[----:B------:R-:W2:Y:S01]  /*c1160*/  LDL.LU.64 R32, [R1+0x1df0] ;  /* 0x001df00001207983 */ /* 0x000ea20000300a00 */
[----:B------:R4:W-:Y:S02]  /*c1170*/  STL [R1+0x1a88], R2 ;  /* 0x001a880201007387 */ /* 0x0009e40000100800 */
[----:B------:R-:W2:Y:S02]  /*c1180*/  LDL.LU.64 R76, [R1+0x1e28] ;  /* 0x001e2800014c7983 */ /* 0x000ea40000300a00 */
[----:B------:R4:W-:Y:S01]  /*c1190*/  STL [R1+0x1a8c], R80 ;  /* 0x001a8c5001007387 */ /* 0x0009e20000100800 */
[-C--:B------:R-:W-:Y:S01]  /*c11a0*/  IADD3 R100, P0, R72, R250.reuse, RZ ;  /* 0x000000fa48647210 */ /* 0x080fe20007f1e0ff */
[----:B----4-:R-:W-:Y:S01]  /*c11b0*/  IMAD.X R2, R75, 0x1, R0, P2 ;  /* 0x000000014b027824 */ /* 0x010fe200010e0600 */
[----:B------:R-:W4:Y:S04]  /*c11c0*/  LDL.LU.64 R80, [R1+0x1e20] ;  /* 0x001e200001507983 */ /* 0x000f280000300a00 */
[----:B------:R1:W-:Y:S02]  /*c11d0*/  STL [R1+0x1a90], R2 ;  /* 0x001a900201007387 */ /* 0x0003e40000100800 */
[----:B------:R-:W4:Y:S01]  /*c11e0*/  LDL.LU.64 R74, [R1+0x1e18] ;  /* 0x001e1800014a7983 */ /* 0x000f220000300a00 */
[-C--:B------:R-:W-:Y:S01]  /*c11f0*/  IADD3 R101, P2, R62, R250.reuse, RZ ;  /* 0x000000fa3e657210 */ /* 0x080fe20007f5e0ff */
[----:B------:R-:W-:Y:S01]  /*c1200*/  STL [R1+0x1de8], R100 ;  /* 0x001de86401007387 */ /* 0x000fe20000100800 */
[----:B-1----:R-:W-:-:S05]  /*c1210*/  IADD3 R2, P1, R68, R250, RZ ;  /* 0x000000fa44027210 */ /* 0x002fca0007f3e0ff */
[----:B------:R1:W-:Y:S01]  /*c1220*/  STL [R1+0x1de0], R2 ;  /* 0x001de00201007387 */ /* 0x0003e20000100800 */
[----:B------:R-:W-:Y:S02]  /*c1230*/  STL [R1+0x3adc], R101 ;  /* 0x003adc6501007387 */ /* 0x000fe40000100800 */
[----:B------:R-:W-:Y:S01]  /*c1240*/  IMAD.X R68, R69, 0x1, R0, P1 ;  /* 0x0000000145447824 */ /* 0x000fe200008e0600 */
[----:B-1----:R-:W-:Y:S02]  /*c1250*/  IADD3.X R2, R73, R0, RZ, P0, !PT ;  /* 0x0000000049027210 */ /* 0x002fe400007fe4ff */
[----:B------:R-:W4:Y:S01]  /*c1260*/  LDL.LU.64 R72, [R1+0x1e10] ;  /* 0x001e100001487983 */ /* 0x000f220000300a00 */
[----:B------:R-:W-:-:S05]  /*c1270*/  IADD3 R100, P3, R42, R250, RZ ;  /* 0x000000fa2a647210 */ /* 0x000fca0007f7e0ff */
[----:B------:R-:W-:Y:S01]  /*c1280*/  STL [R1+0x3ae0], R100 ;  /* 0x003ae06401007387 */ /* 0x000fe20000100800 */
[----:B------:R-:W-:Y:S02]  /*c1290*/  STL [R1+0x1dd0], R2 ;  /* 0x001dd00201007387 */ /* 0x000fe40000100800 */
[----:B------:R1:W-:Y:S02]  /*c12a0*/  STL [R1+0x1dd8], R68 ;  /* 0x001dd84401007387 */ /* 0x0003e40000100800 */
[----:B-1----:R-:W4:Y:S01]  /*c12b0*/  LDL.LU.64 R68, [R1+0x1e48] ;  /* 0x001e480001447983 */ /* 0x002f220000300a00 */
[----:B------:R-:W-:Y:S01]  /*c12c0*/  IADD3.X R62, R63, R0, RZ, P2, !PT ;  /* 0x000000003f3e7210 */ /* 0x000fe200017fe4ff */
[----:B------:R-:W-:-:S04]  /*c12d0*/  IMAD.X R2, R43, 0x1, R0, P3 ;  /* 0x000000012b027824 */ /* 0x000fc800018e0600 */
[----:B------:R1:W-:Y:S01]  /*c12e0*/  STL [R1+0x1ddc], R62 ;  /* 0x001ddc3e01007387 */ /* 0x0003e20000100800 */
[----:B---3--:R-:W-:-:S03]  /*c12f0*/  IADD3 R96, P0, R40, R250, RZ ;  /* 0x000000fa28607210 */ /* 0x008fc60007f1e0ff */
[----:B-1----:R-:W4:Y:S01]  /*c1300*/  LDL.LU.64 R62, [R1+0x1e40] ;  /* 0x001e4000013e7983 */ /* 0x002f220000300a00 */
        /* <DEDUP_REMOVED lines=8> */
[-C--:B------:R-:W-:Y:S02]  /*c1390*/  IADD3.X R34, R35, R0.reuse, RZ, P2, !PT ;  /* 0x0000000023227210 */ /* 0x080fe400017fe4ff */
[----:B-1----:R-:W-:Y:S02]  /*c13a0*/  IADD3.X R2, R41, R0, RZ, P0, !PT ;  /* 0x0000000029027210 */ /* 0x002fe400007fe4ff */
[----:B------:R-:W4:Y:S01]  /*c13b0*/  LDL.LU.64 R40, [R1+0x1e30] ;  /* 0x001e300001287983 */ /* 0x000f220000300a00 */
[----:B--2---:R-:W-:-:S05]  /*c13c0*/  IADD3 R96, P3, R32, R250, RZ ;  /* 0x000000fa20607210 */ /* 0x004fca0007f7e0ff */
[----:B------:R1:W-:Y:S01]  /*c13d0*/  STL [R1+0x3ad8], R96 ;  /* 0x003ad86001007387 */ /* 0x0003e20000100800 */
[----:B------:R2:W-:Y:S02]  /*c13e0*/  STL [R1+0x1df0], R2 ;  /* 0x001df00201007387 */ /* 0x0005e40000100800 */
[----:B------:R-:W-:Y:S01]  /*c13f0*/  STL [R1+0x1df8], R82 ;  /* 0x001df85201007387 */ /* 0x000fe20000100800 */
[----:B-1----:R-:W3:Y:S01]  /*c1400*/  LDL.LU.64 R96, [R1+0x2150] ;  /* 0x0021500001607983 */ /* 0x002ee20000300a00 */
[----:B--2---:R-:W-:Y:S02]  /*c1410*/  IMAD.X R2, R33, 0x1, R0, P3 ;  /* 0x0000000121027824 */ /* 0x004fe400018e0600 */
[----:B------:R1:W-:Y:S03]  /*c1420*/  STL [R1+0x1dfc], R34 ;  /* 0x001dfc2201007387 */ /* 0x0003e60000100800 */
[----:B------:R2:W-:Y:S01]  /*c1430*/  STL [R1+0x1df4], R2 ;  /* 0x001df40201007387 */ /* 0x0005e20000100800 */
[----:B----4-:R-:W-:-:S03]  /*c1440*/  IADD3 R83, P2, R74, R250, RZ ;  /* 0x000000fa4a537210 */ /* 0x010fc60007f5e0ff */
[----:B-1----:R-:W4:Y:S01]  /*c1450*/  LDL.LU.64 R34, [R1+0x2148] ;  /* 0x0021480001227983 */ /* 0x002f220000300a00 */
[----:B------:R-:W4:Y:S01]  /*c1460*/  LDL.LU.64 R32, [R1+0x2140] ;  /* 0x0021400001207983 */ /* 0x000f220000300a00 */
[----:B--2---:R-:W-:-:S05]  /*c1470*/  IADD3 R2, P0, R76, R250, RZ ;  /* 0x000000fa4c027210 */ /* 0x004fca0007f1e0ff */
[----:B------:R1:W-:Y:S02]  /*c1480*/  STL [R1+0x1e28], R2 ;  /* 0x001e280201007387 */ /* 0x0003e40000100800 */
[-C--:B-1----:R-:W-:Y:S02]  /*c1490*/  IADD3 R2, P1, R80, R250.reuse, RZ ;  /* 0x000000fa50027210 */ /* 0x082fe40007f3e0ff */
[----:B------:R-:W-:-:S03]  /*c14a0*/  IADD3 R82, P3, R72, R250, RZ ;  /* 0x000000fa48527210 */ /* 0x000fc60007f7e0ff */
[----:B------:R1:W-:Y:S01]  /*c14b0*/  STL [R1+0x1e20], R2 ;  /* 0x001e200201007387 */ /* 0x0003e20000100800 */
[----:B------:R-:W-:Y:S01]  /*c14c0*/  STL [R1+0x3acc], R83 ;  /* 0x003acc5301007387 */ /* 0x000fe20000100800 */
[-C--:B-1----:R-:W-:Y:S02]  /*c14d0*/  IADD3.X R2, R77, R0.reuse, RZ, P0, !PT ;  /* 0x000000004d027210 */ /* 0x082fe400007fe4ff */
[----:B------:R-:W2:Y:S01]  /*c14e0*/  LDL.LU.64 R76, [R1+0x2138] ;  /* 0x00213800014c7983 */ /* 0x000ea20000300a00 */
[----:B------:R-:W-:Y:S02]  /*c14f0*/  STL [R1+0x3ad0], R82 ;  /* 0x003ad05201007387 */ /* 0x000fe40000100800 */
[--C-:B------:R-:W-:Y:S02]  /*c1500*/  IMAD.X R80, R81, 0x1, R0.reuse, P1 ;  /* 0x0000000151507824 */ /* 0x100fe400008e0600 */
[----:B------:R1:W-:Y:S02]  /*c1510*/  STL [R1+0x1e10], R2 ;  /* 0x001e100201007387 */ /* 0x0003e40000100800 */
[----:B------:R-:W-:Y:S01]  /*c1520*/  IMAD.X R72, R73, 0x1, R0, P3 ;  /* 0x0000000149487824 */ /* 0x000fe200018e0600 */
[----:B------:R-:W-:Y:S01]  /*c1530*/  STL [R1+0x1e18], R80 ;  /* 0x001e185001007387 */ /* 0x000fe20000100800 */
[----:B-1----:R-:W-:-:S05]  /*c1540*/  IADD3.X R2, R75, R0, RZ, P2, !PT ;  /* 0x000000004b027210 */ /* 0x002fca00017fe4ff */
[----:B------:R1:W-:Y:S01]  /*c1550*/  STL [R1+0x1e1c], R2 ;  /* 0x001e1c0201007387 */ /* 0x0003e20000100800 */
[----:B------:R-:W-:Y:S02]  /*c1560*/  STL [R1+0x1e14], R72 ;  /* 0x001e144801007387 */ /* 0x000fe40000100800 */
[----:B------:R-:W2:Y:S02]  /*c1570*/  LDL.LU.64 R88, [R1+0x2130] ;  /* 0x0021300001587983 */ /* 0x000ea40000300a00 */
[----:B------:R-:W2:Y:S01]  /*c1580*/  LDL.LU.64 R82, [R1+0x2128] ;  /* 0x0021280001527983 */ /* 0x000ea20000300a00 */
[----:B-1----:R-:W-:-:S05]  /*c1590*/  IADD3 R2, P0, R68, R250, RZ ;  /* 0x000000fa44027210 */ /* 0x002fca0007f1e0ff */
[----:B------:R1:W-:Y:S01]  /*c15a0*/  STL [R1+0x1e48], R2 ;  /* 0x001e480201007387 */ /* 0x0003e20000100800 */
[----:B------:R-:W2:Y:S01]  /*c15b0*/  LDL.LU.64 R80, [R1+0x2120] ;  /* 0x0021200001507983 */ /* 0x000ea20000300a00 */
[-C--:B------:R-:W-:Y:S01]  /*c15c0*/  IADD3 R24, P1, R62, R250.reuse, RZ ;  /* 0x000000fa3e187210 */ /* 0x080fe20007f3e0ff */
[----:B------:R-:W2:Y:S01]  /*c15d0*/  LDL.LU.64 R74, [R1+0x2118] ;  /* 0x00211800014a7983 */ /* 0x000ea20000300a00 */
[----:B------:R-:W-:-:S03]  /*c15e0*/  IADD3 R25, P3, R40, R250, RZ ;  /* 0x000000fa28197210 */ /* 0x000fc60007f7e0ff */
[----:B------:R1:W-:Y:S02]  /*c15f0*/  STL [R1+0x1e40], R24 ;  /* 0x001e401801007387 */ /* 0x0003e40000100800 */
[----:B-1----:R-:W-:-:S05]  /*c1600*/  IADD3 R2, P2, R42, R250, RZ ;  /* 0x000000fa2a027210 */ /* 0x002fca0007f5e0ff */
[----:B------:R1:W-:Y:S01]  /*c1610*/  STL [R1+0x3ac4], R2 ;  /* 0x003ac40201007387 */ /* 0x0003e20000100800 */
[----:B------:R-:W-:-:S03]  /*c1620*/  IADD3.X R24, R69, R0, RZ, P0, !PT ;  /* 0x0000000045187210 */ /* 0x000fc600007fe4ff */
[----:B------:R-:W-:Y:S01]  /*c1630*/  STL [R1+0x3ac8], R25 ;  /* 0x003ac81901007387 */ /* 0x000fe20000100800 */
[----:B------:R-:W2:Y:S03]  /*c1640*/  LDL.LU.64 R72, [R1+0x2110] ;  /* 0x0021100001487983 */ /* 0x000ea60000300a00 */
[----:B------:R1:W-:Y:S02]  /*c1650*/  STL [R1+0x1e30], R24 ;  /* 0x001e301801007387 */ /* 0x0003e40000100800 */
[----:B-1----:R-:W-:-:S05]  /*c1660*/  IMAD.X R2, R63, 0x1, R0, P1 ;  /* 0x000000013f027824 */ /* 0x002fca00008e0600 */
[----:B------:R1:W-:Y:S01]  /*c1670*/  STL [R1+0x1e38], R2 ;  /* 0x001e380201007387 */ /* 0x0003e20000100800 */
[----:B------:R-:W2:Y:S01]  /*c1680*/  LDL.LU.64 R68, [R1+0x2108] ;  /* 0x0021080001447983 */ /* 0x000ea20000300a00 */
[----:B------:R-:W-:-:S05]  /*c1690*/  IADD3.X R24, R43, R0, RZ, P2, !PT ;  /* 0x000000002b187210 */ /* 0x000fca00017fe4ff */
[----:B------:R-:W-:Y:S01]  /*c16a0*/  STL [R1+0x1e3c], R24 ;  /* 0x001e3c1801007387 */ /* 0x000fe20000100800 */
[----:B------:R-:W2:Y:S02]  /*c16b0*/  LDL.LU.64 R62, [R1+0x2100] ;  /* 0x00210000013e7983 */ /* 0x000ea40000300a00 */
[----:B-1----:R-:W-:Y:S01]  /*c16c0*/  IMAD.X R2, R41, 0x1, R0, P3 ;  /* 0x0000000129027824 */ /* 0x002fe200018e0600 */
[----:B------:R-:W2:Y:S04]  /*c16d0*/  LDL.LU.64 R42, [R1+0x20f8] ;  /* 0x0020f800012a7983 */ /* 0x000ea80000300a00 */
[----:B------:R3:W-:Y:S01]  /*c16e0*/  STL [R1+0x1e34], R2 ;  /* 0x001e340201007387 */ /* 0x0007e20000100800 */
[----:B------:R-:W2:Y:S01]  /*c16f0*/  LDL.LU.64 R40, [R1+0x20f0] ;  /* 0x0020f00001287983 */ /* 0x000ea20000300a00 */
[----:B---3--:R-:W-:-:S05]  /*c1700*/  IADD3 R2, P0, R96, R250, RZ ;  /* 0x000000fa60027210 */ /* 0x008fca0007f1e0ff */
[----:B------:R1:W-:Y:S01]  /*c1710*/  STL [R1+0x1a6c], R2 ;  /* 0x001a6c0201007387 */ /* 0x0003e20000100800 */
[-C--:B----4-:R-:W-:Y:S02]  /*c1720*/  IADD3 R24, P1, R34, R250.reuse, RZ ;  /* 0x000000fa22187210 */ /* 0x090fe40007f3e0ff */
[----:B-1----:R-:W-:-:S03]  /*c1730*/  IADD3 R2, P2, R32, R250, RZ ;  /* 0x000000fa20027210 */ /* 0x002fc60007f5e0ff */
[----:B------:R1:W-:Y:S02]  /*c1740*/  STL [R1+0x1a74], R24 ;  /* 0x001a741801007387 */ /* 0x0003e40000100800 */
[----:B------:R3:W-:Y:S01]  /*c1750*/  STL [R1+0x1a7c], R2 ;  /* 0x001a7c0201007387 */ /* 0x0007e20000100800 */
[----:B-1----:R-:W-:Y:S01]  /*c1760*/  IADD3.X R24, R97, R0, RZ, P0, !PT ;  /* 0x0000000061187210 */ /* 0x002fe200007fe4ff */
[----:B---3--:R-:W-:Y:S01]  /*c1770*/  IMAD.X R2, R35, 0x1, R0, P1 ;  /* 0x0000000123027824 */ /* 0x008fe200008e0600 */
[----:B--2---:R-:W-:-:S05]  /*c1780*/  IADD3 R25, P3, R76, R250, RZ ;  /* 0x000000fa4c197210 */ /* 0x004fca0007f7e0ff */
[----:B------:R-:W-:Y:S01]  /*c1790*/  STL [R1+0x1a84], R25 ;  /* 0x001a841901007387 */ /* 0x000fe20000100800 */
[----:B------:R-:W2:Y:S02]  /*c17a0*/  LDL.LU.64 R34, [R1+0x20e8] ;  /* 0x0020e80001227983 */ /* 0x000ea40000300a00 */
[----:B------:R1:W-:Y:S02]  /*c17b0*/  STL [R1+0x1a68], R24 ;  /* 0x001a681801007387 */ /* 0x0003e40000100800 */
[----:B------:R3:W-:Y:S01]  /*c17c0*/  STL [R1+0x1a70], R2 ;  /* 0x001a700201007387 */ /* 0x0007e20000100800 */
[----:B-1----:R-:W-:Y:S02]  /*c17d0*/  IADD3.X R24, R33, R0, RZ, P2, !PT ;  /* 0x0000000021187210 */ /* 0x002fe400017fe4ff */
[----:B------:R-:W4:Y:S01]  /*c17e0*/  LDL.LU.64 R32, [R1+0x20e0] ;  /* 0x0020e00001207983 */ /* 0x000f220000300a00 */
[----:B---3--:R-:W-:Y:S02]  /*c17f0*/  IMAD.X R2, R77, 0x1, R0, P3 ;  /* 0x000000014d027824 */ /* 0x008fe400018e0600 */
[----:B------:R1:W-:Y:S02]  /*c1800*/  STL [R1+0x1a78], R24 ;  /* 0x001a781801007387 */ /* 0x0003e40000100800 */
[----:B------:R-:W3:Y:S01]  /*c1810*/  LDL.LU.64 R26, [R1+0x20d8] ;  /* 0x0020d800011a7983 */ /* 0x000ee20000300a00 */
[----:B------:R-:W-:Y:S07]  /*c1820*/  HMMA.1688.F32.TF32 R76, R4, R78, R16 ;  /* 0x0000004e044c723c */ /* 0x000fee0000081010 */
[-C--:B------:R-:W-:Y:S01]  /*c1830*/  IADD3 R17, P0, R88, R250.reuse, RZ ;  /* 0x000000fa58117210 */ /* 0x080fe20007f1e0ff */
[----:B-1----:R-:W3:Y:S01]  /*c1840*/  LDL R24, [R1+0x3c54] ;  /* 0x003c540001187983 */ /* 0x002ee20000100800 */
[----:B------:R1:W-:Y:S01]  /*c1850*/  STL [R1+0x1a80], R2 ;  /* 0x001a800201007387 */ /* 0x0003e20000100800 */
[----:B------:R-:W-:-:S02]  /*c1860*/  IADD3 R16, P2, R80, R250, RZ ;  /* 0x000000fa50107210 */ /* 0x000fc40007f5e0ff */
[----:B------:R-:W-:Y:S01]  /*c1870*/  STL [R1+0xfc8], R17 ;  /* 0x000fc81101007387 */ /* 0x000fe20000100800 */
[----:B-1----:R-:W-:-:S05]  /*c1880*/  IADD3 R2, P1, R82, R250, RZ ;  /* 0x000000fa52027210 */ /* 0x002fca0007f3e0ff */
[----:B------:R-:W-:Y:S01]  /*c1890*/  STL [R1+0x1a50], R2 ;  /* 0x001a500201007387 */ /* 0x000fe20000100800 */
[----:B------:R1:W-:Y:S03]  /*c18a0*/  STL [R1+0x1a58], R16 ;  /* 0x001a581001007387 */ /* 0x0003e60000100800 */
[----:B-1----:R-:W3:Y:S01]  /*c18b0*/  LDL.LU.64 R16, [R1+0x1e50] ;  /* 0x001e500001107983 */ /* 0x002ee20000300a00 */
[----:B------:R-:W-:Y:S02]  /*c18c0*/  IADD3 R18, P3, R74, R250, RZ ;  /* 0x000000fa4a127210 */ /* 0x000fe40007f7e0ff */
[----:B------:R-:W-:-:S03]  /*c18d0*/  IADD3.X R2, R89, R0, RZ, P0, !PT ;  /* 0x0000000059027210 */ /* 0x000fc600007fe4ff */
[----:B------:R1:W-:Y:S02]  /*c18e0*/  STL [R1+0x1a60], R18 ;  /* 0x001a601201007387 */ /* 0x0003e40000100800 */
[----:B------:R1:W-:Y:S01]  /*c18f0*/  STL [R1+0xfc4], R2 ;  /* 0x000fc40201007387 */ /* 0x0003e20000100800 */
[----:B------:R-:W-:Y:S01]  /*c1900*/  IADD3.X R19, R81, R0, RZ, P2, !PT ;  /* 0x0000000051137210 */ /* 0x000fe200017fe4ff */
[--C-:B-1----:R-:W-:Y:S02]  /*c1910*/  IMAD.X R18, R83, 0x1, R0.reuse, P1 ;  /* 0x0000000153127824 */ /* 0x102fe400008e0600 */
[----:B------:R-:W-:-:S03]  /*c1920*/  IMAD.X R2, R75, 0x1, R0, P3 ;  /* 0x000000014b027824 */ /* 0x000fc600018e0600 */
[----:B------:R1:W-:Y:S01]  /*c1930*/  STL [R1+0xfcc], R18 ;  /* 0x000fcc1201007387 */ /* 0x0003e20000100800 */
[----:B------:R-:W-:Y:S02]  /*c1940*/  STL [R1+0x1a54], R19 ;  /* 0x001a541301007387 */ /* 0x000fe40000100800 */
[----:B------:R1:W-:Y:S02]  /*c1950*/  STL [R1+0x1a5c], R2 ;  /* 0x001a5c0201007387 */ /* 0x0003e40000100800 */
[-C--:B-1----:R-:W-:Y:S02]  /*c1960*/  IADD3 R18, P0, R72, R250.reuse, RZ ;  /* 0x000000fa48127210 */ /* 0x082fe40007f1e0ff */
[----:B------:R-:W-:-:S03]  /*c1970*/  IADD3 R2, P1, R68, R250, RZ ;  /* 0x000000fa44027210 */ /* 0x000fc60007f3e0ff */
[----:B------:R1:W-:Y:S01]  /*c1980*/  STL [R1+0x1a64], R18 ;  /* 0x001a641201007387 */ /* 0x0003e20000100800 */
[----:B------:R-:W-:Y:S01]  /*c1990*/  IADD3.X R19, R73, R0, RZ, P0, !PT ;  /* 0x0000000049137210 */ /* 0x000fe200007fe4ff */
[----:B------:R1:W-:Y:S02]  /*c19a0*/  STL [R1+0xfac], R2 ;  /* 0x000fac0201007387 */ /* 0x0003e40000100800 */
[-C--:B-1----:R-:W-:Y:S02]  /*c19b0*/  IADD3 R18, P2, R62, R250.reuse, RZ ;  /* 0x000000fa3e127210 */ /* 0x082fe40007f5e0ff */
[----:B------:R-:W-:-:S03]  /*c19c0*/  IADD3 R2, P0, R42, R250, RZ ;  /* 0x000000fa2a027210 */ /* 0x000fc60007f1e0ff */
[----:B------:R1:W-:Y:S01]  /*c19d0*/  STL [R1+0xfb4], R18 ;  /* 0x000fb41201007387 */ /* 0x0003e20000100800 */
[----:B------:R1:W-:Y:S02]  /*c19e0*/  STL [R1+0xfa4], R19 ;  /* 0x000fa41301007387 */ /* 0x0003e40000100800 */
[----:B------:R1:W-:Y:S01]  /*c19f0*/  STL [R1+0xfbc], R2 ;  /* 0x000fbc0201007387 */ /* 0x0003e20000100800 */
[C---:B------:R-:W-:Y:S01]  /*c1a00*/  HMMA.1688.F32.TF32 R192, R4.reuse, R194, R20 ;  /* 0x000000c204c0723c */ /* 0x040fe20000081014 */
[--C-:B-1----:R-:W-:Y:S01]  /*c1a10*/  IMAD.X R18, R69, 0x1, R0.reuse, P1 ;  /* 0x0000000145127824 */ /* 0x102fe200008e0600 */
[----:B------:R-:W-:Y:S02]  /*c1a20*/  IADD3.X R19, R63, R0, RZ, P2, !PT ;  /* 0x000000003f137210 */ /* 0x000fe400017fe4ff */
[----:B------:R-:W-:Y:S02]  /*c1a30*/  IADD3 R2, P1, R40, R250, RZ ;  /* 0x000000fa28027210 */ /* 0x000fe40007f3e0ff */
[----:B------:R1:W-:Y:S02]  /*c1a40*/  STL [R1+0xfa8], R18 ;  /* 0x000fa81201007387 */ /* 0x0003e40000100800 */
[----:B------:R-:W-:Y:S01]  /*c1a50*/  HMMA.1688.F32.TF32 R20, R4, R162, R12 ;  /* 0x000000a20414723c */ /* 0x000fe2000008100c */
[----:B------:R-:W-:Y:S02]  /*c1a60*/  STL [R1+0xfb0], R19 ;  /* 0x000fb01301007387 */ /* 0x000fe40000100800 */
[----:B------:R2:W-:Y:S01]  /*c1a70*/  STL [R1+0xfc0], R2 ;  /* 0x000fc00201007387 */ /* 0x0005e20000100800 */
[----:B------:R-:W-:Y:S01]  /*c1a80*/  IADD3.X R248, R41, R0, RZ, P1, !PT ;  /* 0x0000000029f87210 */ /* 0x000fe20000ffe4ff */
[----:B-1----:R-:W-:-:S05]  /*c1a90*/  IMAD.X R18, R43, 0x1, R0, P0 ;  /* 0x000000012b127824 */ /* 0x002fca00000e0600 */
[----:B------:R4:W-:Y:S01]  /*c1aa0*/  STL [R1+0xfb8], R18 ;  /* 0x000fb81201007387 */ /* 0x0009e20000100800 */
[----:B------:R-:W-:Y:S01]  /*c1ab0*/  HMMA.1688.F32.TF32 R8, R4, R98, R8 ;  /* 0x000000620408723c */ /* 0x000fe20000081008 */
[----:B--2---:R-:W-:-:S05]  /*c1ac0*/  IADD3 R2, P0, R34, R250, RZ ;  /* 0x000000fa22027210 */ /* 0x004fca0007f1e0ff */
[----:B------:R-:W-:Y:S01]  /*c1ad0*/  STL [R1+0xf50], R2 ;  /* 0x000f500201007387 */ /* 0x000fe20000100800 */
[----:B----4-:R-:W-:-:S05]  /*c1ae0*/  IADD3 R18, P1, R32, R250, RZ ;  /* 0x000000fa20127210 */ /* 0x010fca0007f3e0ff */
[----:B------:R3:W-:Y:S01]  /*c1af0*/  STL [R1+0xf58], R18 ;  /* 0x000f581201007387 */ /* 0x0007e20000100800 */
[----:B------:R-:W-:Y:S02]  /*c1b00*/  IADD3.X R19, R33, R0, RZ, P1, !PT ;  /* 0x0000000021137210 */ /* 0x000fe40000ffe4ff */
[----:B---3--:R-:W-:-:S05]  /*c1b10*/  IADD3 R18, P2, R26, R250, RZ ;  /* 0x000000fa1a127210 */ /* 0x008fca0007f5e0ff */
[----:B------:R1:W-:Y:S01]  /*c1b20*/  STL [R1+0xfa0], R18 ;  /* 0x000fa01201007387 */ /* 0x0003e20000100800 */
[----:B------:R-:W-:Y:S02]  /*c1b30*/  STL [R1+0xf54], R19 ;  /* 0x000f541301007387 */ /* 0x000fe40000100800 */
[----:B-1----:R-:W-:-:S05]  /*c1b40*/  IMAD.X R18, R27, 0x1, R0, P2 ;  /* 0x000000011b127824 */ /* 0x002fca00010e0600 */
[----:B------:R-:W-:Y:S01]  /*c1b50*/  STL [R1+0xf5c], R18 ;  /* 0x000f5c1201007387 */ /* 0x000fe20000100800 */
[----:B------:R-:W2:Y:S02]  /*c1b60*/  LDL.LU R15, [R1+0x6444] ;  /* 0x00644400010f7983 */ /* 0x000ea40000300800 */
[----:B------:R1:W-:Y:S01]  /*c1b70*/  STL.64 [R1+0x830], R20 ;  /* 0x0008301401007387 */ /* 0x0003e20000100a00 */
[----:B------:R-:W-:Y:S01]  /*c1b80*/  IADD3 R12, P4, R16, R250, RZ ;  /* 0x000000fa100c7210 */ /* 0x000fe20007f9e0ff */
[----:B------:R3:W-:Y:S04]  /*c1b90*/  STL.64 [R1+0x838], R22 ;  /* 0x0008381601007387 */ /* 0x0007e80000100a00 */
[----:B-1----:R-:W4:Y:S01]  /*c1ba0*/  LDL.LU R21, [R1+0x6440] ;  /* 0x0064400001157983 */ /* 0x002f220000300800 */
[----:B------:R-:W4:Y:S02]  /*c1bb0*/  LDL.LU R63, [R1+0x6448] ;  /* 0x00644800013f7983 */ /* 0x000f240000300800 */
[----:B------:R1:W-:Y:S02]  /*c1bc0*/  STL [R1+0x3ac0], R12 ;  /* 0x003ac00c01007387 */ /* 0x0003e40000100800 */
[----:B---3--:R-:W3:Y:S01]  /*c1bd0*/  LDL.LU R23, [R1+0x644c] ;  /* 0x00644c0001177983 */ /* 0x008ee20000300800 */
[----:B------:R-:W3:Y:S01]  /*c1be0*/  LDL.LU R62, [R1+0x6450] ;  /* 0x00645000013e7983 */ /* 0x000ee20000300800 */
[----:B------:R-:W3:Y:S02]  /*c1bf0*/  LDL.LU R43, [R1+0x6454] ;  /* 0x00645400012b7983 */ /* 0x000ee40000300800 */
[----:B------:R-:W3:Y:S02]  /*c1c00*/  LDL.LU R22, [R1+0x645c] ;  /* 0x00645c0001167983 */ /* 0x000ee40000300800 */
[----:B------:R-:W3:Y:S01]  /*c1c10*/  LDL.LU R40, [R1+0x6464] ;  /* 0x0064640001287983 */ /* 0x000ee20000300800 */
[----:B------:R-:W3:Y:S01]  /*c1c20*/  LDL.LU R18, [R1+0x646c] ;  /* 0x00646c0001127983 */ /* 0x000ee20000300800 */
[----:B------:R-:W3:Y:S02]  /*c1c30*/  LDL.LU R42, [R1+0x6458] ;  /* 0x00645800012a7983 */ /* 0x000ee40000300800 */
[----:B------:R-:W3:Y:S01]  /*c1c40*/  LDL.LU R41, [R1+0x6460] ;  /* 0x0064600001297983 */ /* 0x000ee20000300800 */
[----:B-1----:R-:W-:Y:S01]  /*c1c50*/  IADD3.X R12, R17, R0, RZ, P4, !PT ;  /* 0x00000000110c7210 */ /* 0x002fe200027fe4ff */
[----:B------:R-:W-:-:S04]  /*c1c60*/  IMAD.X R249, R35, 0x1, R0, P0 ;  /* 0x0000000123f97824 */ /* 0x000fc800000e0600 */
[----:B------:R1:W-:Y:S01]  /*c1c70*/  STL [R1+0x1e50], R12 ;  /* 0x001e500c01007387 */ /* 0x0003e20000100800 */
[----:B------:R-:W3:Y:S02]  /*c1c80*/  LDL.LU R35, [R1+0x6468] ;  /* 0x0064680001237983 */ /* 0x000ee40000300800 */
[----:B------:R-:W3:Y:S02]  /*c1c90*/  LDL.LU R20, [R1+0x6474] ;  /* 0x0064740001147983 */ /* 0x000ee40000300800 */
[----:B------:R-:W3:Y:S01]  /*c1ca0*/  LDL.LU R32, [R1+0x647c] ;  /* 0x00647c0001207983 */ /* 0x000ee20000300800 */
[----:B------:R-:W3:Y:S01]  /*c1cb0*/  LDL.LU R34, [R1+0x6470] ;  /* 0x0064700001227983 */ /* 0x000ee20000300800 */
[----:B------:R-:W3:Y:S02]  /*c1cc0*/  LDL.LU R33, [R1+0x6478] ;  /* 0x0064780001217983 */ /* 0x000ee40000300800 */
[----:B------:R1:W-:Y:S02]  /*c1cd0*/  STL.64 [R1+0x820], R8 ;  /* 0x0008200801007387 */ /* 0x0003e40000100a00 */
[----:B------:R1:W-:Y:S01]  /*c1ce0*/  STL.64 [R1+0x828], R10 ;  /* 0x0008280a01007387 */ /* 0x0003e20000100a00 */
[----:B------:R-:W3:Y:S01]  /*c1cf0*/  LDL.LU R27, [R1+0x6480] ;  /* 0x00648000011b7983 */ /* 0x000ee20000300800 */
[----:B------:R-:W3:Y:S02]  /*c1d00*/  LDL.LU R19, [R1+0x6484] ;  /* 0x0064840001137983 */ /* 0x000ee40000300800 */
[----:B------:R-:W3:Y:S01]  /*c1d10*/  LDL.LU R17, [R1+0x648c] ;  /* 0x00648c0001117983 */ /* 0x000ee20000300800 */
[----:B------:R-:W-:-:S02]  /*c1d20*/  IADD3 R191, R191, 0x7f, RZ ;  /* 0x0000007fbfbf7810 */ /* 0x000fc40007ffe0ff */
[----:B------:R-:W-:Y:S02]  /*c1d30*/  MOV R2, c[0x0][0x180] ;  /* 0x0000600000027a02 */ /* 0x000fe40000000f00 */
[----:B------:R-:W-:Y:S02]  /*c1d40*/  SHF.R.S32.HI R25, RZ, 0x1f, R191 ;  /* 0x0000001fff197819 */ /* 0x000fe400000114bf */
[----:B------:R-:W-:Y:S02]  /*c1d50*/  IADD3 R2, R2, -0x100, RZ ;  /* 0xffffff0002027810 */ /* 0x000fe40007ffe0ff */
[----:B------:R-:W-:-:S03]  /*c1d60*/  LEA.HI R25, R25, R191, RZ, 0x7 ;  /* 0x000000bf19197211 */ /* 0x000fc600078f38ff */
[----:B------:R-:W-:Y:S01]  /*c1d70*/  IMAD R2, R24, -0x80, R2 ;  /* 0xffffff8018027824 */ /* 0x000fe200078e0202 */
[----:B------:R-:W-:-:S04]  /*c1d80*/  SHF.R.S32.HI R25, RZ, 0x7, R25 ;  /* 0x00000007ff197819 */ /* 0x000fc80000011419 */
[C---:B------:R-:W-:Y:S02]  /*c1d90*/  ISETP.GT.AND P2, PT, R2.reuse, 0x4, PT ;  /* 0x000000040200780c */ /* 0x040fe40003f44270 */
[----:B------:R-:W-:Y:S02]  /*c1da0*/  IADD3 R25, R25, -0x2, RZ ;  /* 0xfffffffe19197810 */ /* 0x000fe40007ffe0ff */
[----:B------:R-:W-:Y:S02]  /*c1db0*/  ISETP.GT.AND P3, PT, R2, 0x8, PT ;  /* 0x000000080200780c */ /* 0x000fe40003f64270 */
[----:B-1----:R-:W-:Y:S02]  /*c1dc0*/  SEL R12, RZ, 0x4, !P2 ;  /* 0x00000004ff0c7807 */ /* 0x002fe40005000000 */
[----:B------:R-:W-:Y:S02]  /*c1dd0*/  ISETP.GE.AND P0, PT, R24, R25, PT ;  /* 0x000000191800720c */ /* 0x000fe40003f06270 */
[----:B------:R-:W-:-:S02]  /*c1de0*/  SEL R13, RZ, 0x4, !P3 ;  /* 0x00000004ff0d7807 */ /* 0x000fc40005800000 */
[----:B------:R-:W-:Y:S02]  /*c1df0*/  ISETP.GT.AND P1, PT, R2, RZ, PT ;  /* 0x000000ff0200720c */ /* 0x000fe40003f24270 */
[----:B------:R-:W-:Y:S02]  /*c1e00*/  SEL R8, R12, RZ, !P0 ;  /* 0x000000ff0c087207 */ /* 0x000fe40004000000 */
[----:B------:R-:W-:Y:S02]  /*c1e10*/  SEL R9, R13, RZ, !P0 ;  /* 0x000000ff0d097207 */ /* 0x000fe40004000000 */
[----:B------:R-:W-:Y:S02]  /*c1e20*/  SEL R14, RZ, 0x4, !P1 ;  /* 0x00000004ff0e7807 */ /* 0x000fe40004800000 */
[----:B------:R-:W-:Y:S02]  /*c1e30*/  ISETP.NE.U32.AND P4, PT, R8, RZ, PT ;  /* 0x000000ff0800720c */ /* 0x000fe40003f85070 */
[----:B------:R-:W-:-:S02]  /*c1e40*/  ISETP.NE.U32.AND P1, PT, R9, RZ, PT ;  /* 0x000000ff0900720c */ /* 0x000fc40003f25070 */
[C---:B------:R-:W-:Y:S08]  /*c1e50*/  HMMA.1688.F32.TF32 R8, R4.reuse, R94, R28 ;  /* 0x0000005e0408723c */ /* 0x040ff0000008101c */
[C---:B------:R-:W-:Y:S08]  /*c1e60*/  HMMA.1688.F32.TF32 R236, R4.reuse, R70, R236 ;  /* 0x0000004604ec723c */ /* 0x040ff000000810ec */
[C---:B------:R-:W-:Y:S08]  /*c1e70*/  HMMA.1688.F32.TF32 R124, R4.reuse, R126, R168 ;  /* 0x0000007e047c723c */ /* 0x040ff000000810a8 */
[----:B------:R-:W-:Y:S01]  /*c1e80*/  HMMA.1688.F32.TF32 R88, R4, R90, R36 ;  /* 0x0000005a0458723c */ /* 0x000fe20000081024 */
[----:B--2---:R-:W-:-:S05]  /*c1e90*/  IADD3 R15, P2, R15, R250, RZ ;  /* 0x000000fa0f0f7210 */ /* 0x004fca0007f5e0ff */
[--C-:B----4-:R-:W-:Y:S01]  /*c1ea0*/  IMAD.X R21, R21, 0x1, R0.reuse, P2 ;  /* 0x0000000115157824 */ /* 0x110fe200010e0600 */
[-C--:B---3--:R-:W-:Y:S02]  /*c1eb0*/  IADD3 R23, P5, R23, R250.reuse, RZ ;  /* 0x000000fa17177210 */ /* 0x088fe40007fbe0ff */
[----:B------:R-:W-:Y:S02]  /*c1ec0*/  IADD3 R43, P2, R43, R250, RZ ;  /* 0x000000fa2b2b7210 */ /* 0x000fe40007f5e0ff */
[----:B------:R-:W-:Y:S01]  /*c1ed0*/  IADD3.X R63, R63, R0, RZ, P5, !PT ;  /* 0x000000003f3f7210 */ /* 0x000fe20002ffe4ff */
[-C--:B------:R-:W-:Y:S02]  /*c1ee0*/  IADD3 R22, P5, R22, R250.reuse, RZ ;  /* 0x000000fa16167210 */ /* 0x080fe40007fbe0ff */
[--C-:B------:R-:W-:Y:S01]  /*c1ef0*/  IMAD.X R62, R62, 0x1, R0.reuse, P2 ;  /* 0x000000013e3e7824 */ /* 0x100fe200010e0600 */
[----:B------:R-:W-:Y:S02]  /*c1f00*/  IADD3 R40, P2, R40, R250, RZ ;  /* 0x000000fa28287210 */ /* 0x000fe40007f5e0ff */
[----:B------:R-:W-:Y:S01]  /*c1f10*/  IADD3.X R42, R42, R0, RZ, P5, !PT ;  /* 0x000000002a2a7210 */ /* 0x000fe20002ffe4ff */
[----:B------:R-:W-:Y:S01]  /*c1f20*/  IADD3 R18, P5, R18, R250, RZ ;  /* 0x000000fa12127210 */ /* 0x000fe20007fbe0ff */
[----:B------:R-:W-:Y:S01]  /*c1f30*/  STL [R1+0x6444], R15 ;  /* 0x0064440f01007387 */ /* 0x000fe20000100800 */
[----:B------:R-:W-:Y:S02]  /*c1f40*/  STL [R1+0x644c], R23 ;  /* 0x00644c1701007387 */ /* 0x000fe40000100800 */
[----:B------:R-:W-:Y:S02]  /*c1f50*/  STL [R1+0x6440], R21 ;  /* 0x0064401501007387 */ /* 0x000fe40000100800 */
[----:B------:R1:W-:Y:S01]  /*c1f60*/  STL.64 [R1+0x7a0], R8 ;  /* 0x0007a00801007387 */ /* 0x0003e20000100a00 */
[----:B------:R-:W-:Y:S01]  /*c1f70*/  IADD3.X R35, R35, R0, RZ, P5, !PT ;  /* 0x0000000023237210 */ /* 0x000fe20002ffe4ff */
[--C-:B------:R-:W-:Y:S01]  /*c1f80*/  IMAD.X R41, R41, 0x1, R0.reuse, P2 ;  /* 0x0000000129297824 */ /* 0x100fe200010e0600 */
[----:B------:R-:W-:Y:S01]  /*c1f90*/  IADD3 R20, P5, R20, R250, RZ ;  /* 0x000000fa14147210 */ /* 0x000fe20007fbe0ff */
[----:B------:R2:W-:Y:S01]  /*c1fa0*/  STL.64 [R1+0x7a8], R10 ;  /* 0x0007a80a01007387 */ /* 0x0005e20000100a00 */
[----:B------:R-:W-:Y:S01]  /*c1fb0*/  ISETP.GT.AND P2, PT, R2, 0xc, PT ;  /* 0x0000000c0200780c */ /* 0x000fe20003f44270 */
[----:B------:R-:W-:Y:S02]  /*c1fc0*/  STL [R1+0x6454], R43 ;  /* 0x0064542b01007387 */ /* 0x000fe40000100800 */
[----:B------:R-:W-:Y:S01]  /*c1fd0*/  STL [R1+0x6448], R63 ;  /* 0x0064483f01007387 */ /* 0x000fe20000100800 */
[----:B------:R3:W-:Y:S01]  /*c1fe0*/  STL [R1+0x645c], R22 ;  /* 0x00645c1601007387 */ /* 0x0007e20000100800 */
[----:B------:R-:W-:Y:S02]  /*c1ff0*/  STL [R1+0x6450], R62 ;  /* 0x0064503e01007387 */ /* 0x000fe40000100800 */
[----:B------:R-:W-:-:S02]  /*c2000*/  IMAD.X R34, R34, 0x1, R0, P5 ;  /* 0x0000000122227824 */ /* 0x000fc400028e0600 */
[----:B------:R-:W-:Y:S01]  /*c2010*/  STL [R1+0x6464], R40 ;  /* 0x0064642801007387 */ /* 0x000fe20000100800 */
[----:B-1----:R-:W-:Y:S01]  /*c2020*/  SEL R9, RZ, 0x4, !P2 ;  /* 0x00000004ff097807 */ /* 0x002fe20005000000 */
[-C--:B------:R-:W-:Y:S01]  /*c2030*/  IADD3 R32, P2, R32, R250.reuse, RZ ;  /* 0x000000fa20207210 */ /* 0x080fe20007f5e0ff */
[----:B------:R-:W-:Y:S01]  /*c2040*/  IADD3 R19, P5, R19, R250, RZ ;  /* 0x000000fa13137210 */ /* 0x000fe20007fbe0ff */
[----:B------:R-:W-:Y:S01]  /*c2050*/  STL [R1+0x6458], R42 ;  /* 0x0064582a01007387 */ /* 0x000fe20000100800 */
[----:B------:R1:W-:Y:S02]  /*c2060*/  STL [R1+0x646c], R18 ;  /* 0x00646c1201007387 */ /* 0x0003e40000100800 */
[----:B------:R-:W-:Y:S02]  /*c2070*/  STL [R1+0x6460], R41 ;  /* 0x0064602901007387 */ /* 0x000fe40000100800 */
[----:B------:R-:W-:Y:S01]  /*c2080*/  STL [R1+0x6468], R35 ;  /* 0x0064682301007387 */ /* 0x000fe20000100800 */
[----:B------:R-:W-:Y:S01]  /*c2090*/  IADD3.X R33, R33, R0, RZ, P2, !PT ;  /* 0x0000000021217210 */ /* 0x000fe200017fe4ff */
[----:B------:R4:W-:Y:S01]  /*c20a0*/  STL [R1+0x6474], R20 ;  /* 0x0064741401007387 */ /* 0x0009e20000100800 */
[----:B------:R-:W-:-:S02]  /*c20b0*/  IMAD.X R27, R27, 0x1, R0, P5 ;  /* 0x000000011b1b7824 */ /* 0x000fc400028e0600 */
[----:B------:R-:W-:Y:S01]  /*c20c0*/  STL [R1+0x647c], R32 ;  /* 0x00647c2001007387 */ /* 0x000fe20000100800 */
[----:B------:R-:W-:Y:S01]  /*c20d0*/  IADD3 R17, P5, R17, R250, RZ ;  /* 0x000000fa11117210 */ /* 0x000fe20007fbe0ff */
[----:B------:R-:W-:Y:S01]  /*c20e0*/  STL [R1+0x6470], R34 ;  /* 0x0064702201007387 */ /* 0x000fe20000100800 */
[----:B------:R1:W-:Y:S02]  /*c20f0*/  STL [R1+0x6484], R19 ;  /* 0x0064841301007387 */ /* 0x0003e40000100800 */
[----:B------:R-:W-:Y:S02]  /*c2100*/  STL [R1+0x6478], R33 ;  /* 0x0064782101007387 */ /* 0x000fe40000100800 */
[----:B------:R-:W-:Y:S01]  /*c2110*/  STL [R1+0x6480], R27 ;  /* 0x0064801b01007387 */ /* 0x000fe20000100800 */
[----:B------:R1:W-:Y:S01]  /*c2120*/  STL [R1+0x648c], R17 ;  /* 0x00648c1101007387 */ /* 0x0003e20000100800 */
[----:B------:R-:W3:Y:S02]  /*c2130*/  LDL.LU R12, [R1+0x6488] ;  /* 0x00648800010c7983 */ /* 0x000ee40000300800 */
[----:B------:R-:W-:-:S02]  /*c2140*/  IMAD.MOV.U32 R6, RZ, RZ, R15 ;  /* 0x000000ffff067224 */ /* 0x000fc400078e000f */
[----:B------:R-:W4:Y:S01]  /*c2150*/  LDL.LU R26, [R1+0x6490] ;  /* 0x00649000011a7983 */ /* 0x000f220000300800 */
[----:B------:R-:W4:Y:S04]  /*c2160*/  LDL.LU R15, [R1+0x6494] ;  /* 0x00649400010f7983 */ /* 0x000f280000300800 */
[----:B------:R-:W1:Y:S01]  /*c2170*/  S2R R191, SR_TID.X ;  /* 0x0000000000bf7919 */ /* 0x000e620000002100 */
[----:B------:R-:W-:Y:S01]  /*c2180*/  UISETP.GT.AND UP0, UPT, UR5, 0x1, UPT ;  /* 0x000000010500788c */ /* 0x000fe2000bf04270 */
[----:B------:R-:W-:Y:S01]  /*c2190*/  SEL R14, R14, RZ, !P0 ;  /* 0x000000ff0e0e7207 */ /* 0x000fe20004000000 */
[----:B------:R-:W4:Y:S01]  /*c21a0*/  LDL.LU R25, [R1+0x6498] ;  /* 0x0064980001197983 */ /* 0x000f220000300800 */
[----:B------:R-:W4:Y:S01]  /*c21b0*/  LDL.LU R24, [R1+0x649c] ;  /* 0x00649c0001187983 */ /* 0x000f220000300800 */
[----:B------:R-:W-:Y:S01]  /*c21c0*/  USEL UR5, UR5, URZ, !UP0 ;  /* 0x0000003f05057287 */ /* 0x000fe2000c000000 */
[----:B------:R-:W-:Y:S01]  /*c21d0*/  ISETP.NE.U32.AND P3, PT, R14, RZ, PT ;  /* 0x000000ff0e00720c */ /* 0x000fe20003f65070 */
[----:B------:R-:W4:Y:S01]  /*c21e0*/  LDL.LU R5, [R1+0x64a0] ;  /* 0x0064a00001057983 */ /* 0x000f220000300800 */
[----:B------:R-:W4:Y:S01]  /*c21f0*/  LDL.LU R13, [R1+0x64a4] ;  /* 0x0064a400010d7983 */ /* 0x000f220000300800 */
[----:B------:R-:W-:Y:S01]  /*c2200*/  MOV R7, R21 ;  /* 0x0000001500077202 */ /* 0x000fe20000000f00 */
[----:B--2---:R-:W2:Y:S02]  /*c2210*/  LDL.LU R10, [R1+0x64ac] ;  /* 0x0064ac00010a7983 */ /* 0x004ea40000300800 */
[----:B------:R-:W-:Y:S01]  /*c2220*/  IMAD.U32 R8, RZ, RZ, UR5 ;  /* 0x00000005ff087e24 */ /* 0x000fe2000f8e00ff */
[----:B------:R-:W2:Y:S01]  /*c2230*/  LDL.LU R21, [R1+0x64b4] ;  /* 0x0064b40001157983 */ /* 0x000ea20000300800 */
[----:B-1----:R-:W-:-:S04]  /*c2240*/  LOP3.LUT R191, R191, 0x1f, RZ, 0xc0, !PT ;  /* 0x0000001fbfbf7812 */ /* 0x002fc800078ec0ff */
[----:B------:R-:W-:-:S04]  /*c2250*/  SHF.L.U32 R16, R191, 0x2, RZ ;  /* 0x00000002bf107819 */ /* 0x000fc800000006ff */
[----:B------:R-:W-:-:S05]  /*c2260*/  LEA R4, R8, R16, 0x12 ;  /* 0x0000001008047211 */ /* 0x000fca00078e90ff */
[----:B------:R-:W-:Y:S01]  /*c2270*/  @!PT LDS RZ, [RZ] ;  /* 0x00000000fffff984 */ /* 0x000fe20000000800 */
[----:B------:R-:W-:Y:S01]  /*c2280*/  @!PT LDS RZ, [RZ] ;  /* 0x00000000fffff984 */ /* 0x000fe20000000800 */
[----:B------:R-:W-:Y:S01]  /*c2290*/  @!PT LDS RZ, [RZ] ;  /* 0x00000000fffff984 */ /* 0x000fe20000000800 */
[----:B------:R1:W-:Y:S04]  /*c22a0*/  LDGSTS.E [R4], [R6.64], P3 ;  /* 0x0000000006047fae */ /* 0x0003e80009921848 */
[----:B------:R-:W-:Y:S01]  /*c22b0*/  STL [R1+0x7b1c], R76 ;  /* 0x007b1c4c01007387 */ /* 0x000fe20000100800 */
[----:B-1----:R-:W-:Y:S01]  /*c22c0*/  MOV R6, R23 ;  /* 0x0000001700067202 */ /* 0x002fe20000000f00 */
[----:B------:R-:W-:Y:S02]  /*c22d0*/  IMAD.MOV.U32 R7, RZ, RZ, R63 ;  /* 0x000000ffff077224 */ /* 0x000fe400078e003f */
[----:B------:R-:W2:Y:S04]  /*c22e0*/  LDL.LU R23, [R1+0x64a8] ;  /* 0x0064a80001177983 */ /* 0x000ea80000300800 */
[----:B------:R1:W-:Y:S02]  /*c22f0*/  LDGSTS.E [R4+0x80], [R6.64], P3 ;  /* 0x0008000006047fae */ /* 0x0003e40009921848 */
[----:B-1----:R-:W-:Y:S01]  /*c2300*/  MOV R6, R43 ;  /* 0x0000002b00067202 */ /* 0x002fe20000000f00 */
[----:B------:R-:W-:-:S05]  /*c2310*/  IMAD.MOV.U32 R7, RZ, RZ, R62 ;  /* 0x000000ffff077224 */ /* 0x000fca00078e003e */
[----:B------:R1:W-:Y:S02]  /*c2320*/  LDGSTS.E [R4+0x100], [R6.64], P3 ;  /* 0x0010000006047fae */ /* 0x0003e40009921848 */
[----:B-1----:R-:W-:Y:S02]  /*c2330*/  IMAD.MOV.U32 R6, RZ, RZ, R22 ;  /* 0x000000ffff067224 */ /* 0x002fe400078e0016 */
[----:B---3--:R-:W-:Y:S01]  /*c2340*/  IMAD.X R12, R12, 0x1, R0, P5 ;  /* 0x000000010c0c7824 */ /* 0x008fe200028e0600 */
[----:B----4-:R-:W-:-:S04]  /*c2350*/  IADD3 R15, P5, R15, R250, RZ ;  /* 0x000000fa0f0f7210 */ /* 0x010fc80007fbe0ff */
[----:B------:R1:W-:Y:S01]  /*c2360*/  STL [R1+0x6488], R12 ;  /* 0x0064880c01007387 */ /* 0x0003e20000100800 */
[----:B------:R-:W-:-:S03]  /*c2370*/  IADD3.X R26, R26, R0, RZ, P5, !PT ;  /* 0x000000001a1a7210 */ /* 0x000fc60002ffe4ff */
[----:B------:R3:W-:Y:S04]  /*c2380*/  STL [R1+0x6494], R15 ;  /* 0x0064940f01007387 */ /* 0x0007e80000100800 */
[----:B------:R-:W4:Y:S01]  /*c2390*/  LDL.LU R22, [R1+0x64b0] ;  /* 0x0064b00001167983 */ /* 0x000f220000300800 */
[----:B------:R-:W-:Y:S02]  /*c23a0*/  STL [R1+0x6490], R26 ;  /* 0x0064901a01007387 */ /* 0x000fe40000100800 */
[----:B------:R-:W4:Y:S01]  /*c23b0*/  LDL.LU R11, [R1+0x64bc] ;  /* 0x0064bc00010b7983 */ /* 0x000f220000300800 */
[----:B------:R-:W-:-:S05]  /*c23c0*/  MOV R7, R42 ;  /* 0x0000002a00077202 */ /* 0x000fca0000000f00 */
[----:B------:R1:W-:Y:S02]  /*c23d0*/  LDGSTS.E [R4+0x180], [R6.64], P3 ;  /* 0x0018000006047fae */ /* 0x0003e40009921848 */
[----:B-1----:R-:W-:Y:S01]  /*c23e0*/  IMAD.MOV.U32 R6, RZ, RZ, R40 ;  /* 0x000000ffff067224 */ /* 0x002fe200078e0028 */
[----:B------:R-:W-:-:S05]  /*c23f0*/  MOV R7, R41 ;  /* 0x0000002900077202 */ /* 0x000fca0000000f00 */
[----:B------:R1:W-:Y:S01]  /*c2400*/  LDGSTS.E [R4+0x200], [R6.64], P3 ;  /* 0x0020000006047fae */ /* 0x0003e20009921848 */
[----:B------:R-:W-:Y:S02]  /*c2410*/  IADD3 R24, P5, R24, R250, RZ ;  /* 0x000000fa18187210 */ /* 0x000fe40007fbe0ff */
[----:B-1----:R-:W-:Y:S01]  /*c2420*/  MOV R6, R18 ;  /* 0x0000001200067202 */ /* 0x002fe20000000f00 */
[----:B------:R-:W-:-:S05]  /*c2430*/  IMAD.MOV.U32 R7, RZ, RZ, R35 ;  /* 0x000000ffff077224 */ /* 0x000fca00078e0023 */
[----:B------:R1:W-:Y:S01]  /*c2440*/  LDGSTS.E [R4+0x280], [R6.64], P3 ;  /* 0x0028000006047fae */ /* 0x0003e20009921848 */
[----:B------:R-:W-:Y:S01]  /*c2450*/  IMAD.X R25, R25, 0x1, R0, P5 ;  /* 0x0000000119197824 */ /* 0x000fe200028e0600 */
[----:B------:R-:W-:Y:S02]  /*c2460*/  IADD3 R13, P5, R13, R250, RZ ;  /* 0x000000fa0d0d7210 */ /* 0x000fe40007fbe0ff */
[----:B-1----:R-:W-:Y:S01]  /*c2470*/  MOV R6, R20 ;  /* 0x0000001400067202 */ /* 0x002fe20000000f00 */
[----:B------:R-:W-:-:S05]  /*c2480*/  IMAD.MOV.U32 R7, RZ, RZ, R34 ;  /* 0x000000ffff077224 */ /* 0x000fca00078e0022 */
[----:B------:R1:W-:Y:S04]  /*c2490*/  LDGSTS.E [R4+0x300], [R6.64], P3 ;  /* 0x0030000006047fae */ /* 0x0003e80009921848 */
[----:B------:R-:W-:Y:S01]  /*c24a0*/  STL [R1+0x649c], R24 ;  /* 0x00649c1801007387 */ /* 0x000fe20000100800 */
[----:B------:R-:W4:Y:S02]  /*c24b0*/  LDL.LU R18, [R1+0x6248] ;  /* 0x0062480001127983 */ /* 0x000f240000300800 */
[----:B------:R-:W-:Y:S02]  /*c24c0*/  STL [R1+0x6498], R25 ;  /* 0x0064981901007387 */ /* 0x000fe40000100800 */
[----:B-1----:R-:W-:Y:S01]  /*c24d0*/  IMAD.MOV.U32 R6, RZ, RZ, R32 ;  /* 0x000000ffff067224 */ /* 0x002fe200078e0020 */
[----:B------:R-:W-:Y:S01]  /*c24e0*/  MOV R7, R33 ;  /* 0x0000002100077202 */ /* 0x000fe20000000f00 */
[----:B------:R1:W-:Y:S01]  /*c24f0*/  STL [R1+0x64a4], R13 ;  /* 0x0064a40d01007387 */ /* 0x0003e20000100800 */
[----:B------:R-:W-:Y:S01]  /*c2500*/  IADD3.X R5, R5, R0, RZ, P5, !PT ;  /* 0x0000000005057210 */ /* 0x000fe20002ffe4ff */
[----:B------:R-:W4:Y:S02]  /*c2510*/  LDL.LU R20, [R1+0x64b8] ;  /* 0x0064b80001147983 */ /* 0x000f240000300800 */
[----:B------:R1:W-:Y:S01]  /*c2520*/  LDGSTS.E [R4+0x380], [R6.64], P3 ;  /* 0x0038000006047fae */ /* 0x0003e20009921848 */
[-C--:B--2---:R-:W-:Y:S01]  /*c2530*/  IADD3 R10, P5, R10, R250.reuse, RZ ;  /* 0x000000fa0a0a7210 */ /* 0x084fe20007fbe0ff */
[----:B------:R-:W2:Y:S02]  /*c2540*/  LDL.LU R8, [R1+0x6250] ;  /* 0x0062500001087983 */ /* 0x000ea40000300800 */
[----:B------:R3:W-:Y:S02]  /*c2550*/  STL [R1+0x64a0], R5 ;  /* 0x0064a00501007387 */ /* 0x0007e40000100800 */
[----:B-1----:R-:W-:Y:S01]  /*c2560*/  IMAD.MOV.U32 R6, RZ, RZ, R19 ;  /* 0x000000ffff067224 */ /* 0x002fe200078e0013 */
[----:B------:R-:W-:Y:S01]  /*c2570*/  MOV R7, R27 ;  /* 0x0000001b00077202 */ /* 0x000fe20000000f00 */
[----:B------:R1:W-:Y:S01]  /*c2580*/  STL [R1+0x64ac], R10 ;  /* 0x0064ac0a01007387 */ /* 0x0003e20000100800 */
[----:B------:R-:W2:Y:S02]  /*c2590*/  LDL.LU R19, [R1+0x6244] ;  /* 0x0062440001137983 */ /* 0x000ea40000300800 */
[----:B------:R-:W-:Y:S01]  /*c25a0*/  IMAD.X R23, R23, 0x1, R0, P5 ;  /* 0x0000000117177824 */ /* 0x000fe200028e0600 */
[----:B------:R1:W-:Y:S01]  /*c25b0*/  LDGSTS.E [R4+0x400], [R6.64], P3 ;  /* 0x0040000006047fae */ /* 0x0003e20009921848 */
[----:B------:R-:W-:Y:S01]  /*c25c0*/  IADD3 R21, P5, R21, R250, RZ ;  /* 0x000000fa15157210 */ /* 0x000fe20007fbe0ff */
[----:B------:R-:W2:Y:S01]  /*c25d0*/  LDL.LU R14, [R1+0x6258] ;  /* 0x00625800010e7983 */ /* 0x000ea20000300800 */
[----:B-1----:R-:W-:Y:S01]  /*c25e0*/  MOV R6, R17 ;  /* 0x0000001100067202 */ /* 0x002fe20000000f00 */
[----:B------:R-:W-:Y:S01]  /*c25f0*/  IMAD.MOV.U32 R7, RZ, RZ, R12 ;  /* 0x000000ffff077224 */ /* 0x000fe200078e000c */
[----:B------:R-:W2:Y:S04]  /*c2600*/  LDL.LU R17, [R1+0x624c] ;  /* 0x00624c0001117983 */ /* 0x000ea80000300800 */
[----:B------:R1:W-:Y:S01]  /*c2610*/  LDGSTS.E [R4+0x480], [R6.64], P3 ;  /* 0x0048000006047fae */ /* 0x0003e20009921848 */
[----:B------:R-:W-:Y:S01]  /*c2620*/  STL [R1+0x64a8], R23 ;  /* 0x0064a81701007387 */ /* 0x000fe20000100800 */
[----:B------:R-:W-:Y:S01]  /*c2630*/  SEL R9, R9, RZ, !P0 ;  /* 0x000000ff09097207 */ /* 0x000fe20004000000 */
[----:B------:R-:W2:Y:S01]  /*c2640*/  LDL.LU R12, [R1+0x6260] ;  /* 0x00626000010c7983 */ /* 0x000ea20000300800 */
[----:B------:R-:W-:Y:S01]  /*c2650*/  STL [R1+0x64b4], R21 ;  /* 0x0064b41501007387 */ /* 0x000fe20000100800 */
[----:B-1----:R-:W-:Y:S01]  /*c2660*/  MOV R6, R15 ;  /* 0x0000000f00067202 */ /* 0x002fe20000000f00 */
[----:B------:R-:W-:-:S02]  /*c2670*/  IMAD.MOV.U32 R7, RZ, RZ, R26 ;  /* 0x000000ffff077224 */ /* 0x000fc400078e001a */
[----:B---3--:R-:W3:Y:S04]  /*c2680*/  LDL.LU R15, [R1+0x6254] ;  /* 0x00625400010f7983 */ /* 0x008ee80000300800 */
[----:B------:R1:W-:Y:S01]  /*c2690*/  LDGSTS.E [R4+0x500], [R6.64], P3 ;  /* 0x0050000006047fae */ /* 0x0003e20009921848 */
[----:B------:R-:W-:Y:S02]  /*c26a0*/  ISETP.NE.U32.AND P2, PT, R9, RZ, PT ;  /* 0x000000ff0900720c */ /* 0x000fe40003f45070 */
[----:B------:R-:W3:Y:S02]  /*c26b0*/  LDL.LU R9, [R1+0x6268] ;  /* 0x0062680001097983 */ /* 0x000ee40000300800 */
[----:B-1----:R-:W-:Y:S01]  /*c26c0*/  IMAD.MOV.U32 R6, RZ, RZ, R24 ;  /* 0x000000ffff067224 */ /* 0x002fe200078e0018 */
[----:B------:R-:W-:-:S05]  /*c26d0*/  MOV R7, R25 ;  /* 0x0000001900077202 */ /* 0x000fca0000000f00 */
[----:B------:R1:W-:Y:S02]  /*c26e0*/  LDGSTS.E [R4+0x580], [R6.64], P3 ;  /* 0x0058000006047fae */ /* 0x0003e40009921848 */
[----:B-1----:R-:W-:Y:S01]  /*c26f0*/  IMAD.MOV.U32 R6, RZ, RZ, R13 ;  /* 0x000000ffff067224 */ /* 0x002fe200078e000d */
[----:B------:R-:W-:-:S05]  /*c2700*/  MOV R7, R5 ;  /* 0x0000000500077202 */ /* 0x000fca0000000f00 */
[----:B------:R1:W-:Y:S02]  /*c2710*/  LDGSTS.E [R4+0x600], [R6.64], P3 ;  /* 0x0060000006047fae */ /* 0x0003e40009921848 */
[----:B-1----:R-:W-:Y:S02]  /*c2720*/  MOV R6, R10 ;  /* 0x0000000a00067202 */ /* 0x002fe40000000f00 */
[----:B----4-:R-:W-:Y:S02]  /*c2730*/  IADD3.X R22, R22, R0, RZ, P5, !PT ;  /* 0x0000000016167210 */ /* 0x010fe40002ffe4ff */
[----:B------:R-:W-:-:S03]  /*c2740*/  IADD3 R11, P5, R11, R250, RZ ;  /* 0x000000fa0b0b7210 */ /* 0x000fc60007fbe0ff */
[----:B------:R-:W-:Y:S02]  /*c2750*/  STL [R1+0x64b0], R22 ;  /* 0x0064b01601007387 */ /* 0x000fe40000100800 */
[----:B------:R1:W-:Y:S02]  /*c2760*/  STL [R1+0x64bc], R11 ;  /* 0x0064bc0b01007387 */ /* 0x0003e40000100800 */
[----:B------:R-:W4:Y:S02]  /*c2770*/  LDL.LU R13, [R1+0x625c] ;  /* 0x00625c00010d7983 */ /* 0x000f240000300800 */
[----:B------:R-:W4:Y:S01]  /*c2780*/  LDL.LU R5, [R1+0x6270] ;  /* 0x0062700001057983 */ /* 0x000f220000300800 */
[----:B------:R-:W4:Y:S01]  /*c2790*/  LDL.LU R10, [R1+0x6264] ;  /* 0x00626400010a7983 */ /* 0x000f220000300800 */
[----:B------:R-:W-:-:S05]  /*c27a0*/  IMAD.MOV.U32 R7, RZ, RZ, R23 ;  /* 0x000000ffff077224 */ /* 0x000fca00078e0017 */
[----:B------:R1:W-:Y:S02]  /*c27b0*/  LDGSTS.E [R4+0x680], [R6.64], P3 ;  /* 0x0068000006047fae */ /* 0x0003e40009921848 */
[----:B-1----:R-:W-:Y:S01]  /*c27c0*/  MOV R6, R21 ;  /* 0x0000001500067202 */ /* 0x002fe20000000f00 */
[----:B------:R-:W-:-:S05]  /*c27d0*/  IMAD.MOV.U32 R7, RZ, RZ, R22 ;  /* 0x000000ffff077224 */ /* 0x000fca00078e0016 */
[----:B------:R1:W-:Y:S02]  /*c27e0*/  LDGSTS.E [R4+0x700], [R6.64], P3 ;  /* 0x0070000006047fae */ /* 0x0003e40009921848 */
[----:B-1----:R-:W-:Y:S02]  /*c27f0*/  IMAD.MOV.U32 R6, RZ, RZ, R11 ;  /* 0x000000ffff067224 */ /* 0x002fe400078e000b */
[----:B------:R-:W-:Y:S01]  /*c2800*/  IMAD.X R20, R20, 0x1, R0, P5 ;  /* 0x0000000114147824 */ /* 0x000fe200028e0600 */
[----:B------:R-:W-:-:S04]  /*c2810*/  IADD3 R18, P5, R18, R250, RZ ;  /* 0x000000fa12127210 */ /* 0x000fc80007fbe0ff */
[----:B------:R-:W-:Y:S01]  /*c2820*/  STL [R1+0x64b8], R20 ;  /* 0x0064b81401007387 */ /* 0x000fe20000100800 */
[----:B------:R-:W-:Y:S01]  /*c2830*/  STL [R1+0x6248], R18 ;  /* 0x0062481201007387 */ /* 0x000fe20000100800 */
[----:B------:R-:W-:Y:S01]  /*c2840*/  MOV R7, R20 ;  /* 0x0000001400077202 */ /* 0x000fe20000000f00 */
[----:B------:R-:W4:Y:S01]  /*c2850*/  LDL.LU R25, [R1+0x6278] ;  /* 0x0062780001197983 */ /* 0x000f220000300800 */
[----:B------:R-:W4:Y:S04]  /*c2860*/  LDL.LU R11, [R1+0x626c] ;  /* 0x00626c00010b7983 */ /* 0x000f280000300800 */
[----:B------:R1:W-:Y:S01]  /*c2870*/  LDGSTS.E [R4+0x780], [R6.64], P3 ;  /* 0x0078000006047fae */ /* 0x0003e20009921848 */
[----:B--2---:R-:W-:Y:S01]  /*c2880*/  IADD3.X R19, R19, R0, RZ, P5, !PT ;  /* 0x0000000013137210 */ /* 0x004fe20002ffe4ff */
[----:B------:R-:W-:-:S04]  /*c2890*/  IADD3 R8, P5, R8, R250, RZ ;  /* 0x000000fa08087210 */ /* 0x000fc80007fbe0ff */
[----:B------:R-:W-:Y:S01]  /*c28a0*/  STL [R1+0x6244], R19 ;  /* 0x0062441301007387 */ /* 0x000fe20000100800 */
[----:B------:R-:W2:Y:S01]  /*c28b0*/  LDL.LU R23, [R1+0x6280] ;  /* 0x0062800001177983 */ /* 0x000ea20000300800 */
[----:B------:R-:W-:Y:S01]  /*c28c0*/  IADD3 R14, P3, R14, R250, RZ ;  /* 0x000000fa0e0e7210 */ /* 0x000fe20007f7e0ff */
[----:B------:R3:W-:Y:S01]  /*c28d0*/  STL [R1+0x6250], R8 ;  /* 0x0062500801007387 */ /* 0x0007e20000100800 */
[----:B------:R-:W2:Y:S01]  /*c28e0*/  LDL.LU R26, [R1+0x6274] ;  /* 0x00627400011a7983 */ /* 0x000ea20000300800 */
[----:B-1----:R-:W-:Y:S01]  /*c28f0*/  MOV R6, R18 ;  /* 0x0000001200067202 */ /* 0x002fe20000000f00 */
[----:B------:R-:W-:Y:S02]  /*c2900*/  IMAD.MOV.U32 R7, RZ, RZ, R19 ;  /* 0x000000ffff077224 */ /* 0x000fe400078e0013 */
[----:B------:R-:W-:Y:S03]  /*c2910*/  STL [R1+0x6258], R14 ;  /* 0x0062580e01007387 */ /* 0x000fe60000100800 */
[----:B------:R1:W-:Y:S01]  /*c2920*/  LDGSTS.E [R4+0x2000], [R6.64], P4 ;  /* 0x0200000006047fae */ /* 0x0003e2000a121848 */
[----:B------:R-:W-:Y:S01]  /*c2930*/  IMAD.X R17, R17, 0x1, R0, P5 ;  /* 0x0000000111117824 */ /* 0x000fe200028e0600 */
[----:B------:R-:W-:-:S04]  /*c2940*/  IADD3 R12, P5, R12, R250, RZ ;  /* 0x000000fa0c0c7210 */ /* 0x000fc80007fbe0ff */
[----:B------:R-:W-:Y:S01]  /*c2950*/  STL [R1+0x624c], R17 ;  /* 0x00624c1101007387 */ /* 0x000fe20000100800 */
[----:B------:R-:W2:Y:S02]  /*c2960*/  LDL.LU R24, [R1+0x627c] ;  /* 0x00627c0001187983 */ /* 0x000ea40000300800 */
[----:B-1----:R-:W-:Y:S01]  /*c2970*/  IMAD.MOV.U32 R6, RZ, RZ, R8 ;  /* 0x000000ffff067224 */ /* 0x002fe200078e0008 */
[----:B------:R-:W-:Y:S01]  /*c2980*/  STL [R1+0x6260], R12 ;  /* 0x0062600c01007387 */ /* 0x000fe20000100800 */
[----:B---3--:R-:W-:-:S05]  /*c2990*/  IADD3.X R15, R15, R0, RZ, P3, !PT ;  /* 0x000000000f0f7210 */ /* 0x008fca0001ffe4ff */
[----:B------:R1:W-:Y:S01]  /*c29a0*/  STL [R1+0x6254], R15 ;  /* 0x0062540f01007387 */ /* 0x0003e20000100800 */
[----:B------:R-:W3:Y:S01]  /*c29b0*/  LDL.LU R8, [R1+0x6288] ;  /* 0x0062880001087983 */ /* 0x000ee20000300800 */
[----:B------:R-:W-:Y:S01]  /*c29c0*/  IADD3 R9, P3, R9, R250, RZ ;  /* 0x000000fa09097210 */ /* 0x000fe20007f7e0ff */
[----:B------:R-:W3:Y:S01]  /*c29d0*/  LDL.LU R20, [R1+0x6290] ;  /* 0x0062900001147983 */ /* 0x000ee20000300800 */
[----:B------:R-:W3:Y:S01]  /*c29e0*/  LDL.LU R22, [R1+0x6284] ;  /* 0x0062840001167983 */ /* 0x000ee20000300800 */
[----:B------:R-:W-:Y:S02]  /*c29f0*/  MOV R7, R17 ;  /* 0x0000001100077202 */ /* 0x000fe40000000f00 */
[----:B------:R-:W-:Y:S03]  /*c2a00*/  STL [R1+0x6268], R9 ;  /* 0x0062680901007387 */ /* 0x000fe60000100800 */
[----:B------:R1:W-:Y:S02]  /*c2a10*/  LDGSTS.E [R4+0x2080], [R6.64], P4 ;  /* 0x0208000006047fae */ /* 0x0003e4000a121848 */
[----:B-1----:R-:W-:-:S02]  /*c2a20*/  IMAD.MOV.U32 R7, RZ, RZ, R15 ;  /* 0x000000ffff077224 */ /* 0x002fc400078e000f */
[----:B----4-:R-:W-:Y:S01]  /*c2a30*/  IMAD.X R13, R13, 0x1, R0, P5 ;  /* 0x000000010d0d7824 */ /* 0x010fe200028e0600 */
[----:B------:R-:W-:Y:S02]  /*c2a40*/  IADD3 R5, P5, R5, R250, RZ ;  /* 0x000000fa05057210 */ /* 0x000fe40007fbe0ff */
[----:B------:R-:W-:Y:S02]  /*c2a50*/  IADD3.X R10, R10, R0, RZ, P3, !PT ;  /* 0x000000000a0a7210 */ /* 0x000fe40001ffe4ff */
[----:B------:R1:W-:Y:S01]  /*c2a60*/  STL [R1+0x625c], R13 ;  /* 0x00625c0d01007387 */ /* 0x0003e20000100800 */
[----:B------:R-:W4:Y:S02]  /*c2a70*/  LDL.LU R18, [R1+0x6298] ;  /* 0x0062980001127983 */ /* 0x000f240000300800 */
[----:B------:R-:W4:Y:S02]  /*c2a80*/  LDL.LU R21, [R1+0x628c] ;  /* 0x00628c0001157983 */ /* 0x000f240000300800 */
[----:B------:R-:W-:Y:S01]  /*c2a90*/  STL [R1+0x6270], R5 ;  /* 0x0062700501007387 */ /* 0x000fe20000100800 */
[----:B------:R1:W-:Y:S01]  /*c2aa0*/  STL [R1+0x6264], R10 ;  /* 0x0062640a01007387 */ /* 0x0003e20000100800 */
[----:B------:R-:W4:Y:S02]  /*c2ab0*/  LDL.LU R19, [R1+0x6294] ;  /* 0x0062940001137983 */ /* 0x000f240000300800 */
[----:B------:R-:W4:Y:S01]  /*c2ac0*/  LDL.LU R15, [R1+0x62a0] ;  /* 0x0062a000010f7983 */ /* 0x000f220000300800 */
[----:B------:R-:W-:Y:S01]  /*c2ad0*/  MOV R6, R14 ;  /* 0x0000000e00067202 */ /* 0x000fe20000000f00 */
[----:B------:R-:W4:Y:S04]  /*c2ae0*/  LDL.LU R17, [R1+0x629c] ;  /* 0x00629c0001117983 */ /* 0x000f280000300800 */
[----:B------:R1:W-:Y:S02]  /*c2af0*/  LDGSTS.E [R4+0x2100], [R6.64], P4 ;  /* 0x0210000006047fae */ /* 0x0003e4000a121848 */
[----:B-1----:R-:W-:Y:S01]  /*c2b00*/  IMAD.MOV.U32 R6, RZ, RZ, R12 ;  /* 0x000000ffff067224 */ /* 0x002fe200078e000c */
[----:B------:R-:W-:-:S05]  /*c2b10*/  MOV R7, R13 ;  /* 0x0000000d00077202 */ /* 0x000fca0000000f00 */
[----:B------:R1:W-:Y:S02]  /*c2b20*/  LDGSTS.E [R4+0x2180], [R6.64], P4 ;  /* 0x0218000006047fae */ /* 0x0003e4000a121848 */
[----:B-1----:R-:W-:Y:S01]  /*c2b30*/  MOV R6, R9 ;  /* 0x0000000900067202 */ /* 0x002fe20000000f00 */
[----:B------:R-:W-:-:S05]  /*c2b40*/  IMAD.MOV.U32 R7, RZ, RZ, R10 ;  /* 0x000000ffff077224 */ /* 0x000fca00078e000a */
[----:B------:R1:W-:Y:S02]  /*c2b50*/  LDGSTS.E [R4+0x2200], [R6.64], P4 ;  /* 0x0220000006047fae */ /* 0x0003e4000a121848 */
[----:B-1----:R-:W-:Y:S02]  /*c2b60*/  IMAD.MOV.U32 R6, RZ, RZ, R5 ;  /* 0x000000ffff067224 */ /* 0x002fe400078e0005 */
[----:B------:R-:W-:Y:S01]  /*c2b70*/  IMAD.X R11, R11, 0x1, R0, P5 ;  /* 0x000000010b0b7824 */ /* 0x000fe200028e0600 */
[----:B------:R-:W-:-:S04]  /*c2b80*/  IADD3 R25, P3, R25, R250, RZ ;  /* 0x000000fa19197210 */ /* 0x000fc80007f7e0ff */
[----:B------:R-:W-:Y:S01]  /*c2b90*/  MOV R7, R11 ;  /* 0x0000000b00077202 */ /* 0x000fe20000000f00 */
[----:B------:R-:W-:Y:S01]  /*c2ba0*/  STL [R1+0x6278], R25 ;  /* 0x0062781901007387 */ /* 0x000fe20000100800 */
[----:B------:R1:W-:Y:S02]  /*c2bb0*/  STL [R1+0x626c], R11 ;  /* 0x00626c0b01007387 */ /* 0x0003e40000100800 */
[----:B------:R-:W4:Y:S02]  /*c2bc0*/  LDL.LU R13, [R1+0x62a8] ;  /* 0x0062a800010d7983 */ /* 0x000f240000300800 */
[----:B------:R-:W4:Y:S01]  /*c2bd0*/  LDL.LU R10, [R1+0x62b0] ;  /* 0x0062b000010a7983 */ /* 0x000f220000300800 */
[----:B------:R1:W-:Y:S04]  /*c2be0*/  LDGSTS.E [R4+0x2280], [R6.64], P4 ;  /* 0x0228000006047fae */ /* 0x0003e8000a121848 */
[----:B------:R-:W4:Y:S01]  /*c2bf0*/  LDL.LU R9, [R1+0x62b8] ;  /* 0x0062b80001097983 */ /* 0x000f220000300800 */
[----:B------:R-:W4:Y:S01]  /*c2c00*/  LDL.LU R14, [R1+0x62a4] ;  /* 0x0062a400010e7983 */ /* 0x000f220000300800 */
[----:B--2---:R-:W-:-:S02]  /*c2c10*/  IADD3 R23, P5, R23, R250, RZ ;  /* 0x000000fa17177210 */ /* 0x004fc40007fbe0ff */
[----:B------:R-:W-:-:S03]  /*c2c20*/  IADD3.X R26, R26, R0, RZ, P3, !PT ;  /* 0x000000001a1a7210 */ /* 0x000fc60001ffe4ff */
[----:B------:R-:W-:Y:S01]  /*c2c30*/  STL [R1+0x6280], R23 ;  /* 0x0062801701007387 */ /* 0x000fe20000100800 */
[----:B-1----:R-:W-:Y:S01]  /*c2c40*/  MOV R6, R25 ;  /* 0x0000001900067202 */ /* 0x002fe20000000f00 */
[----:B------:R-:W-:Y:S02]  /*c2c50*/  IMAD.MOV.U32 R7, RZ, RZ, R26 ;  /* 0x000000ffff077224 */ /* 0x000fe400078e001a */
[----:B------:R-:W-:Y:S01]  /*c2c60*/  STL [R1+0x6274], R26 ;  /* 0x0062741a01007387 */ /* 0x000fe20000100800 */
[----:B------:R-:W2:Y:S02]  /*c2c70*/  LDL.LU R12, [R1+0x62ac] ;  /* 0x0062ac00010c7983 */ /* 0x000ea40000300800 */
[----:B------:R-:W2:Y:S02]  /*c2c80*/  LDL.LU R11, [R1+0x62b4] ;  /* 0x0062b400010b7983 */ /* 0x000ea40000300800 */
[----:B------:R-:W2:Y:S01]  /*c2c90*/  LDL.LU R5, [R1+0x62c0] ;  /* 0x0062c00001057983 */ /* 0x000ea20000300800 */
[----:B------:R1:W-:Y:S01]  /*c2ca0*/  LDGSTS.E [R4+0x2300], [R6.64], P4 ;  /* 0x0230000006047fae */ /* 0x0003e2000a121848 */
[----:B------:R-:W-:-:S02]  /*c2cb0*/  IMAD.X R24, R24, 0x1, R0, P5 ;  /* 0x0000000118187824 */ /* 0x000fc400028e0600 */
[----:B-1----:R-:W-:-:S03]  /*c2cc0*/  IMAD.MOV.U32 R6, RZ, RZ, R23 ;  /* 0x000000ffff067224 */ /* 0x002fc600078e0017 */
[----:B------:R-:W-:-:S05]  /*c2cd0*/  MOV R7, R24 ;  /* 0x0000001800077202 */ /* 0x000fca0000000f00 */
[----:B------:R1:W-:Y:S01]  /*c2ce0*/  LDGSTS.E [R4+0x2380], [R6.64], P4 ;  /* 0x0238000006047fae */ /* 0x0003e2000a121848 */
[-C--:B---3--:R-:W-:Y:S02]  /*c2cf0*/  IADD3 R8, P3, R8, R250.reuse, RZ ;  /* 0x000000fa08087210 */ /* 0x088fe40007f7e0ff */
[----:B------:R-:W-:Y:S02]  /*c2d00*/  IADD3 R20, P5, R20, R250, RZ ;  /* 0x000000fa14147210 */ /* 0x000fe40007fbe0ff */
[----:B------:R-:W-:Y:S01]  /*c2d10*/  IADD3.X R22, R22, R0, RZ, P3, !PT ;  /* 0x0000000016167210 */ /* 0x000fe20001ffe4ff */
[----:B------:R3:W-:Y:S01]  /*c2d20*/  STL [R1+0x6288], R8 ;  /* 0x0062880801007387 */ /* 0x0007e20000100800 */
[----:B------:R-:W-:Y:S02]  /*c2d30*/  STL [R1+0x627c], R24 ;  /* 0x00627c1801007387 */ /* 0x000fe40000100800 */
[----:B------:R-:W-:Y:S01]  /*c2d40*/  STL [R1+0x6290], R20 ;  /* 0x0062901401007387 */ /* 0x000fe20000100800 */
[----:B-1----:R-:W-:Y:S01]  /*c2d50*/  MOV R6, R8 ;  /* 0x0000000800067202 */ /* 0x002fe20000000f00 */
[----:B------:R-:W-:Y:S01]  /*c2d60*/  IMAD.MOV.U32 R7, RZ, RZ, R22 ;  /* 0x000000ffff077224 */ /* 0x000fe200078e0016 */
[----:B------:R-:W-:Y:S04]  /*c2d70*/  STL [R1+0x6284], R22 ;  /* 0x0062841601007387 */ /* 0x000fe80000100800 */
[----:B---3--:R-:W3:Y:S04]  /*c2d80*/  LDL.LU R8, [R1+0x62bc] ;  /* 0x0062bc0001087983 */ /* 0x008ee80000300800 */
[----:B------:R1:W-:Y:S01]  /*c2d90*/  LDGSTS.E [R4+0x2400], [R6.64], P4 ;  /* 0x0240000006047fae */ /* 0x0003e2000a121848 */
[----:B----4-:R-:W-:Y:S01]  /*c2da0*/  IADD3 R18, P3, R18, R250, RZ ;  /* 0x000000fa12127210 */ /* 0x010fe20007f7e0ff */
[----:B------:R-:W-:-:S03]  /*c2db0*/  IMAD.X R21, R21, 0x1, R0, P5 ;  /* 0x0000000115157824 */ /* 0x000fc600028e0600 */
[----:B------:R-:W-:Y:S02]  /*c2dc0*/  IADD3.X R19, R19, R0, RZ, P3, !PT ;  /* 0x0000000013137210 */ /* 0x000fe40001ffe4ff */
[----:B------:R-:W-:Y:S01]  /*c2dd0*/  IADD3 R15, P5, R15, R250, RZ ;  /* 0x000000fa0f0f7210 */ /* 0x000fe20007fbe0ff */
[----:B------:R-:W-:Y:S01]  /*c2de0*/  STL [R1+0x6298], R18 ;  /* 0x0062981201007387 */ /* 0x000fe20000100800 */
[----:B------:R4:W-:Y:S01]  /*c2df0*/  STL [R1+0x628c], R21 ;  /* 0x00628c1501007387 */ /* 0x0009e20000100800 */
[----:B-1----:R-:W-:Y:S02]  /*c2e00*/  MOV R7, R21 ;  /* 0x0000001500077202 */ /* 0x002fe40000000f00 */
[----:B----4-:R-:W4:Y:S01]  /*c2e10*/  LDL.LU R21, [R1+0x6048] ;  /* 0x0060480001157983 */ /* 0x010f220000300800 */
[----:B------:R-:W-:Y:S02]  /*c2e20*/  STL [R1+0x62a0], R15 ;  /* 0x0062a00f01007387 */ /* 0x000fe40000100800 */
[----:B------:R-:W-:Y:S02]  /*c2e30*/  STL [R1+0x6294], R19 ;  /* 0x0062941301007387 */ /* 0x000fe40000100800 */
[----:B------:R-:W4:Y:S02]  /*c2e40*/  LDL.LU R23, [R1+0x6050] ;  /* 0x0060500001177983 */ /* 0x000f240000300800 */
[----:B------:R-:W-:-:S02]  /*c2e50*/  IMAD.MOV.U32 R6, RZ, RZ, R20 ;  /* 0x000000ffff067224 */ /* 0x000fc400078e0014 */
[----:B------:R-:W-:-:S03]  /*c2e60*/  IMAD.X R17, R17, 0x1, R0, P5 ;  /* 0x0000000111117824 */ /* 0x000fc600028e0600 */
[----:B------:R1:W-:Y:S02]  /*c2e70*/  LDGSTS.E [R4+0x2480], [R6.64], P4 ;  /* 0x0248000006047fae */ /* 0x0003e4000a121848 */
[----:B-1----:R-:W-:Y:S01]  /*c2e80*/  MOV R6, R18 ;  /* 0x0000001200067202 */ /* 0x002fe20000000f00 */
[----:B------:R-:W-:-:S05]  /*c2e90*/  IMAD.MOV.U32 R7, RZ, RZ, R19 ;  /* 0x000000ffff077224 */ /* 0x000fca00078e0013 */
[----:B------:R1:W-:Y:S02]  /*c2ea0*/  LDGSTS.E [R4+0x2500], [R6.64], P4 ;  /* 0x0250000006047fae */ /* 0x0003e4000a121848 */
[----:B-1----:R-:W-:Y:S01]  /*c2eb0*/  IMAD.MOV.U32 R6, RZ, RZ, R15 ;  /* 0x000000ffff067224 */ /* 0x002fe200078e000f */
[----:B------:R-:W-:-:S05]  /*c2ec0*/  MOV R7, R17 ;  /* 0x0000001100077202 */ /* 0x000fca0000000f00 */
[----:B------:R1:W-:Y:S01]  /*c2ed0*/  LDGSTS.E [R4+0x2580], [R6.64], P4 ;  /* 0x0258000006047fae */ /* 0x0003e2000a121848 */
[-C--:B------:R-:W-:Y:S02]  /*c2ee0*/  IADD3 R13, P3, R13, R250.reuse, RZ ;  /* 0x000000fa0d0d7210 */ /* 0x080fe40007f7e0ff */
[----:B------:R-:W-:Y:S02]  /*c2ef0*/  IADD3 R10, P5, R10, R250, RZ ;  /* 0x000000fa0a0a7210 */ /* 0x000fe40007fbe0ff */
[----:B------:R-:W-:Y:S01]  /*c2f00*/  IADD3.X R14, R14, R0, RZ, P3, !PT ;  /* 0x000000000e0e7210 */ /* 0x000fe20001ffe4ff */
[----:B------:R-:W-:Y:S01]  /*c2f10*/  IADD3 R9, P3, R9, R250, RZ ;  /* 0x000000fa09097210 */ /* 0x000fe20007f7e0ff */
[----:B------:R-:W-:Y:S01]  /*c2f20*/  STL [R1+0x62a8], R13 ;  /* 0x0062a80d01007387 */ /* 0x000fe20000100800 */
[----:B------:R-:W-:Y:S02]  /*c2f30*/  STL [R1+0x629c], R17 ;  /* 0x00629c1101007387 */ /* 0x000fe40000100800 */
[----:B------:R2:W-:Y:S02]  /*c2f40*/  STL [R1+0x62b0], R10 ;  /* 0x0062b00a01007387 */ /* 0x0005e40000100800 */
[----:B------:R-:W-:Y:S01]  /*c2f50*/  STL [R1+0x62a4], R14 ;  /* 0x0062a40e01007387 */ /* 0x000fe20000100800 */
[----:B------:R-:W-:Y:S01]  /*c2f60*/  STL [R1+0x62b8], R9 ;  /* 0x0062b80901007387 */ /* 0x000fe20000100800 */
[----:B-1----:R-:W-:Y:S01]  /*c2f70*/  IMAD.MOV.U32 R6, RZ, RZ, R13 ;  /* 0x000000ffff067224 */ /* 0x002fe200078e000d */
[----:B------:R-:W-:Y:S01]  /*c2f80*/  MOV R7, R14 ;  /* 0x0000000e00077202 */ /* 0x000fe20000000f00 */
[----:B--2---:R-:W-:Y:S01]  /*c2f90*/  IMAD.X R12, R12, 0x1, R0, P5 ;  /* 0x000000010c0c7824 */ /* 0x004fe200028e0600 */
[----:B------:R-:W-:-:S02]  /*c2fa0*/  IADD3.X R11, R11, R0, RZ, P3, !PT ;  /* 0x000000000b0b7210 */ /* 0x000fc40001ffe4ff */
[----:B------:R-:W-:Y:S01]  /*c2fb0*/  IADD3 R5, P5, R5, R250, RZ ;  /* 0x000000fa05057210 */ /* 0x000fe20007fbe0ff */
[----:B------:R1:W-:Y:S04]  /*c2fc0*/  LDGSTS.E [R4+0x2600], [R6.64], P4 ;  /* 0x0260000006047fae */ /* 0x0003e8000a121848 */
[----:B------:R-:W-:Y:S01]  /*c2fd0*/  STL [R1+0x62ac], R12 ;  /* 0x0062ac0c01007387 */ /* 0x000fe20000100800 */
[----:B------:R-:W-:Y:S02]  /*c2fe0*/  STL [R1+0x62c0], R5 ;  /* 0x0062c00501007387 */ /* 0x000fe40000100800 */
[----:B------:R-:W-:Y:S02]  /*c2ff0*/  STL [R1+0x62b4], R11 ;  /* 0x0062b40b01007387 */ /* 0x000fe40000100800 */
[----:B------:R-:W2:Y:S01]  /*c3000*/  LDL.LU R35, [R1+0x6044] ;  /* 0x0060440001237983 */ /* 0x000ea20000300800 */
[----:B------:R-:W2:Y:S01]  /*c3010*/  LDL.LU R34, [R1+0x604c] ;  /* 0x00604c0001227983 */ /* 0x000ea20000300800 */
[----:B------:R-:W2:Y:S02]  /*c3020*/  LDL.LU R32, [R1+0x6058] ;  /* 0x0060580001207983 */ /* 0x000ea40000300800 */
[----:B-1----:R-:W-:Y:S01]  /*c3030*/  IMAD.MOV.U32 R6, RZ, RZ, R10 ;  /* 0x000000ffff067224 */ /* 0x002fe200078e000a */
[----:B------:R-:W-:Y:S01]  /*c3040*/  MOV R7, R12 ;  /* 0x0000000c00077202 */ /* 0x000fe20000000f00 */
[----:B------:R-:W2:Y:S01]  /*c3050*/  LDL.LU R10, [R1+0x6060] ;  /* 0x00606000010a7983 */ /* 0x000ea20000300800 */
[----:B------:R-:W2:Y:S02]  /*c3060*/  LDL.LU R30, [R1+0x6068] ;  /* 0x00606800011e7983 */ /* 0x000ea40000300800 */
[----:B------:R-:W2:Y:S02]  /*c3070*/  LDL.LU R18, [R1+0x6070] ;  /* 0x0060700001127983 */ /* 0x000ea40000300800 */
[----:B------:R-:W2:Y:S01]  /*c3080*/  LDL.LU R33, [R1+0x6054] ;  /* 0x0060540001217983 */ /* 0x000ea20000300800 */
[----:B------:R-:W2:Y:S04]  /*c3090*/  LDL.LU R22, [R1+0x605c] ;  /* 0x00605c0001167983 */ /* 0x000ea80000300800 */
[----:B------:R1:W-:Y:S01]  /*c30a0*/  LDGSTS.E [R4+0x2680], [R6.64], P4 ;  /* 0x0268000006047fae */ /* 0x0003e2000a121848 */
[----:B---3--:R-:W-:Y:S01]  /*c30b0*/  IMAD.X R8, R8, 0x1, R0, P5 ;  /* 0x0000000108087824 */ /* 0x008fe200028e0600 */
[----:B-1----:R-:W-:Y:S01]  /*c30c0*/  MOV R6, R9 ;  /* 0x0000000900067202 */ /* 0x002fe20000000f00 */
[----:B------:R-:W-:-:S03]  /*c30d0*/  IMAD.MOV.U32 R7, RZ, RZ, R11 ;  /* 0x000000ffff077224 */ /* 0x000fc600078e000b */
[----:B------:R1:W-:Y:S01]  /*c30e0*/  STL [R1+0x62bc], R8 ;  /* 0x0062bc0801007387 */ /* 0x0003e20000100800 */
[----:B------:R-:W3:Y:S02]  /*c30f0*/  LDL.LU R31, [R1+0x6064] ;  /* 0x00606400011f7983 */ /* 0x000ee40000300800 */
[----:B------:R-:W3:Y:S02]  /*c3100*/  LDL.LU R20, [R1+0x6078] ;  /* 0x0060780001147983 */ /* 0x000ee40000300800 */
[----:B------:R-:W3:Y:S01]  /*c3110*/  LDL.LU R29, [R1+0x606c] ;  /* 0x00606c00011d7983 */ /* 0x000ee20000300800 */
[----:B------:R1:W-:Y:S02]  /*c3120*/  LDGSTS.E [R4+0x2700], [R6.64], P4 ;  /* 0x0270000006047fae */ /* 0x0003e4000a121848 */
[----:B-1----:R-:W-:Y:S01]  /*c3130*/  IMAD.MOV.U32 R7, RZ, RZ, R8 ;  /* 0x000000ffff077224 */ /* 0x002fe200078e0008 */
[-C--:B----4-:R-:W-:Y:S02]  /*c3140*/  IADD3 R21, P5, R21, R250.reuse, RZ ;  /* 0x000000fa15157210 */ /* 0x090fe40007fbe0ff */
[----:B------:R-:W-:-:S03]  /*c3150*/  IADD3 R23, P6, R23, R250, RZ ;  /* 0x000000fa17177210 */ /* 0x000fc60007fde0ff */
[----:B------:R1:W-:Y:S01]  /*c3160*/  STL [R1+0x6048], R21 ;  /* 0x0060481501007387 */ /* 0x0003e20000100800 */
[----:B------:R-:W4:Y:S02]  /*c3170*/  LDL.LU R28, [R1+0x6074] ;  /* 0x00607400011c7983 */ /* 0x000f240000300800 */
[----:B------:R1:W-:Y:S02]  /*c3180*/  STL [R1+0x6050], R23 ;  /* 0x0060501701007387 */ /* 0x0003e40000100800 */
[----:B------:R-:W4:Y:S01]  /*c3190*/  LDL.LU R27, [R1+0x607c] ;  /* 0x00607c00011b7983 */ /* 0x000f220000300800 */
[----:B------:R-:W4:Y:S01]  /*c31a0*/  LDL.LU R8, [R1+0x6080] ;  /* 0x0060800001087983 */ /* 0x000f220000300800 */
[----:B------:R-:W4:Y:S02]  /*c31b0*/  LDL.LU R19, [R1+0x6084] ;  /* 0x0060840001137983 */ /* 0x000f240000300800 */
[----:B------:R-:W4:Y:S02]  /*c31c0*/  LDL.LU R14, [R1+0x6088] ;  /* 0x00608800010e7983 */ /* 0x000f240000300800 */
[----:B------:R-:W4:Y:S01]  /*c31d0*/  LDL.LU R17, [R1+0x608c] ;  /* 0x00608c0001117983 */ /* 0x000f220000300800 */
[----:B------:R-:W4:Y:S01]  /*c31e0*/  LDL.LU R12, [R1+0x6090] ;  /* 0x00609000010c7983 */ /* 0x000f220000300800 */
[----:B------:R-:W4:Y:S02]  /*c31f0*/  LDL.LU R26, [R1+0x6094] ;  /* 0x00609400011a7983 */ /* 0x000f240000300800 */
[----:B------:R-:W4:Y:S01]  /*c3200*/  LDL.LU R15, [R1+0x6098] ;  /* 0x00609800010f7983 */ /* 0x000f220000300800 */
[----:B------:R-:W-:Y:S01]  /*c3210*/  MOV R6, R5 ;  /* 0x0000000500067202 */ /* 0x000fe20000000f00 */
[----:B------:R-:W4:Y:S01]  /*c3220*/  LDL.LU R25, [R1+0x609c] ;  /* 0x00609c0001197983 */ /* 0x000f220000300800 */
[----:B------:R-:W4:Y:S02]  /*c3230*/  LDL.LU R9, [R1+0x60a0] ;  /* 0x0060a00001097983 */ /* 0x000f240000300800 */
[----:B------:R-:W4:Y:S02]  /*c3240*/  LDL.LU R24, [R1+0x60a4] ;  /* 0x0060a40001187983 */ /* 0x000f240000300800 */
[----:B------:R-:W4:Y:S01]  /*c3250*/  LDL.LU R13, [R1+0x60a8] ;  /* 0x0060a800010d7983 */ /* 0x000f220000300800 */
[----:B------:R1:W-:Y:S04]  /*c3260*/  LDGSTS.E [R4+0x2780], [R6.64], P4 ;  /* 0x0278000006047fae */ /* 0x0003e8000a121848 */
[----:B------:R-:W4:Y:S01]  /*c3270*/  LDL.LU R11, [R1+0x60b0] ;  /* 0x0060b000010b7983 */ /* 0x000f220000300800 */
[----:B-1----:R-:W-:Y:S01]  /*c3280*/  IMAD.MOV.U32 R6, RZ, RZ, R21 ;  /* 0x000000ffff067224 */ /* 0x002fe200078e0015 */
[----:B--2---:R-:W-:Y:S01]  /*c3290*/  IADD3.X R35, R35, R0, RZ, P5, !PT ;  /* 0x0000000023237210 */ /* 0x004fe20002ffe4ff */
[----:B------:R-:W-:Y:S01]  /*c32a0*/  ISETP.GT.AND P5, PT, R2, 0x10, PT ;  /* 0x000000100200780c */ /* 0x000fe20003fa4270 */
[----:B------:R-:W-:-:S03]  /*c32b0*/  IADD3 R32, P3, R32, R250, RZ ;  /* 0x000000fa20207210 */ /* 0x000fc60007f7e0ff */
[----:B------:R-:W-:Y:S01]  /*c32c0*/  SEL R5, RZ, 0x4, !P5 ;  /* 0x00000004ff057807 */ /* 0x000fe20006800000 */
[--C-:B------:R-:W-:Y:S01]  /*c32d0*/  IMAD.X R34, R34, 0x1, R0.reuse, P6 ;  /* 0x0000000122227824 */ /* 0x100fe200030e0600 */
[----:B------:R-:W-:Y:S02]  /*c32e0*/  ISETP.GT.AND P5, PT, R2, 0x14, PT ;  /* 0x000000140200780c */ /* 0x000fe40003fa4270 */
[----:B------:R-:W-:Y:S02]  /*c32f0*/  IADD3 R10, P4, R10, R250, RZ ;  /* 0x000000fa0a0a7210 */ /* 0x000fe40007f9e0ff */
[----:B------:R-:W-:Y:S01]  /*c3300*/  IADD3.X R33, R33, R0, RZ, P3, !PT ;  /* 0x0000000021217210 */ /* 0x000fe20001ffe4ff */
[-C--:B------:R-:W-:Y:S01]  /*c3310*/  IADD3 R18, P3, R18, R250.reuse, RZ ;  /* 0x000000fa12127210 */ /* 0x080fe20007f7e0ff */
[----:B------:R-:W-:Y:S02]  /*c3320*/  SEL R5, R5, RZ, !P0 ;  /* 0x000000ff05057207 */ /* 0x000fe40004000000 */
[----:B------:R-:W-:Y:S01]  /*c3330*/  IADD3 R30, P6, R30, R250, RZ ;  /* 0x000000fa1e1e7210 */ /* 0x000fe20007fde0ff */
[----:B------:R-:W-:Y:S01]  /*c3340*/  STL [R1+0x6058], R32 ;  /* 0x0060582001007387 */ /* 0x000fe20000100800 */
[----:B------:R-:W-:Y:S02]  /*c3350*/  STL [R1+0x6044], R35 ;  /* 0x0060442301007387 */ /* 0x000fe40000100800 */
[----:B------:R-:W-:-:S02]  /*c3360*/  IMAD.X R22, R22, 0x1, R0, P4 ;  /* 0x0000000116167824 */ /* 0x000fc400020e0600 */
[----:B------:R-:W-:Y:S01]  /*c3370*/  STL [R1+0x604c], R34 ;  /* 0x00604c2201007387 */ /* 0x000fe20000100800 */
[----:B------:R-:W-:Y:S01]  /*c3380*/  STL [R1+0x6060], R10 ;  /* 0x0060600a01007387 */ /* 0x000fe20000100800 */
[----:B------:R-:W-:Y:S02]  /*c3390*/  STL [R1+0x6054], R33 ;  /* 0x0060542101007387 */ /* 0x000fe40000100800 */
[----:B------:R-:W-:Y:S02]  /*c33a0*/  STL [R1+0x6068], R30 ;  /* 0x0060681e01007387 */ /* 0x000fe40000100800 */
[----:B------:R1:W-:Y:S01]  /*c33b0*/  STL [R1+0x605c], R22 ;  /* 0x00605c1601007387 */ /* 0x0003e20000100800 */
[----:B------:R-:W-:Y:S01]  /*c33c0*/  MOV R7, R35 ;  /* 0x0000002300077202 */ /* 0x000fe20000000f00 */
[----:B------:R2:W-:Y:S04]  /*c33d0*/  STL [R1+0x6070], R18 ;  /* 0x0060701201007387 */ /* 0x0005e80000100800 */
[----:B------:R1:W-:Y:S01]  /*c33e0*/  LDGSTS.E [R4+0x4000], [R6.64], P1 ;  /* 0x0400000006047fae */ /* 0x0003e20008921848 */
[----:B---3--:R-:W-:-:S02]  /*c33f0*/  IADD3.X R31, R31, R0, RZ, P6, !PT ;  /* 0x000000001f1f7210 */ /* 0x008fc400037fe4ff */
[----:B------:R-:W-:Y:S01]  /*c3400*/  IADD3 R20, P4, R20, R250, RZ ;  /* 0x000000fa14147210 */ /* 0x000fe20007f9e0ff */
[----:B------:R-:W-:Y:S01]  /*c3410*/  IMAD.X R29, R29, 0x1, R0, P3 ;  /* 0x000000011d1d7824 */ /* 0x000fe200018e0600 */
[----:B------:R-:W-:Y:S01]  /*c3420*/  ISETP.NE.U32.AND P3, PT, R5, RZ, PT ;  /* 0x000000ff0500720c */ /* 0x000fe20003f65070 */
[----:B------:R-:W-:Y:S01]  /*c3430*/  SEL R5, RZ, 0x4, !P5 ;  /* 0x00000004ff057807 */ /* 0x000fe20006800000 */
[----:B------:R-:W-:Y:S01]  /*c3440*/  STL [R1+0x6064], R31 ;  /* 0x0060641f01007387 */ /* 0x000fe20000100800 */
[----:B------:R3:W-:Y:S02]  /*c3450*/  STL [R1+0x6078], R20 ;  /* 0x0060781401007387 */ /* 0x0007e40000100800 */
[----:B------:R-:W-:Y:S01]  /*c3460*/  STL [R1+0x606c], R29 ;  /* 0x00606c1d01007387 */ /* 0x000fe20000100800 */
[----:B-1----:R-:W-:Y:S01]  /*c3470*/  MOV R6, R23 ;  /* 0x0000001700067202 */ /* 0x002fe20000000f00 */
[----:B------:R-:W-:-:S05]  /*c3480*/  IMAD.MOV.U32 R7, RZ, RZ, R34 ;  /* 0x000000ffff077224 */ /* 0x000fca00078e0022 */
[----:B------:R1:W-:Y:S02]  /*c3490*/  LDGSTS.E [R4+0x4080], [R6.64], P1 ;  /* 0x0408000006047fae */ /* 0x0003e40008921848 */
[----:B-1----:R-:W-:Y:S01]  /*c34a0*/  MOV R6, R32 ;  /* 0x0000002000067202 */ /* 0x002fe20000000f00 */
[----:B------:R-:W-:-:S05]  /*c34b0*/  IMAD.MOV.U32 R7, RZ, RZ, R33 ;  /* 0x000000ffff077224 */ /* 0x000fca00078e0021 */
[----:B------:R1:W-:Y:S02]  /*c34c0*/  LDGSTS.E [R4+0x4100], [R6.64], P1 ;  /* 0x0410000006047fae */ /* 0x0003e40008921848 */
[----:B-1----:R-:W-:Y:S01]  /*c34d0*/  MOV R7, R22 ;  /* 0x0000001600077202 */ /* 0x002fe20000000f00 */
[----:B------:R-:W-:-:S05]  /*c34e0*/  IMAD.MOV.U32 R6, RZ, RZ, R10 ;  /* 0x000000ffff067224 */ /* 0x000fca00078e000a */
[----:B------:R1:W-:Y:S01]  /*c34f0*/  LDGSTS.E [R4+0x4180], [R6.64], P1 ;  /* 0x0418000006047fae */ /* 0x0003e20008921848 */
[----:B----4-:R-:W-:Y:S02]  /*c3500*/  IADD3.X R28, R28, R0, RZ, P4, !PT ;  /* 0x000000001c1c7210 */ /* 0x010fe400027fe4ff */
[-C--:B------:R-:W-:Y:S02]  /*c3510*/  IADD3 R8, P5, R8, R250.reuse, RZ ;  /* 0x000000fa08087210 */ /* 0x080fe40007fbe0ff */
[----:B------:R-:W-:-:S03]  /*c3520*/  IADD3 R14, P4, R14, R250, RZ ;  /* 0x000000fa0e0e7210 */ /* 0x000fc60007f9e0ff */
[--C-:B------:R-:W-:Y:S01]  /*c3530*/  IMAD.X R27, R27, 0x1, R0.reuse, P5 ;  /* 0x000000011b1b7824 */ /* 0x100fe200028e0600 */
[----:B------:R-:W-:Y:S01]  /*c3540*/  IADD3 R12, P5, R12, R250, RZ ;  /* 0x000000fa0c0c7210 */ /* 0x000fe20007fbe0ff */
[----:B------:R2:W-:Y:S01]  /*c3550*/  STL [R1+0x6080], R8 ;  /* 0x0060800801007387 */ /* 0x0005e20000100800 */
[----:B------:R-:W-:Y:S01]  /*c3560*/  IADD3.X R19, R19, R0, RZ, P4, !PT ;  /* 0x0000000013137210 */ /* 0x000fe200027fe4ff */
[----:B------:R-:W-:Y:S02]  /*c3570*/  STL [R1+0x6074], R28 ;  /* 0x0060741c01007387 */ /* 0x000fe40000100800 */
[----:B------:R-:W-:Y:S01]  /*c3580*/  STL [R1+0x6088], R14 ;  /* 0x0060880e01007387 */ /* 0x000fe20000100800 */
[----:B------:R-:W-:Y:S01]  /*c3590*/  STL [R1+0x607c], R27 ;  /* 0x00607c1b01007387 */ /* 0x000fe20000100800 */
[----:B------:R-:W-:Y:S02]  /*c35a0*/  STL [R1+0x6090], R12 ;  /* 0x0060900c01007387 */ /* 0x000fe40000100800 */
[----:B------:R1:W-:Y:S02]  /*c35b0*/  STL [R1+0x6084], R19 ;  /* 0x0060841301007387 */ /* 0x0003e40000100800 */
[----:B------:R-:W-:Y:S01]  /*c35c0*/  IMAD.X R17, R17, 0x1, R0, P5 ;  /* 0x0000000111117824 */ /* 0x000fe200028e0600 */
[----:B------:R-:W4:Y:S01]  /*c35d0*/  LDL.LU R21, [R1+0x60b8] ;  /* 0x0060b80001157983 */ /* 0x000f220000300800 */
[----:B------:R-:W-:Y:S01]  /*c35e0*/  IADD3 R15, P5, R15, R250, RZ ;  /* 0x000000fa0f0f7210 */ /* 0x000fe20007fbe0ff */
[----:B------:R-:W4:Y:S03]  /*c35f0*/  LDL.LU R23, [R1+0x60ac] ;  /* 0x0060ac0001177983 */ /* 0x000f260000300800 */
[----:B------:R-:W-:Y:S01]  /*c3600*/  IADD3.X R26, R26, R0, RZ, P5, !PT ;  /* 0x000000001a1a7210 */ /* 0x000fe20002ffe4ff */
[----:B------:R2:W-:Y:S01]  /*c3610*/  STL [R1+0x608c], R17 ;  /* 0x00608c1101007387 */ /* 0x0005e20000100800 */
[----:B------:R2:W-:Y:S02]  /*c3620*/  STL [R1+0x6098], R15 ;  /* 0x0060980f01007387 */ /* 0x0005e40000100800 */
[----:B------:R-:W4:Y:S01]  /*c3630*/  LDL.LU R22, [R1+0x60b4] ;  /* 0x0060b40001167983 */ /* 0x000f220000300800 */
[----:B------:R-:W-:Y:S01]  /*c3640*/  STL [R1+0x6094], R26 ;  /* 0x0060941a01007387 */ /* 0x000fe20000100800 */
[----:B------:R-:W4:Y:S02]  /*c3650*/  LDL.LU R10, [R1+0x60c0] ;  /* 0x0060c000010a7983 */ /* 0x000f240000300800 */
        /* <DEDUP_REMOVED lines=12> */
[----:B------:R1:W-:Y:S01]  /*c3720*/  STL [R1+0x60a0], R9 ;  /* 0x0060a00901007387 */ /* 0x0003e20000100800 */
[----:B--2---:R-:W2:Y:S02]  /*c3730*/  LDL.LU R18, [R1+0x5e48] ;  /* 0x005e480001127983 */ /* 0x004ea40000300800 */
[----:B------:R-:W-:Y:S02]  /*c3740*/  STL [R1+0x609c], R25 ;  /* 0x00609c1901007387 */ /* 0x000fe40000100800 */
[----:B-1----:R-:W-:Y:S01]  /*c3750*/  IMAD.MOV.U32 R6, RZ, RZ, R8 ;  /* 0x000000ffff067224 */ /* 0x002fe200078e0008 */
[----:B------:R-:W-:Y:S01]  /*c3760*/  MOV R7, R27 ;  /* 0x0000001b00077202 */ /* 0x000fe20000000f00 */
[----:B------:R1:W-:Y:S01]  /*c3770*/  STL [R1+0x60a8], R13 ;  /* 0x0060a80d01007387 */ /* 0x0003e20000100800 */
[----:B------:R-:W-:Y:S01]  /*c3780*/  IADD3.X R24, R24, R0, RZ, P5, !PT ;  /* 0x0000000018187210 */ /* 0x000fe20002ffe4ff */
[----:B---3--:R-:W3:Y:S02]  /*c3790*/  LDL.LU R20, [R1+0x60bc] ;  /* 0x0060bc0001147983 */ /* 0x008ee40000300800 */
[----:B------:R1:W-:Y:S01]  /*c37a0*/  LDGSTS.E [R4+0x4380], [R6.64], P1 ;  /* 0x0438000006047fae */ /* 0x0003e20008921848 */
[----:B------:R-:W-:Y:S01]  /*c37b0*/  IADD3 R11, P5, R11, R250, RZ ;  /* 0x000000fa0b0b7210 */ /* 0x000fe20007fbe0ff */
[----:B------:R-:W2:Y:S02]  /*c37c0*/  LDL.LU R8, [R1+0x5e50] ;  /* 0x005e500001087983 */ /* 0x000ea40000300800 */
[----:B------:R-:W-:Y:S02]  /*c37d0*/  STL [R1+0x60a4], R24 ;  /* 0x0060a41801007387 */ /* 0x000fe40000100800 */
[----:B-1----:R-:W-:Y:S01]  /*c37e0*/  IMAD.MOV.U32 R6, RZ, RZ, R14 ;  /* 0x000000ffff067224 */ /* 0x002fe200078e000e */
[----:B------:R-:W-:Y:S01]  /*c37f0*/  MOV R7, R19 ;  /* 0x0000001300077202 */ /* 0x000fe20000000f00 */
[----:B------:R1:W-:Y:S01]  /*c3800*/  STL [R1+0x60b0], R11 ;  /* 0x0060b00b01007387 */ /* 0x0003e20000100800 */
[----:B------:R-:W2:Y:S02]  /*c3810*/  LDL.LU R19, [R1+0x5e44] ;  /* 0x005e440001137983 */ /* 0x000ea40000300800 */
[----:B------:R-:W2:Y:S01]  /*c3820*/  LDL.LU R14, [R1+0x5e58] ;  /* 0x005e5800010e7983 */ /* 0x000ea20000300800 */
[----:B------:R1:W-:Y:S02]  /*c3830*/  LDGSTS.E [R4+0x4400], [R6.64], P1 ;  /* 0x0440000006047fae */ /* 0x0003e40008921848 */
[----:B-1----:R-:W-:Y:S01]  /*c3840*/  MOV R6, R12 ;  /* 0x0000000c00067202 */ /* 0x002fe20000000f00 */
[----:B------:R-:W-:-:S02]  /*c3850*/  IMAD.MOV.U32 R7, RZ, RZ, R17 ;  /* 0x000000ffff077224 */ /* 0x000fc400078e0011 */
[----:B------:R-:W2:Y:S04]  /*c3860*/  LDL.LU R17, [R1+0x5e4c] ;  /* 0x005e4c0001117983 */ /* 0x000ea80000300800 */
[----:B------:R1:W-:Y:S02]  /*c3870*/  LDGSTS.E [R4+0x4480], [R6.64], P1 ;  /* 0x0448000006047fae */ /* 0x0003e40008921848 */
[----:B-1----:R-:W-:Y:S01]  /*c3880*/  MOV R6, R15 ;  /* 0x0000000f00067202 */ /* 0x002fe20000000f00 */
[----:B------:R-:W-:-:S05]  /*c3890*/  IMAD.MOV.U32 R7, RZ, RZ, R26 ;  /* 0x000000ffff077224 */ /* 0x000fca00078e001a */
[----:B------:R1:W-:Y:S01]  /*c38a0*/  LDGSTS.E [R4+0x4500], [R6.64], P1 ;  /* 0x0450000006047fae */ /* 0x0003e20008921848 */
[----:B------:R-:W-:Y:S01]  /*c38b0*/  SEL R5, R5, RZ, !P0 ;  /* 0x000000ff05057207 */ /* 0x000fe20004000000 */
[----:B-1----:R-:W-:Y:S01]  /*c38c0*/  IMAD.MOV.U32 R6, RZ, RZ, R9 ;  /* 0x000000ffff067224 */ /* 0x002fe200078e0009 */
[----:B------:R-:W-:-:S05]  /*c38d0*/  MOV R7, R25 ;  /* 0x0000001900077202 */ /* 0x000fca0000000f00 */
[----:B------:R1:W-:Y:S01]  /*c38e0*/  LDGSTS.E [R4+0x4580], [R6.64], P1 ;  /* 0x0458000006047fae */ /* 0x0003e20008921848 */
[----:B------:R-:W-:Y:S01]  /*c38f0*/  ISETP.NE.U32.AND P4, PT, R5, RZ, PT ;  /* 0x000000ff0500720c */ /* 0x000fe20003f85070 */
[----:B-1----:R-:W-:Y:S01]  /*c3900*/  IMAD.MOV.U32 R6, RZ, RZ, R13 ;  /* 0x000000ffff067224 */ /* 0x002fe200078e000d */
[----:B------:R-:W-:-:S05]  /*c3910*/  MOV R7, R24 ;  /* 0x0000001800077202 */ /* 0x000fca0000000f00 */
[----:B------:R1:W-:Y:S02]  /*c3920*/  LDGSTS.E [R4+0x4600], [R6.64], P1 ;  /* 0x0460000006047fae */ /* 0x0003e40008921848 */
[----:B-1----:R-:W-:Y:S01]  /*c3930*/  MOV R6, R11 ;  /* 0x0000000b00067202 */ /* 0x002fe20000000f00 */
[----:B----4-:R-:W-:Y:S01]  /*c3940*/  IMAD.X R23, R23, 0x1, R0, P5 ;  /* 0x0000000117177824 */ /* 0x010fe200028e0600 */
[----:B------:R-:W-:-:S04]  /*c3950*/  IADD3 R21, P5, R21, R250, RZ ;  /* 0x000000fa15157210 */ /* 0x000fc80007fbe0ff */
[----:B------:R-:W-:Y:S01]  /*c3960*/  STL [R1+0x60ac], R23 ;  /* 0x0060ac1701007387 */ /* 0x000fe20000100800 */
[----:B------:R-:W4:Y:S02]  /*c3970*/  LDL.LU R12, [R1+0x5e60] ;  /* 0x005e6000010c7983 */ /* 0x000f240000300800 */
[----:B------:R-:W-:Y:S02]  /*c3980*/  STL [R1+0x60b8], R21 ;  /* 0x0060b81501007387 */ /* 0x000fe40000100800 */
[----:B------:R-:W4:Y:S01]  /*c3990*/  LDL.LU R15, [R1+0x5e54] ;  /* 0x005e5400010f7983 */ /* 0x000f220000300800 */
[----:B------:R-:W-:Y:S01]  /*c39a0*/  IADD3.X R22, R22, R0, RZ, P5, !PT ;  /* 0x0000000016167210 */ /* 0x000fe20002ffe4ff */
[----:B------:R-:W-:Y:S01]  /*c39b0*/  IADD3 R10, P5, R10, R250, RZ ;  /* 0x000000fa0a0a7210 */ /* 0x000fe20007fbe0ff */
[----:B------:R-:W4:Y:S03]  /*c39c0*/  LDL.LU R9, [R1+0x5e68] ;  /* 0x005e680001097983 */ /* 0x000f260000300800 */
[----:B------:R-:W-:Y:S01]  /*c39d0*/  STL [R1+0x60b4], R22 ;  /* 0x0060b41601007387 */ /* 0x000fe20000100800 */
[----:B------:R1:W-:Y:S01]  /*c39e0*/  STL [R1+0x60c0], R10 ;  /* 0x0060c00a01007387 */ /* 0x0003e20000100800 */
[----:B------:R-:W4:Y:S02]  /*c39f0*/  LDL.LU R13, [R1+0x5e5c] ;  /* 0x005e5c00010d7983 */ /* 0x000f240000300800 */
[----:B------:R-:W4:Y:S02]  /*c3a00*/  LDL.LU R5, [R1+0x5e70] ;  /* 0x005e700001057983 */ /* 0x000f240000300800 */
[----:B------:R-:W4:Y:S02]  /*c3a10*/  LDL.LU R11, [R1+0x5e64] ;  /* 0x005e6400010b7983 */ /* 0x000f240000300800 */
[----:B------:R-:W-:-:S05]  /*c3a20*/  IMAD.MOV.U32 R7, RZ, RZ, R23 ;  /* 0x000000ffff077224 */ /* 0x000fca00078e0017 */
[----:B------:R1:W-:Y:S02]  /*c3a30*/  LDGSTS.E [R4+0x4680], [R6.64], P1 ;  /* 0x0468000006047fae */ /* 0x0003e40008921848 */
[----:B-1----:R-:W-:Y:S01]  /*c3a40*/  MOV R6, R21 ;  /* 0x0000001500067202 */ /* 0x002fe20000000f00 */
[----:B------:R-:W-:-:S05]  /*c3a50*/  IMAD.MOV.U32 R7, RZ, RZ, R22 ;  /* 0x000000ffff077224 */ /* 0x000fca00078e0016 */
[----:B------:R1:W-:Y:S02]  /*c3a60*/  LDGSTS.E [R4+0x4700], [R6.64], P1 ;  /* 0x0470000006047fae */ /* 0x0003e40008921848 */
[----:B-1----:R-:W-:Y:S02]  /*c3a70*/  IMAD.MOV.U32 R6, RZ, RZ, R10 ;  /* 0x000000ffff067224 */ /* 0x002fe400078e000a */
[----:B---3--:R-:W-:Y:S01]  /*c3a80*/  IMAD.X R20, R20, 0x1, R0, P5 ;  /* 0x0000000114147824 */ /* 0x008fe200028e0600 */
[----:B--2---:R-:W-:-:S04]  /*c3a90*/  IADD3 R18, P5, R18, R250, RZ ;  /* 0x000000fa12127210 */ /* 0x004fc80007fbe0ff */
[----:B------:R-:W-:Y:S04]  /*c3aa0*/  STL [R1+0x60bc], R20 ;  /* 0x0060bc1401007387 */ /* 0x000fe80000100800 */
[----:B------:R-:W-:Y:S01]  /*c3ab0*/  STL [R1+0x5e48], R18 ;  /* 0x005e481201007387 */ /* 0x000fe20000100800 */
[----:B------:R-:W-:Y:S01]  /*c3ac0*/  MOV R7, R20 ;  /* 0x0000001400077202 */ /* 0x000fe20000000f00 */
[----:B------:R-:W3:Y:S02]  /*c3ad0*/  LDL.LU R25, [R1+0x5e78] ;  /* 0x005e780001197983 */ /* 0x000ee40000300800 */
[----:B------:R-:W3:Y:S04]  /*c3ae0*/  LDL.LU R10, [R1+0x5e6c] ;  /* 0x005e6c00010a7983 */ /* 0x000ee80000300800 */
[----:B------:R1:W-:Y:S01]  /*c3af0*/  LDGSTS.E [R4+0x4780], [R6.64], P1 ;  /* 0x0478000006047fae */ /* 0x0003e20008921848 */
[----:B------:R-:W-:Y:S01]  /*c3b00*/  IADD3.X R19, R19, R0, RZ, P5, !PT ;  /* 0x0000000013137210 */ /* 0x000fe20002ffe4ff */
[-C--:B------:R-:W-:Y:S01]  /*c3b10*/  IADD3 R8, P5, R8, R250.reuse, RZ ;  /* 0x000000fa08087210 */ /* 0x080fe20007fbe0ff */
[----:B------:R-:W-:-:S03]  /*c3b20*/  IADD3 R14, P1, R14, R250, RZ ;  /* 0x000000fa0e0e7210 */ /* 0x000fc60007f3e0ff */
[----:B------:R-:W-:Y:S01]  /*c3b30*/  STL [R1+0x5e44], R19 ;  /* 0x005e441301007387 */ /* 0x000fe20000100800 */
[----:B------:R-:W3:Y:S02]  /*c3b40*/  LDL.LU R23, [R1+0x5e80] ;  /* 0x005e800001177983 */ /* 0x000ee40000300800 */
[----:B------:R4:W-:Y:S02]  /*c3b50*/  STL [R1+0x5e50], R8 ;  /* 0x005e500801007387 */ /* 0x0009e40000100800 */
[----:B------:R-:W3:Y:S01]  /*c3b60*/  LDL.LU R26, [R1+0x5e74] ;  /* 0x005e7400011a7983 */ /* 0x000ee20000300800 */
[----:B-1----:R-:W-:Y:S01]  /*c3b70*/  MOV R6, R18 ;  /* 0x0000001200067202 */ /* 0x002fe20000000f00 */
[----:B------:R-:W-:Y:S01]  /*c3b80*/  IMAD.MOV.U32 R7, RZ, RZ, R19 ;  /* 0x000000ffff077224 */ /* 0x000fe200078e0013 */
[----:B------:R-:W-:Y:S04]  /*c3b90*/  STL [R1+0x5e58], R14 ;  /* 0x005e580e01007387 */ /* 0x000fe80000100800 */
[----:B------:R1:W-:Y:S01]  /*c3ba0*/  LDGSTS.E [R4+0x6000], [R6.64], P2 ;  /* 0x0600000006047fae */ /* 0x0003e20009121848 */
[----:B------:R-:W-:-:S05]  /*c3bb0*/  IMAD.X R17, R17, 0x1, R0, P5 ;  /* 0x0000000111117824 */ /* 0x000fca00028e0600 */
[----:B------:R-:W-:Y:S01]  /*c3bc0*/  STL [R1+0x5e4c], R17 ;  /* 0x005e4c1101007387 */ /* 0x000fe20000100800 */
[----:B------:R-:W3:Y:S02]  /*c3bd0*/  LDL.LU R24, [R1+0x5e7c] ;  /* 0x005e7c0001187983 */ /* 0x000ee40000300800 */
[----:B-1----:R-:W-:Y:S01]  /*c3be0*/  IMAD.MOV.U32 R6, RZ, RZ, R8 ;  /* 0x000000ffff067224 */ /* 0x002fe200078e0008 */
[----:B------:R-:W-:-:S05]  /*c3bf0*/  MOV R7, R17 ;  /* 0x0000001100077202 */ /* 0x000fca0000000f00 */
[----:B------:R1:W-:Y:S01]  /*c3c00*/  LDGSTS.E [R4+0x6080], [R6.64], P2 ;  /* 0x0608000006047fae */ /* 0x0003e20009121848 */
[----:B----4-:R-:W-:Y:S02]  /*c3c10*/  IADD3 R12, P5, R12, R250, RZ ;  /* 0x000000fa0c0c7210 */ /* 0x010fe40007fbe0ff */
[----:B------:R-:W-:-:S03]  /*c3c20*/  IADD3.X R15, R15, R0, RZ, P1, !PT ;  /* 0x000000000f0f7210 */ /* 0x000fc60000ffe4ff */
[----:B------:R-:W-:Y:S02]  /*c3c30*/  STL [R1+0x5e60], R12 ;  /* 0x005e600c01007387 */ /* 0x000fe40000100800 */
[----:B------:R4:W-:Y:S02]  /*c3c40*/  STL [R1+0x5e54], R15 ;  /* 0x005e540f01007387 */ /* 0x0009e40000100800 */
[----:B------:R-:W2:Y:S01]  /*c3c50*/  LDL.LU R8, [R1+0x5e88] ;  /* 0x005e880001087983 */ /* 0x000ea20000300800 */
[-C--:B------:R-:W-:Y:S01]  /*c3c60*/  IADD3 R9, P1, R9, R250.reuse, RZ ;  /* 0x000000fa09097210 */ /* 0x080fe20007f3e0ff */
[----:B------:R-:W2:Y:S01]  /*c3c70*/  LDL.LU R20, [R1+0x5e90] ;  /* 0x005e900001147983 */ /* 0x000ea20000300800 */
[----:B------:R-:W-:Y:S02]  /*c3c80*/  IMAD.X R13, R13, 0x1, R0, P5 ;  /* 0x000000010d0d7824 */ /* 0x000fe400028e0600 */
[----:B------:R-:W2:Y:S01]  /*c3c90*/  LDL.LU R22, [R1+0x5e84] ;  /* 0x005e840001167983 */ /* 0x000ea20000300800 */
[----:B------:R-:W-:Y:S01]  /*c3ca0*/  IADD3 R5, P5, R5, R250, RZ ;  /* 0x000000fa05057210 */ /* 0x000fe20007fbe0ff */
[----:B------:R-:W-:Y:S01]  /*c3cb0*/  STL [R1+0x5e68], R9 ;  /* 0x005e680901007387 */ /* 0x000fe20000100800 */
[----:B------:R-:W-:Y:S01]  /*c3cc0*/  IADD3.X R11, R11, R0, RZ, P1, !PT ;  /* 0x000000000b0b7210 */ /* 0x000fe20000ffe4ff */
[----:B------:R3:W-:Y:S02]  /*c3cd0*/  STL [R1+0x5e5c], R13 ;  /* 0x005e5c0d01007387 */ /* 0x0007e40000100800 */
[----:B------:R-:W2:Y:S01]  /*c3ce0*/  LDL.LU R18, [R1+0x5e98] ;  /* 0x005e980001127983 */ /* 0x000ea20000300800 */
[----:B------:R-:W2:Y:S01]  /*c3cf0*/  LDL.LU R21, [R1+0x5e8c] ;  /* 0x005e8c0001157983 */ /* 0x000ea20000300800 */
[----:B------:R-:W-:Y:S02]  /*c3d00*/  STL [R1+0x5e70], R5 ;  /* 0x005e700501007387 */ /* 0x000fe40000100800 */
[----:B------:R3:W-:Y:S02]  /*c3d10*/  STL [R1+0x5e64], R11 ;  /* 0x005e640b01007387 */ /* 0x0007e40000100800 */
[----:B-1----:R-:W-:Y:S01]  /*c3d20*/  IMAD.MOV.U32 R7, RZ, RZ, R15 ;  /* 0x000000ffff077224 */ /* 0x002fe200078e000f */
[----:B------:R-:W2:Y:S01]  /*c3d30*/  LDL.LU R19, [R1+0x5e94] ;  /* 0x005e940001137983 */ /* 0x000ea20000300800 */
[----:B----4-:R-:W4:Y:S01]  /*c3d40*/  LDL.LU R15, [R1+0x5ea0] ;  /* 0x005ea000010f7983 */ /* 0x010f220000300800 */
        /* <DEDUP_REMOVED lines=8> */
[----:B------:R1:W-:Y:S01]  /*c3dd0*/  LDGSTS.E [R4+0x6200], [R6.64], P2 ;  /* 0x0620000006047fae */ /* 0x0003e20009121848 */
[----:B---3--:R-:W-:Y:S01]  /*c3de0*/  IMAD.X R10, R10, 0x1, R0, P5 ;  /* 0x000000010a0a7824 */ /* 0x008fe200028e0600 */
[----:B------:R-:W-:Y:S01]  /*c3df0*/  IADD3 R25, P1, R25, R250, RZ ;  /* 0x000000fa19197210 */ /* 0x000fe20007f3e0ff */
[----:B-1----:R-:W-:-:S03]  /*c3e00*/  IMAD.MOV.U32 R6, RZ, RZ, R5 ;  /* 0x000000ffff067224 */ /* 0x002fc600078e0005 */
[----:B------:R-:W-:Y:S01]  /*c3e10*/  MOV R7, R10 ;  /* 0x0000000a00077202 */ /* 0x000fe20000000f00 */
[----:B------:R-:W-:Y:S01]  /*c3e20*/  STL [R1+0x5e78], R25 ;  /* 0x005e781901007387 */ /* 0x000fe20000100800 */
[----:B------:R1:W-:Y:S02]  /*c3e30*/  STL [R1+0x5e6c], R10 ;  /* 0x005e6c0a01007387 */ /* 0x0003e40000100800 */
[----:B------:R-:W3:Y:S02]  /*c3e40*/  LDL.LU R13, [R1+0x5ea8] ;  /* 0x005ea800010d7983 */ /* 0x000ee40000300800 */
[----:B------:R-:W3:Y:S01]  /*c3e50*/  LDL.LU R11, [R1+0x5eb0] ;  /* 0x005eb000010b7983 */ /* 0x000ee20000300800 */
[----:B------:R1:W-:Y:S04]  /*c3e60*/  LDGSTS.E [R4+0x6280], [R6.64], P2 ;  /* 0x0628000006047fae */ /* 0x0003e80009121848 */
[----:B------:R-:W3:Y:S01]  /*c3e70*/  LDL.LU R9, [R1+0x5eb8] ;  /* 0x005eb80001097983 */ /* 0x000ee20000300800 */
[----:B------:R-:W3:Y:S01]  /*c3e80*/  LDL.LU R14, [R1+0x5ea4] ;  /* 0x005ea400010e7983 */ /* 0x000ee20000300800 */
[----:B------:R-:W-:-:S02]  /*c3e90*/  IADD3 R23, P5, R23, R250, RZ ;  /* 0x000000fa17177210 */ /* 0x000fc40007fbe0ff */
[----:B------:R-:W-:-:S03]  /*c3ea0*/  IADD3.X R26, R26, R0, RZ, P1, !PT ;  /* 0x000000001a1a7210 */ /* 0x000fc60000ffe4ff */
[----:B------:R-:W-:Y:S02]  /*c3eb0*/  STL [R1+0x5e80], R23 ;  /* 0x005e801701007387 */ /* 0x000fe40000100800 */
[----:B------:R-:W-:Y:S02]  /*c3ec0*/  STL [R1+0x5e74], R26 ;  /* 0x005e741a01007387 */ /* 0x000fe40000100800 */
[----:B------:R-:W3:Y:S02]  /*c3ed0*/  LDL.LU R12, [R1+0x5eac] ;  /* 0x005eac00010c7983 */ /* 0x000ee40000300800 */
[----:B-1----:R-:W3:Y:S01]  /*c3ee0*/  LDL.LU R10, [R1+0x5eb4] ;  /* 0x005eb400010a7983 */ /* 0x002ee20000300800 */
[----:B------:R-:W-:Y:S01]  /*c3ef0*/  MOV R6, R25 ;  /* 0x0000001900067202 */ /* 0x000fe20000000f00 */
[----:B------:R-:W-:Y:S01]  /*c3f00*/  IMAD.MOV.U32 R7, RZ, RZ, R26 ;  /* 0x000000ffff077224 */ /* 0x000fe200078e001a */
[----:B------:R-:W3:Y:S04]  /*c3f10*/  LDL.LU R5, [R1+0x5ec0] ;  /* 0x005ec00001057983 */ /* 0x000ee80000300800 */
[----:B------:R1:W-:Y:S01]  /*c3f20*/  LDGSTS.E [R4+0x6300], [R6.64], P2 ;  /* 0x0630000006047fae */ /* 0x0003e20009121848 */
[----:B------:R-:W-:-:S02]  /*c3f30*/  IMAD.X R24, R24, 0x1, R0, P5 ;  /* 0x0000000118187824 */ /* 0x000fc400028e0600 */
[----:B-1----:R-:W-:-:S03]  /*c3f40*/  IMAD.MOV.U32 R6, RZ, RZ, R23 ;  /* 0x000000ffff067224 */ /* 0x002fc600078e0017 */
[----:B------:R-:W-:-:S05]  /*c3f50*/  MOV R7, R24 ;  /* 0x0000001800077202 */ /* 0x000fca0000000f00 */
[----:B------:R1:W-:Y:S01]  /*c3f60*/  LDGSTS.E [R4+0x6380], [R6.64], P2 ;  /* 0x0638000006047fae */ /* 0x0003e20009121848 */
[-C--:B--2---:R-:W-:Y:S02]  /*c3f70*/  IADD3 R8, P1, R8, R250.reuse, RZ ;  /* 0x000000fa08087210 */ /* 0x084fe40007f3e0ff */
[----:B------:R-:W-:Y:S02]  /*c3f80*/  IADD3 R20, P5, R20, R250, RZ ;  /* 0x000000fa14147210 */ /* 0x000fe40007fbe0ff */
[----:B------:R-:W-:Y:S01]  /*c3f90*/  IADD3.X R22, R22, R0, RZ, P1, !PT ;  /* 0x0000000016167210 */ /* 0x000fe20000ffe4ff */
[----:B------:R2:W-:Y:S01]  /*c3fa0*/  STL [R1+0x5e88], R8 ;  /* 0x005e880801007387 */ /* 0x0005e20000100800 */
[----:B-1----:R-:W-:Y:S01]  /*c3fb0*/  MOV R6, R8 ;  /* 0x0000000800067202 */ /* 0x002fe20000000f00 */
[----:B------:R-:W-:Y:S01]  /*c3fc0*/  STL [R1+0x5e7c], R24 ;  /* 0x005e7c1801007387 */ /* 0x000fe20000100800 */
[----:B------:R-:W-:Y:S01]  /*c3fd0*/  IADD3 R18, P1, R18, R250, RZ ;  /* 0x000000fa12127210 */ /* 0x000fe20007f3e0ff */
[----:B------:R-:W-:-:S02]  /*c3fe0*/  IMAD.MOV.U32 R7, RZ, RZ, R22 ;  /* 0x000000ffff077224 */ /* 0x000fc400078e0016 */
[----:B------:R-:W-:Y:S01]  /*c3ff0*/  IMAD.X R21, R21, 0x1, R0, P5 ;  /* 0x0000000115157824 */ /* 0x000fe200028e0600 */
[----:B------:R-:W-:Y:S01]  /*c4000*/  STL [R1+0x5e90], R20 ;  /* 0x005e901401007387 */ /* 0x000fe20000100800 */
[----:B------:R-:W-:Y:S03]  /*c4010*/  STL [R1+0x5e84], R22 ;  /* 0x005e841601007387 */ /* 0x000fe60000100800 */
[----:B--2---:R-:W2:Y:S01]  /*c4020*/  LDL.LU R8, [R1+0x5ebc] ;  /* 0x005ebc0001087983 */ /* 0x004ea20000300800 */
[----:B----4-:R-:W-:Y:S02]  /*c4030*/  IADD3 R15, P5, R15, R250, RZ ;  /* 0x000000fa0f0f7210 */ /* 0x010fe40007fbe0ff */
[----:B------:R-:W-:Y:S01]  /*c4040*/  IADD3.X R19, R19, R0, RZ, P1, !PT ;  /* 0x0000000013137210 */ /* 0x000fe20000ffe4ff */
[----:B------:R-:W-:Y:S04]  /*c4050*/  STL [R1+0x5e98], R18 ;  /* 0x005e981201007387 */ /* 0x000fe80000100800 */
[----:B------:R1:W-:Y:S01]  /*c4060*/  LDGSTS.E [R4+0x6400], [R6.64], P2 ;  /* 0x0640000006047fae */ /* 0x0003e20009121848 */
[----:B------:R4:W-:Y:S01]  /*c4070*/  STL [R1+0x5e8c], R21 ;  /* 0x005e8c1501007387 */ /* 0x0009e20000100800 */
[----:B-1----:R-:W-:-:S02]  /*c4080*/  MOV R7, R21 ;  /* 0x0000001500077202 */ /* 0x002fc40000000f00 */
[----:B----4-:R-:W4:Y:S01]  /*c4090*/  LDL.LU R21, [R1+0x5bc8] ;  /* 0x005bc80001157983 */ /* 0x010f220000300800 */
[----:B------:R-:W-:Y:S02]  /*c40a0*/  STL [R1+0x5ea0], R15 ;  /* 0x005ea00f01007387 */ /* 0x000fe40000100800 */
[----:B------:R-:W-:Y:S02]  /*c40b0*/  STL [R1+0x5e94], R19 ;  /* 0x005e941301007387 */ /* 0x000fe40000100800 */
[----:B------:R-:W4:Y:S02]  /*c40c0*/  LDL.LU R23, [R1+0x5bd0] ;  /* 0x005bd00001177983 */ /* 0x000f240000300800 */
[----:B------:R-:W-:Y:S02]  /*c40d0*/  IMAD.MOV.U32 R6, RZ, RZ, R20 ;  /* 0x000000ffff067224 */ /* 0x000fe400078e0014 */
[----:B------:R-:W-:-:S03]  /*c40e0*/  IMAD.X R17, R17, 0x1, R0, P5 ;  /* 0x0000000111117824 */ /* 0x000fc600028e0600 */
[----:B------:R1:W-:Y:S02]  /*c40f0*/  LDGSTS.E [R4+0x6480], [R6.64], P2 ;  /* 0x0648000006047fae */ /* 0x0003e40009121848 */
[----:B-1----:R-:W-:Y:S01]  /*c4100*/  MOV R6, R18 ;  /* 0x0000001200067202 */ /* 0x002fe20000000f00 */
[----:B------:R-:W-:-:S05]  /*c4110*/  IMAD.MOV.U32 R7, RZ, RZ, R19 ;  /* 0x000000ffff077224 */ /* 0x000fca00078e0013 */
[----:B------:R1:W-:Y:S01]  /*c4120*/  LDGSTS.E [R4+0x6500], [R6.64], P2 ;  /* 0x0650000006047fae */ /* 0x0003e20009121848 */
[-C--:B---3--:R-:W-:Y:S02]  /*c4130*/  IADD3 R13, P1, R13, R250.reuse, RZ ;  /* 0x000000fa0d0d7210 */ /* 0x088fe40007f3e0ff */
[----:B------:R-:W-:Y:S01]  /*c4140*/  IADD3 R11, P5, R11, R250, RZ ;  /* 0x000000fa0b0b7210 */ /* 0x000fe20007fbe0ff */
[----:B-1----:R-:W-:Y:S01]  /*c4150*/  IMAD.MOV.U32 R6, RZ, RZ, R15 ;  /* 0x000000ffff067224 */ /* 0x002fe200078e000f */
[----:B------:R-:W-:Y:S02]  /*c4160*/  MOV R7, R17 ;  /* 0x0000001100077202 */ /* 0x000fe40000000f00 */
[----:B------:R-:W-:Y:S01]  /*c4170*/  IADD3.X R14, R14, R0, RZ, P1, !PT ;  /* 0x000000000e0e7210 */ /* 0x000fe20000ffe4ff */
[----:B------:R-:W-:Y:S01]  /*c4180*/  IADD3 R9, P1, R9, R250, RZ ;  /* 0x000000fa09097210 */ /* 0x000fe20007f3e0ff */
[----:B------:R-:W-:Y:S01]  /*c4190*/  STL [R1+0x5ea8], R13 ;  /* 0x005ea80d01007387 */ /* 0x000fe20000100800 */
[----:B------:R-:W-:Y:S02]  /*c41a0*/  STL [R1+0x5e9c], R17 ;  /* 0x005e9c1101007387 */ /* 0x000fe40000100800 */
[----:B------:R1:W-:Y:S02]  /*c41b0*/  STL [R1+0x5eb0], R11 ;  /* 0x005eb00b01007387 */ /* 0x0003e40000100800 */
[----:B------:R-:W-:Y:S01]  /*c41c0*/  STL [R1+0x5ea4], R14 ;  /* 0x005ea40e01007387 */ /* 0x000fe20000100800 */
[----:B------:R3:W-:Y:S01]  /*c41d0*/  LDGSTS.E [R4+0x6580], [R6.64], P2 ;  /* 0x0658000006047fae */ /* 0x0007e20009121848 */
[----:B------:R-:W-:Y:S01]  /*c41e0*/  IMAD.X R12, R12, 0x1, R0, P5 ;  /* 0x000000010c0c7824 */ /* 0x000fe200028e0600 */
[----:B------:R-:W-:-:S02]  /*c41f0*/  IADD3.X R10, R10, R0, RZ, P1, !PT ;  /* 0x000000000a0a7210 */ /* 0x000fc40000ffe4ff */
[----:B------:R-:W-:Y:S01]  /*c4200*/  IADD3 R5, P5, R5, R250, RZ ;  /* 0x000000fa05057210 */ /* 0x000fe20007fbe0ff */
[----:B------:R-:W-:Y:S01]  /*c4210*/  STL [R1+0x5eb8], R9 ;  /* 0x005eb80901007387 */ /* 0x000fe20000100800 */
[----:B------:R-:W-:Y:S02]  /*c4220*/  STL [R1+0x5eac], R12 ;  /* 0x005eac0c01007387 */ /* 0x000fe40000100800 */
[----:B---3--:R-:W-:Y:S01]  /*c4230*/  IMAD.MOV.U32 R6, RZ, RZ, R13 ;  /* 0x000000ffff067224 */ /* 0x008fe200078e000d */
[----:B------:R-:W-:Y:S01]  /*c4240*/  MOV R7, R14 ;  /* 0x0000000e00077202 */ /* 0x000fe20000000f00 */
[----:B------:R-:W-:Y:S01]  /*c4250*/  STL [R1+0x5ec0], R5 ;  /* 0x005ec00501007387 */ /* 0x000fe20000100800 */
[----:B------:R-:W-:Y:S02]  /*c4260*/  STL [R1+0x5eb4], R10 ;  /* 0x005eb40a01007387 */ /* 0x000fe40000100800 */
[----:B------:R-:W2:Y:S02]  /*c4270*/  LDL.LU R35, [R1+0x5bc4] ;  /* 0x005bc40001237983 */ /* 0x000ea40000300800 */
[----:B------:R-:W2:Y:S01]  /*c4280*/  LDL.LU R34, [R1+0x5bcc] ;  /* 0x005bcc0001227983 */ /* 0x000ea20000300800 */
[----:B------:R1:W-:Y:S04]  /*c4290*/  LDGSTS.E [R4+0x6600], [R6.64], P2 ;  /* 0x0660000006047fae */ /* 0x0003e80009121848 */
[----:B------:R-:W2:Y:S01]  /*c42a0*/  LDL.LU R32, [R1+0x5bd8] ;  /* 0x005bd80001207983 */ /* 0x000ea20000300800 */
[----:B-1----:R-:W-:Y:S01]  /*c42b0*/  IMAD.MOV.U32 R6, RZ, RZ, R11 ;  /* 0x000000ffff067224 */ /* 0x002fe200078e000b */
[----:B------:R-:W-:-:S02]  /*c42c0*/  MOV R7, R12 ;  /* 0x0000000c00077202 */ /* 0x000fc40000000f00 */
[----:B------:R-:W2:Y:S01]  /*c42d0*/  LDL.LU R11, [R1+0x5be0] ;  /* 0x005be000010b7983 */ /* 0x000ea20000300800 */
[----:B------:R-:W2:Y:S02]  /*c42e0*/  LDL.LU R30, [R1+0x5be8] ;  /* 0x005be800011e7983 */ /* 0x000ea40000300800 */
[----:B------:R-:W2:Y:S02]  /*c42f0*/  LDL.LU R18, [R1+0x5bf0] ;  /* 0x005bf00001127983 */ /* 0x000ea40000300800 */
[----:B------:R-:W2:Y:S01]  /*c4300*/  LDL.LU R33, [R1+0x5bd4] ;  /* 0x005bd40001217983 */ /* 0x000ea20000300800 */
[----:B------:R-:W2:Y:S04]  /*c4310*/  LDL.LU R22, [R1+0x5bdc] ;  /* 0x005bdc0001167983 */ /* 0x000ea80000300800 */
[----:B------:R1:W-:Y:S02]  /*c4320*/  LDGSTS.E [R4+0x6680], [R6.64], P2 ;  /* 0x0668000006047fae */ /* 0x0003e40009121848 */
[----:B-1----:R-:W-:Y:S01]  /*c4330*/  MOV R6, R9 ;  /* 0x0000000900067202 */ /* 0x002fe20000000f00 */
[----:B------:R-:W-:-:S05]  /*c4340*/  IMAD.MOV.U32 R7, RZ, RZ, R10 ;  /* 0x000000ffff077224 */ /* 0x000fca00078e000a */
[----:B------:R1:W-:Y:S01]  /*c4350*/  LDGSTS.E [R4+0x6700], [R6.64], P2 ;  /* 0x0670000006047fae */ /* 0x0003e20009121848 */
[----:B--2---:R-:W-:-:S05]  /*c4360*/  IMAD.X R8, R8, 0x1, R0, P5 ;  /* 0x0000000108087824 */ /* 0x004fca00028e0600 */
[----:B------:R2:W-:Y:S01]  /*c4370*/  STL [R1+0x5ebc], R8 ;  /* 0x005ebc0801007387 */ /* 0x0005e20000100800 */
[----:B------:R-:W3:Y:S02]  /*c4380*/  LDL.LU R31, [R1+0x5be4] ;  /* 0x005be400011f7983 */ /* 0x000ee40000300800 */
[----:B------:R-:W3:Y:S02]  /*c4390*/  LDL.LU R20, [R1+0x5bf8] ;  /* 0x005bf80001147983 */ /* 0x000ee40000300800 */
[----:B------:R-:W3:Y:S02]  /*c43a0*/  LDL.LU R29, [R1+0x5bec] ;  /* 0x005bec00011d7983 */ /* 0x000ee40000300800 */
[----:B-1----:R-:W-:Y:S01]  /*c43b0*/  IMAD.MOV.U32 R7, RZ, RZ, R8 ;  /* 0x000000ffff077224 */ /* 0x002fe200078e0008 */
[-C--:B----4-:R-:W-:Y:S02]  /*c43c0*/  IADD3 R21, P5, R21, R250.reuse, RZ ;  /* 0x000000fa15157210 */ /* 0x090fe40007fbe0ff */
[----:B------:R-:W-:-:S03]  /*c43d0*/  IADD3 R23, P6, R23, R250, RZ ;  /* 0x000000fa17177210 */ /* 0x000fc60007fde0ff */
[----:B------:R1:W-:Y:S01]  /*c43e0*/  STL [R1+0x5bc8], R21 ;  /* 0x005bc81501007387 */ /* 0x0003e20000100800 */
[----:B------:R-:W4:Y:S02]  /*c43f0*/  LDL.LU R28, [R1+0x5bf4] ;  /* 0x005bf400011c7983 */ /* 0x000f240000300800 */
[----:B------:R1:W-:Y:S02]  /*c4400*/  STL [R1+0x5bd0], R23 ;  /* 0x005bd01701007387 */ /* 0x0003e40000100800 */
[----:B------:R-:W4:Y:S01]  /*c4410*/  LDL.LU R27, [R1+0x5bfc] ;  /* 0x005bfc00011b7983 */ /* 0x000f220000300800 */
[----:B--2---:R-:W2:Y:S01]  /*c4420*/  LDL.LU R8, [R1+0x5c00] ;  /* 0x005c000001087983 */ /* 0x004ea20000300800 */
[----:B------:R-:W2:Y:S02]  /*c4430*/  LDL.LU R19, [R1+0x5c04] ;  /* 0x005c040001137983 */ /* 0x000ea40000300800 */
[----:B------:R-:W2:Y:S02]  /*c4440*/  LDL.LU R14, [R1+0x5c08] ;  /* 0x005c0800010e7983 */ /* 0x000ea40000300800 */
[----:B------:R-:W2:Y:S01]  /*c4450*/  LDL.LU R17, [R1+0x5c0c] ;  /* 0x005c0c0001117983 */ /* 0x000ea20000300800 */
[----:B------:R-:W2:Y:S01]  /*c4460*/  LDL.LU R12, [R1+0x5c10] ;  /* 0x005c1000010c7983 */ /* 0x000ea20000300800 */
[----:B------:R-:W2:Y:S02]  /*c4470*/  LDL.LU R26, [R1+0x5c14] ;  /* 0x005c1400011a7983 */ /* 0x000ea40000300800 */
[----:B------:R-:W2:Y:S01]  /*c4480*/  LDL.LU R15, [R1+0x5c18] ;  /* 0x005c1800010f7983 */ /* 0x000ea20000300800 */
[----:B------:R-:W-:Y:S01]  /*c4490*/  MOV R6, R5 ;  /* 0x0000000500067202 */ /* 0x000fe20000000f00 */
[----:B------:R-:W2:Y:S01]  /*c44a0*/  LDL.LU R25, [R1+0x5c1c] ;  /* 0x005c1c0001197983 */ /* 0x000ea20000300800 */
[----:B------:R-:W2:Y:S02]  /*c44b0*/  LDL.LU R9, [R1+0x5c20] ;  /* 0x005c200001097983 */ /* 0x000ea40000300800 */
[----:B------:R-:W2:Y:S02]  /*c44c0*/  LDL.LU R24, [R1+0x5c24] ;  /* 0x005c240001187983 */ /* 0x000ea40000300800 */
[----:B------:R-:W2:Y:S01]  /*c44d0*/  LDL.LU R13, [R1+0x5c28] ;  /* 0x005c2800010d7983 */ /* 0x000ea20000300800 */
[----:B------:R1:W-:Y:S04]  /*c44e0*/  LDGSTS.E [R4+0x6780], [R6.64], P2 ;  /* 0x0678000006047fae */ /* 0x0003e80009121848 */
[----:B------:R-:W2:Y:S01]  /*c44f0*/  LDL.LU R10, [R1+0x5c30] ;  /* 0x005c3000010a7983 */ /* 0x000ea20000300800 */
[----:B-1----:R-:W-:Y:S01]  /*c4500*/  IMAD.MOV.U32 R6, RZ, RZ, R21 ;  /* 0x000000ffff067224 */ /* 0x002fe200078e0015 */
[----:B------:R-:W-:Y:S01]  /*c4510*/  IADD3.X R35, R35, R0, RZ, P5, !PT ;  /* 0x0000000023237210 */ /* 0x000fe20002ffe4ff */
[----:B------:R-:W-:Y:S01]  /*c4520*/  ISETP.GT.AND P5, PT, R2, 0x18, PT ;  /* 0x000000180200780c */ /* 0x000fe20003fa4270 */
[----:B------:R-:W-:-:S03]  /*c4530*/  IADD3 R32, P1, R32, R250, RZ ;  /* 0x000000fa20207210 */ /* 0x000fc60007f3e0ff */
[----:B------:R-:W-:Y:S01]  /*c4540*/  SEL R5, RZ, 0x4, !P5 ;  /* 0x00000004ff057807 */ /* 0x000fe20006800000 */
[--C-:B------:R-:W-:Y:S01]  /*c4550*/  IMAD.X R34, R34, 0x1, R0.reuse, P6 ;  /* 0x0000000122227824 */ /* 0x100fe200030e0600 */
[----:B------:R-:W-:Y:S02]  /*c4560*/  ISETP.GT.AND P5, PT, R2, 0x1c, PT ;  /* 0x0000001c0200780c */ /* 0x000fe40003fa4270 */
[----:B------:R-:W-:Y:S01]  /*c4570*/  SEL R5, R5, RZ, !P0 ;  /* 0x000000ff05057207 */ /* 0x000fe20004000000 */
[----:B------:R-:W-:Y:S01]  /*c4580*/  STL [R1+0x5bd8], R32 ;  /* 0x005bd82001007387 */ /* 0x000fe20000100800 */
[----:B------:R-:W-:Y:S01]  /*c4590*/  STL [R1+0x5bc4], R35 ;  /* 0x005bc42301007387 */ /* 0x000fe20000100800 */
[----:B------:R-:W-:Y:S02]  /*c45a0*/  IADD3 R11, P2, R11, R250, RZ ;  /* 0x000000fa0b0b7210 */ /* 0x000fe40007f5e0ff */
[----:B------:R-:W-:Y:S01]  /*c45b0*/  IADD3.X R33, R33, R0, RZ, P1, !PT ;  /* 0x0000000021217210 */ /* 0x000fe20000ffe4ff */
[-C--:B------:R-:W-:Y:S01]  /*c45c0*/  IADD3 R18, P1, R18, R250.reuse, RZ ;  /* 0x000000fa12127210 */ /* 0x080fe20007f3e0ff */
[----:B------:R-:W-:Y:S01]  /*c45d0*/  IADD3 R30, P6, R30, R250, RZ ;  /* 0x000000fa1e1e7210 */ /* 0x000fe20007fde0ff */
[----:B------:R-:W-:Y:S01]  /*c45e0*/  IMAD.X R22, R22, 0x1, R0, P2 ;  /* 0x0000000116167824 */ /* 0x000fe200010e0600 */
[----:B------:R-:W-:Y:S01]  /*c45f0*/  STL [R1+0x5bcc], R34 ;  /* 0x005bcc2201007387 */ /* 0x000fe20000100800 */
[----:B------:R-:W-:Y:S02]  /*c4600*/  STL [R1+0x5be0], R11 ;  /* 0x005be00b01007387 */ /* 0x000fe40000100800 */
[----:B------:R-:W-:Y:S02]  /*c4610*/  STL [R1+0x5bd4], R33 ;  /* 0x005bd42101007387 */ /* 0x000fe40000100800 */
[----:B------:R-:W-:Y:S01]  /*c4620*/  STL [R1+0x5be8], R30 ;  /* 0x005be81e01007387 */ /* 0x000fe20000100800 */
[----:B------:R1:W-:Y:S01]  /*c4630*/  STL [R1+0x5bdc], R22 ;  /* 0x005bdc1601007387 */ /* 0x0003e20000100800 */
[----:B------:R-:W-:Y:S01]  /*c4640*/  MOV R7, R35 ;  /* 0x0000002300077202 */ /* 0x000fe20000000f00 */
[----:B------:R1:W-:Y:S04]  /*c4650*/  STL [R1+0x5bf0], R18 ;  /* 0x005bf01201007387 */ /* 0x0003e80000100800 */
[----:B------:R1:W-:Y:S02]  /*c4660*/  LDGSTS.E [R4+0x8000], [R6.64], P3 ;  /* 0x0800000006047fae */ /* 0x0003e40009921848 */
        /* <DEDUP_REMOVED lines=9> */
[----:B---3--:R-:W-:Y:S02]  /*c4700*/  IADD3.X R31, R31, R0, RZ, P6, !PT ;  /* 0x000000001f1f7210 */ /* 0x008fe400037fe4ff */
[----:B------:R-:W-:Y:S01]  /*c4710*/  IADD3 R20, P2, R20, R250, RZ ;  /* 0x000000fa14147210 */ /* 0x000fe20007f5e0ff */
[----:B------:R-:W-:Y:S01]  /*c4720*/  IMAD.X R29, R29, 0x1, R0, P1 ;  /* 0x000000011d1d7824 */ /* 0x000fe200008e0600 */
[----:B------:R-:W-:Y:S01]  /*c4730*/  ISETP.NE.U32.AND P1, PT, R5, RZ, PT ;  /* 0x000000ff0500720c */ /* 0x000fe20003f25070 */
[----:B------:R-:W-:Y:S01]  /*c4740*/  SEL R5, RZ, 0x4, !P5 ;  /* 0x00000004ff057807 */ /* 0x000fe20006800000 */
[----:B------:R-:W-:Y:S01]  /*c4750*/  STL [R1+0x5be4], R31 ;  /* 0x005be41f01007387 */ /* 0x000fe20000100800 */
[----:B------:R3:W-:Y:S02]  /*c4760*/  STL [R1+0x5bf8], R20 ;  /* 0x005bf81401007387 */ /* 0x0007e40000100800 */
[----:B------:R-:W-:Y:S01]  /*c4770*/  STL [R1+0x5bec], R29 ;  /* 0x005bec1d01007387 */ /* 0x000fe20000100800 */
[----:B----4-:R-:W-:-:S02]  /*c4780*/  IADD3.X R28, R28, R0, RZ, P2, !PT ;  /* 0x000000001c1c7210 */ /* 0x010fc400017fe4ff */
[-C--:B--2---:R-:W-:Y:S02]  /*c4790*/  IADD3 R8, P5, R8, R250.reuse, RZ ;  /* 0x000000fa08087210 */ /* 0x084fe40007fbe0ff */
        /* <DEDUP_REMOVED lines=33> */
[----:B------:R-:W4:Y:S02]  /*c49b0*/  LDL.LU R18, [R1+0x59c8] ;  /* 0x0059c80001127983 */ /* 0x000f240000300800 */
        /* <DEDUP_REMOVED lines=8> */
[----:B--2---:R-:W2:Y:S02]  /*c4a40*/  LDL.LU R8, [R1+0x59d0] ;  /* 0x0059d00001087983 */ /* 0x004ea40000300800 */
        /* <DEDUP_REMOVED lines=44> */
[----:B------:R-:W-:-:S04]  /*c4d10*/  IADD3 R18, P5, R18, R250, RZ ;  /* 0x000000fa12127210 */ /* 0x000fc80007fbe0ff */
[----:B------:R-:W-:Y:S01]  /*c4d20*/  STL [R1+0x5c3c], R20 ;  /* 0x005c3c1401007387 */ /* 0x000fe20000100800 */
[----:B------:R-:W-:Y:S01]  /*c4d30*/  STL [R1+0x59c8], R18 ;  /* 0x0059c81201007387 */ /* 0x000fe20000100800 */
[----:B------:R-:W-:Y:S01]  /*c4d40*/  MOV R7, R20 ;  /* 0x0000001400077202 */ /* 0x000fe20000000f00 */
[----:B------:R-:W3:Y:S01]  /*c4d50*/  LDL.LU R25, [R1+0x59f8] ;  /* 0x0059f80001197983 */ /* 0x000ee20000300800 */
[----:B------:R-:W3:Y:S04]  /*c4d60*/  LDL.LU R11, [R1+0x59ec] ;  /* 0x0059ec00010b7983 */ /* 0x000ee80000300800 */
[----:B------:R1:W-:Y:S01]  /*c4d70*/  LDGSTS.E [R4+0x8780], [R6.64], P3 ;  /* 0x0878000006047fae */ /* 0x0003e20009921848 */
[----:B--2---:R-:W-:Y:S01]  /*c4d80*/  IADD3.X R19, R19, R0, RZ, P5, !PT ;  /* 0x0000000013137210 */ /* 0x004fe20002ffe4ff */
        /* <DEDUP_REMOVED lines=1640> */
[----:B------:R-:W-:-:S02]  /*cb410*/  IADD3.X R35, R35, R0, RZ, P5, !PT ;  /* 0x0000000023237210 */ /* 0x000fc40002ffe4ff */
[----:B------:R-:W-:Y:S01]  /*cb420*/  IADD3 R32, P1, R32, R250, RZ ;  /* 0x000000fa20207210 */ /* 0x000fe20007f3e0ff */
[----:B------:R-:W-:Y:S01]  /*cb430*/  IMAD.X R34, R34, 0x1, R0, P6 ;  /* 0x0000000122227824 */ /* 0x000fe200030e0600 */
[----:B------:R-:W-:-:S03]  /*cb440*/  ISETP.GT.AND P5, PT, R2, 0x48, PT ;  /* 0x000000480200780c */ /* 0x000fc60003fa4270 */
[----:B------:R-:W-:Y:S01]  /*cb450*/  STL [R1+0x469c], R32 ;  /* 0x00469c2001007387 */ /* 0x000fe20000100800 */
[----:B------:R-:W-:Y:S01]  /*cb460*/  STL [R1+0x4688], R35 ;  /* 0x0046882301007387 */ /* 0x000fe20000100800 */
[----:B------:R-:W-:Y:S02]  /*cb470*/  SEL R5, RZ, 0x4, !P5 ;  /* 0x00000004ff057807 */ /* 0x000fe40006800000 */
[-C--:B------:R-:W-:Y:S02]  /*cb480*/  IADD3 R11, P2, R11, R250.reuse, RZ ;  /* 0x000000fa0b0b7210 */ /* 0x080fe40007f5e0ff */
[----:B------:R-:W-:Y:S02]  /*cb490*/  IADD3 R30, P6, R30, R250, RZ ;  /* 0x000000fa1e1e7210 */ /* 0x000fe40007fde0ff */
[----:B------:R-:W-:Y:S01]  /*cb4a0*/  IADD3.X R33, R33, R0, RZ, P1, !PT ;  /* 0x0000000021217210 */ /* 0x000fe20000ffe4ff */
[----:B------:R-:W-:Y:S02]  /*cb4b0*/  IADD3 R18, P1, R18, R250, RZ ;  /* 0x000000fa12127210 */ /* 0x000fe40007f3e0ff */
        /* <DEDUP_REMOVED lines=20> */
[----:B------:R-:W-:Y:S02]  /*cb600*/  IMAD.X R29, R29, 0x1, R0, P1 ;  /* 0x000000011d1d7824 */ /* 0x000fe400008e0600 */
[----:B------:R-:W-:Y:S02]  /*cb610*/  STL [R1+0x46a8], R31 ;  /* 0x0046a81f01007387 */ /* 0x000fe40000100800 */
        /* <DEDUP_REMOVED lines=51> */
[----:B------:R-:W2:Y:S01]  /*cb950*/  LDL.LU R19, [R1+0x4810] ;  /* 0x0048100001137983 */ /* 0x000ea20000300800 */
[----:B------:R-:W-:Y:S01]  /*cb960*/  SEL R5, R5, RZ, !P0 ;  /* 0x000000ff05057207 */ /* 0x000fe20004000000 */
[----:B------:R-:W2:Y:S01]  /*cb970*/  LDL.LU R15, [R1+0x4824] ;  /* 0x00482400010f7983 */ /* 0x000ea20000300800 */
[----:B------:R1:W-:Y:S01]  /*cb980*/  LDGSTS.E [R4+0x20400], [R6.64], P3 ;  /* 0x2040000006047fae */ /* 0x0003e20009921848 */
[----:B------:R-:W-:-:S02]  /*cb990*/  ISETP.GT.AND P6, PT, R2, 0x4c, PT ;  /* 0x0000004c0200780c */ /* 0x000fc40003fc4270 */
[----:B-1----:R-:W-:Y:S01]  /*cb9a0*/  MOV R6, R9 ;  /* 0x0000000900067202 */ /* 0x002fe20000000f00 */
[----:B------:R-:W-:Y:S01]  /*cb9b0*/  IMAD.MOV.U32 R7, RZ, RZ, R13 ;  /* 0x000000ffff077224 */ /* 0x000fe200078e000d */
[----:B------:R-:W2:Y:S04]  /*cb9c0*/  LDL.LU R9, [R1+0x4818] ;  /* 0x0048180001097983 */ /* 0x000ea80000300800 */
[----:B------:R1:W-:Y:S01]  /*cb9d0*/  LDGSTS.E [R4+0x20480], [R6.64], P3 ;  /* 0x2048000006047fae */ /* 0x0003e20009921848 */
[----:B------:R-:W-:Y:S01]  /*cb9e0*/  ISETP.NE.U32.AND P2, PT, R5, RZ, PT ;  /* 0x000000ff0500720c */ /* 0x000fe20003f45070 */
[----:B------:R-:W-:Y:S01]  /*cb9f0*/  SEL R5, RZ, 0x4, !P6 ;  /* 0x00000004ff057807 */ /* 0x000fe20007000000 */
        /* <DEDUP_REMOVED lines=45> */
[----:B------:R-:W-:Y:S02]  /*cbcd0*/  STL [R1+0x481c], R8 ;  /* 0x00481c0801007387 */ /* 0x000fe40000100800 */
[----:B------:R-:W3:Y:S01]  /*cbce0*/  LDL.LU R26, [R1+0x4840] ;  /* 0x00484000011a7983 */ /* 0x000ee20000300800 */
[----:B-1----:R-:W-:Y:S01]  /*cbcf0*/  MOV R6, R18 ;  /* 0x0000001200067202 */ /* 0x002fe20000000f00 */
[----:B------:R-:W-:Y:S01]  /*cbd00*/  IMAD.MOV.U32 R7, RZ, RZ, R19 ;  /* 0x000000ffff077224 */ /* 0x000fe200078e0013 */
[----:B------:R-:W-:Y:S04]  /*cbd10*/  STL [R1+0x4824], R15 ;  /* 0x0048240f01007387 */ /* 0x000fe80000100800 */
[----:B------:R1:W-:Y:S01]  /*cbd20*/  LDGSTS.E [R4+0x22000], [R6.64], P4 ;  /* 0x2200000006047fae */ /* 0x0003e2000a121848 */
[----:B------:R-:W-:-:S05]  /*cbd30*/  IMAD.X R9, R9, 0x1, R0, P1 ;  /* 0x0000000109097824 */ /* 0x000fca00008e0600 */
[----:B------:R4:W-:Y:S01]  /*cbd40*/  STL [R1+0x4818], R9 ;  /* 0x0048180901007387 */ /* 0x0009e20000100800 */
[----:B------:R-:W3:Y:S01]  /*cbd50*/  LDL.LU R24, [R1+0x4848] ;  /* 0x0048480001187983 */ /* 0x000ee20000300800 */
[----:B-1----:R-:W-:Y:S01]  /*cbd60*/  MOV R7, R9 ;  /* 0x0000000900077202 */ /* 0x002fe20000000f00 */
[----:B------:R-:W-:-:S05]  /*cbd70*/  IMAD.MOV.U32 R6, RZ, RZ, R8 ;  /* 0x000000ffff067224 */ /* 0x000fca00078e0008 */
        /* <DEDUP_REMOVED lines=64> */
[----:B------:R1:W-:Y:S01]  /*cc180*/  STL [R1+0x485c], R8 ;  /* 0x00485c0801007387 */ /* 0x0003e20000100800 */
[----:B------:R-:W-:Y:S03]  /*cc190*/  STL [R1+0x4850], R22 ;  /* 0x0048501601007387 */ /* 0x000fe60000100800 */
[----:B--2---:R-:W2:Y:S01]  /*cc1a0*/  LDL.LU R9, [R1+0x4888] ;  /* 0x0048880001097983 */ /* 0x004ea20000300800 */
[----:B----4-:R-:W-:Y:S02]  /*cc1b0*/  IADD3 R17, P1, R17, R250, RZ ;  /* 0x000000fa11117210 */ /* 0x010fe40007f3e0ff */
[----:B------:R-:W-:Y:S01]  /*cc1c0*/  IADD3.X R20, R20, R0, RZ, P3, !PT ;  /* 0x0000000014147210 */ /* 0x000fe20001ffe4ff */
[----:B------:R-:W-:Y:S04]  /*cc1d0*/  STL [R1+0x4864], R19 ;  /* 0x0048641301007387 */ /* 0x000fe80000100800 */
[----:B------:R4:W-:Y:S01]  /*cc1e0*/  LDGSTS.E [R4+0x22400], [R6.64], P4 ;  /* 0x2240000006047fae */ /* 0x0009e2000a121848 */
[----:B------:R-:W-:Y:S02]  /*cc1f0*/  STL [R1+0x4858], R21 ;  /* 0x0048581501007387 */ /* 0x000fe40000100800 */
[----:B----4-:R-:W-:-:S02]  /*cc200*/  IMAD.MOV.U32 R6, RZ, RZ, R8 ;  /* 0x000000ffff067224 */ /* 0x010fc400078e0008 */
[----:B-1----:R-:W4:Y:S01]  /*cc210*/  LDL.LU R8, [R1+0x4894] ;  /* 0x0048940001087983 */ /* 0x002f220000300800 */
[----:B------:R-:W-:Y:S02]  /*cc220*/  STL [R1+0x486c], R17 ;  /* 0x00486c1101007387 */ /* 0x000fe40000100800 */
[----:B------:R-:W-:Y:S02]  /*cc230*/  STL [R1+0x4860], R20 ;  /* 0x0048601401007387 */ /* 0x000fe40000100800 */
[----:B------:R-:W4:Y:S01]  /*cc240*/  LDL.LU R23, [R1+0x489c] ;  /* 0x00489c0001177983 */ /* 0x000f220000300800 */
[----:B------:R-:W-:Y:S01]  /*cc250*/  MOV R7, R21 ;  /* 0x0000001500077202 */ /* 0x000fe20000000f00 */
[----:B------:R-:W-:-:S04]  /*cc260*/  IMAD.X R18, R18, 0x1, R0, P1 ;  /* 0x0000000112127824 */ /* 0x000fc800008e0600 */
        /* <DEDUP_REMOVED lines=23> */
[----:B------:R3:W-:Y:S02]  /*cc3e0*/  STL [R1+0x4880], R11 ;  /* 0x0048800b01007387 */ /* 0x0007e40000100800 */
[----:B------:R-:W3:Y:S02]  /*cc3f0*/  LDL.LU R35, [R1+0x4890] ;  /* 0x0048900001237983 */ /* 0x000ee40000300800 */
[----:B------:R-:W3:Y:S01]  /*cc400*/  LDL.LU R34, [R1+0x4898] ;  /* 0x0048980001227983 */ /* 0x000ee20000300800 */
[----:B------:R1:W-:Y:S04]  /*cc410*/  LDGSTS.E [R4+0x22600], [R6.64], P4 ;  /* 0x2260000006047fae */ /* 0x0003e8000a121848 */
[----:B------:R-:W3:Y:S01]  /*cc420*/  LDL.LU R32, [R1+0x48a4] ;  /* 0x0048a40001207983 */ /* 0x000ee20000300800 */
[----:B-1----:R-:W-:-:S03]  /*cc430*/  IMAD.MOV.U32 R6, RZ, RZ, R12 ;  /* 0x000000ffff067224 */ /* 0x002fc600078e000c */
[----:B------:R-:W3:Y:S01]  /*cc440*/  LDL.LU R12, [R1+0x48ac] ;  /* 0x0048ac00010c7983 */ /* 0x000ee20000300800 */
[----:B------:R-:W3:Y:S02]  /*cc450*/  LDL.LU R22, [R1+0x48b4] ;  /* 0x0048b40001167983 */ /* 0x000ee40000300800 */
[----:B------:R-:W3:Y:S02]  /*cc460*/  LDL.LU R19, [R1+0x48bc] ;  /* 0x0048bc0001137983 */ /* 0x000ee40000300800 */
[----:B------:R-:W3:Y:S01]  /*cc470*/  LDL.LU R33, [R1+0x48a0] ;  /* 0x0048a00001217983 */ /* 0x000ee20000300800 */
[----:B------:R-:W3:Y:S01]  /*cc480*/  LDL.LU R31, [R1+0x48a8] ;  /* 0x0048a800011f7983 */ /* 0x000ee20000300800 */
[----:B------:R-:W-:-:S05]  /*cc490*/  MOV R7, R13 ;  /* 0x0000000d00077202 */ /* 0x000fca0000000f00 */
[----:B------:R1:W-:Y:S02]  /*cc4a0*/  LDGSTS.E [R4+0x22680], [R6.64], P4 ;  /* 0x2268000006047fae */ /* 0x0003e4000a121848 */
[----:B-1----:R-:W-:Y:S02]  /*cc4b0*/  IMAD.MOV.U32 R7, RZ, RZ, R11 ;  /* 0x000000ffff077224 */ /* 0x002fe400078e000b */
[----:B--2---:R-:W-:-:S05]  /*cc4c0*/  IMAD.X R9, R9, 0x1, R0, P1 ;  /* 0x0000000109097824 */ /* 0x004fca00008e0600 */
[----:B------:R1:W-:Y:S01]  /*cc4d0*/  STL [R1+0x4888], R9 ;  /* 0x0048880901007387 */ /* 0x0003e20000100800 */
[----:B------:R-:W2:Y:S02]  /*cc4e0*/  LDL.LU R30, [R1+0x48b0] ;  /* 0x0048b000011e7983 */ /* 0x000ea40000300800 */
[----:B------:R-:W2:Y:S02]  /*cc4f0*/  LDL.LU R21, [R1+0x48c4] ;  /* 0x0048c40001157983 */ /* 0x000ea40000300800 */
[----:B------:R-:W2:Y:S01]  /*cc500*/  LDL.LU R29, [R1+0x48b8] ;  /* 0x0048b800011d7983 */ /* 0x000ea20000300800 */
        /* <DEDUP_REMOVED lines=10> */
[----:B---3--:R-:W3:Y:S01]  /*cc5b0*/  LDL.LU R11, [R1+0x48dc] ;  /* 0x0048dc00010b7983 */ /* 0x008ee20000300800 */
[----:B------:R-:W-:Y:S01]  /*cc5c0*/  MOV R6, R10 ;  /* 0x0000000a00067202 */ /* 0x000fe20000000f00 */
[----:B------:R-:W3:Y:S02]  /*cc5d0*/  LDL.LU R26, [R1+0x48e0] ;  /* 0x0048e000011a7983 */ /* 0x000ee40000300800 */
[----:B------:R-:W3:Y:S01]  /*cc5e0*/  LDL.LU R15, [R1+0x48e4] ;  /* 0x0048e400010f7983 */ /* 0x000ee20000300800 */
[----:B------:R-:W3:Y:S04]  /*cc5f0*/  LDL.LU R25, [R1+0x48e8] ;  /* 0x0048e80001197983 */ /* 0x000ee80000300800 */
[----:B------:R1:W-:Y:S01]  /*cc600*/  LDGSTS.E [R4+0x22700], [R6.64], P4 ;  /* 0x2270000006047fae */ /* 0x0003e2000a121848 */
[----:B------:R-:W3:Y:S02]  /*cc610*/  LDL.LU R13, [R1+0x48ec] ;  /* 0x0048ec00010d7983 */ /* 0x000ee40000300800 */
[----:B------:R-:W3:Y:S02]  /*cc620*/  LDL.LU R24, [R1+0x48f0] ;  /* 0x0048f00001187983 */ /* 0x000ee40000300800 */
[----:B------:R-:W3:Y:S01]  /*cc630*/  LDL.LU R10, [R1+0x48f4] ;  /* 0x0048f400010a7983 */ /* 0x000ee20000300800 */
[----:B-1----:R-:W-:Y:S01]  /*cc640*/  MOV R6, R5 ;  /* 0x0000000500067202 */ /* 0x002fe20000000f00 */
[----:B------:R-:W-:-:S02]  /*cc650*/  IMAD.MOV.U32 R7, RZ, RZ, R9 ;  /* 0x000000ffff077224 */ /* 0x000fc400078e0009 */
[----:B------:R-:W3:Y:S04]  /*cc660*/  LDL.LU R9, [R1+0x48fc] ;  /* 0x0048fc0001097983 */ /* 0x000ee80000300800 */
[----:B------:R1:W-:Y:S01]  /*cc670*/  LDGSTS.E [R4+0x22780], [R6.64], P4 ;  /* 0x2278000006047fae */ /* 0x0003e2000a121848 */
[----:B------:R-:W-:-:S04]  /*cc680*/  ISETP.GT.AND P4, PT, R2, 0x50, PT ;  /* 0x000000500200780c */ /* 0x000fc80003f84270 */
[----:B------:R-:W-:-:S04]  /*cc690*/  SEL R5, RZ, 0x4, !P4 ;  /* 0x00000004ff057807 */ /* 0x000fc80006000000 */
[----:B------:R-:W-:Y:S01]  /*cc6a0*/  SEL R5, R5, RZ, !P0 ;  /* 0x000000ff05057207 */ /* 0x000fe20004000000 */
[----:B-1----:R-:W-:Y:S01]  /*cc6b0*/  IMAD.MOV.U32 R6, RZ, RZ, R8 ;  /* 0x000000ffff067224 */ /* 0x002fe200078e0008 */
[----:B------:R-:W-:Y:S02]  /*cc6c0*/  IADD3.X R35, R35, R0, RZ, P3, !PT ;  /* 0x0000000023237210 */ /* 0x000fe40001ffe4ff */
[----:B------:R-:W-:Y:S01]  /*cc6d0*/  IADD3 R32, P1, R32, R250, RZ ;  /* 0x000000fa20207210 */ /* 0x000fe20007f3e0ff */
[----:B------:R-:W-:-:S04]  /*cc6e0*/  IMAD.X R34, R34, 0x1, R0, P6 ;  /* 0x0000000122227824 */ /* 0x000fc800030e0600 */
[----:B------:R-:W-:Y:S01]  /*cc6f0*/  STL [R1+0x48a4], R32 ;  /* 0x0048a42001007387 */ /* 0x000fe20000100800 */
[----:B------:R-:W-:Y:S02]  /*cc700*/  STL [R1+0x4890], R35 ;  /* 0x0048902301007387 */ /* 0x000fe40000100800 */
[----:B------:R-:W-:Y:S01]  /*cc710*/  STL [R1+0x4898], R34 ;  /* 0x0048982201007387 */ /* 0x000fe20000100800 */
[-C--:B------:R-:W-:Y:S02]  /*cc720*/  IADD3 R12, P3, R12, R250.reuse, RZ ;  /* 0x000000fa0c0c7210 */ /* 0x080fe40007f7e0ff */
[----:B------:R-:W-:Y:S02]  /*cc730*/  IADD3 R22, P6, R22, R250, RZ ;  /* 0x000000fa16167210 */ /* 0x000fe40007fde0ff */
[----:B------:R-:W-:Y:S01]  /*cc740*/  IADD3.X R33, R33, R0, RZ, P1, !PT ;  /* 0x0000000021217210 */ /* 0x000fe20000ffe4ff */
[----:B------:R-:W-:Y:S02]  /*cc750*/  IADD3 R19, P1, R19, R250, RZ ;  /* 0x000000fa13137210 */ /* 0x000fe40007f3e0ff */
[----:B------:R-:W-:Y:S01]  /*cc760*/  IMAD.X R31, R31, 0x1, R0, P3 ;  /* 0x000000011f1f7824 */ /* 0x000fe200018e0600 */
[----:B------:R1:W-:Y:S01]  /*cc770*/  STL [R1+0x48ac], R12 ;  /* 0x0048ac0c01007387 */ /* 0x0003e20000100800 */
[----:B------:R-:W-:Y:S02]  /*cc780*/  STL [R1+0x48a0], R33 ;  /* 0x0048a02101007387 */ /* 0x000fe40000100800 */
[----:B------:R1:W-:Y:S01]  /*cc790*/  STL [R1+0x48b4], R22 ;  /* 0x0048b41601007387 */ /* 0x0003e20000100800 */
[----:B------:R-:W-:Y:S01]  /*cc7a0*/  STL [R1+0x48a8], R31 ;  /* 0x0048a81f01007387 */ /* 0x000fe20000100800 */
[----:B------:R1:W-:Y:S01]  /*cc7b0*/  STL [R1+0x48bc], R19 ;  /* 0x0048bc1301007387 */ /* 0x0003e20000100800 */
[----:B------:R-:W-:-:S02]  /*cc7c0*/  ISETP.NE.U32.AND P3, PT, R5, RZ, PT ;  /* 0x000000ff0500720c */ /* 0x000fc40003f65070 */
[----:B------:R-:W-:-:S05]  /*cc7d0*/  MOV R7, R35 ;  /* 0x0000002300077202 */ /* 0x000fca0000000f00 */
[----:B------:R1:W-:Y:S02]  /*cc7e0*/  LDGSTS.E [R4+0x24000], [R6.64], P2 ;  /* 0x2400000006047fae */ /* 0x0003e40009121848 */
[----:B-1----:R-:W-:Y:S02]  /*cc7f0*/  MOV R6, R23 ;  /* 0x0000001700067202 */ /* 0x002fe40000000f00 */
[----:B--2---:R-:W-:Y:S02]  /*cc800*/  IADD3.X R30, R30, R0, RZ, P6, !PT ;  /* 0x000000001e1e7210 */ /* 0x004fe400037fe4ff */
[----:B------:R-:W-:Y:S01]  /*cc810*/  IADD3 R21, P4, R21, R250, RZ ;  /* 0x000000fa15157210 */ /* 0x000fe20007f9e0ff */
[----:B------:R-:W-:Y:S01]  /*cc820*/  IMAD.X R29, R29, 0x1, R0, P1 ;  /* 0x000000011d1d7824 */ /* 0x000fe200008e0600 */
[----:B------:R-:W-:Y:S01]  /*cc830*/  ISETP.GT.AND P6, PT, R2, 0x54, PT ;  /* 0x000000540200780c */ /* 0x000fe20003fc4270 */
[----:B------:R-:W-:Y:S02]  /*cc840*/  STL [R1+0x48b0], R30 ;  /* 0x0048b01e01007387 */ /* 0x000fe40000100800 */
[----:B------:R1:W-:Y:S01]  /*cc850*/  STL [R1+0x48c4], R21 ;  /* 0x0048c41501007387 */ /* 0x0003e20000100800 */
[----:B------:R-:W-:Y:S01]  /*cc860*/  SEL R5, RZ, 0x4, !P6 ;  /* 0x00000004ff057807 */ /* 0x000fe20007000000 */
[----:B------:R-:W-:Y:S01]  /*cc870*/  STL [R1+0x48b8], R29 ;  /* 0x0048b81d01007387 */ /* 0x000fe20000100800 */
[----:B----4-:R-:W-:-:S02]  /*cc880*/  IADD3.X R28, R28, R0, RZ, P4, !PT ;  /* 0x000000001c1c7210 */ /* 0x010fc400027fe4ff */
[-C--:B------:R-:W-:Y:S02]  /*cc890*/  IADD3 R17, P1, R17, R250.reuse, RZ ;  /* 0x000000fa11117210 */ /* 0x080fe40007f3e0ff */
[-C--:B------:R-:W-:Y:S02]  /*cc8a0*/  IADD3 R14, P4, R14, R250.reuse, RZ ;  /* 0x000000fa0e0e7210 */ /* 0x080fe40007f9e0ff */
[----:B---3--:R-:W-:Y:S01]  /*cc8b0*/  IADD3 R11, P6, R11, R250, RZ ;  /* 0x000000fa0b0b7210 */ /* 0x008fe20007fde0ff */
[----:B------:R-:W-:Y:S01]  /*cc8c0*/  IMAD.X R27, R27, 0x1, R0, P1 ;  /* 0x000000011b1b7824 */ /* 0x000fe200008e0600 */
[----:B------:R2:W-:Y:S01]  /*cc8d0*/  STL [R1+0x48cc], R17 ;  /* 0x0048cc1101007387 */ /* 0x0005e20000100800 */
[----:B------:R-:W-:Y:S01]  /*cc8e0*/  IADD3.X R20, R20, R0, RZ, P4, !PT ;  /* 0x0000000014147210 */ /* 0x000fe200027fe4ff */
[----:B------:R-:W-:Y:S02]  /*cc8f0*/  STL [R1+0x48c0], R28 ;  /* 0x0048c01c01007387 */ /* 0x000fe40000100800 */
[----:B------:R-:W-:Y:S01]  /*cc900*/  STL [R1+0x48d4], R14 ;  /* 0x0048d40e01007387 */ /* 0x000fe20000100800 */
[----:B------:R-:W-:Y:S01]  /*cc910*/  STL [R1+0x48c8], R27 ;  /* 0x0048c81b01007387 */ /* 0x000fe20000100800 */
[----:B------:R-:W-:Y:S02]  /*cc920*/  STL [R1+0x48dc], R11 ;  /* 0x0048dc0b01007387 */ /* 0x000fe40000100800 */
[----:B------:R3:W-:Y:S02]  /*cc930*/  STL [R1+0x48d0], R20 ;  /* 0x0048d01401007387 */ /* 0x0007e40000100800 */
[----:B------:R-:W4:Y:S01]  /*cc940*/  LDL.LU R8, [R1+0x4904] ;  /* 0x0049040001087983 */ /* 0x000f220000300800 */
[----:B------:R-:W4:Y:S01]  /*cc950*/  LDL.LU R23, [R1+0x48f8] ;  /* 0x0048f80001177983 */ /* 0x000f220000300800 */
[----:B------:R-:W-:-:S05]  /*cc960*/  IMAD.MOV.U32 R7, RZ, RZ, R34 ;  /* 0x000000ffff077224 */ /* 0x000fca00078e0022 */
[----:B------:R1:W-:Y:S02]  /*cc970*/  LDGSTS.E [R4+0x24080], [R6.64], P2 ;  /* 0x2408000006047fae */ /* 0x0003e40009121848 */
[----:B-1----:R-:W-:Y:S01]  /*cc980*/  MOV R6, R32 ;  /* 0x0000002000067202 */ /* 0x002fe20000000f00 */
[----:B------:R-:W-:-:S05]  /*cc990*/  IMAD.MOV.U32 R7, RZ, RZ, R33 ;  /* 0x000000ffff077224 */ /* 0x000fca00078e0021 */
[----:B------:R1:W-:Y:S01]  /*cc9a0*/  LDGSTS.E [R4+0x24100], [R6.64], P2 ;  /* 0x2410000006047fae */ /* 0x0003e20009121848 */
[----:B------:R-:W-:Y:S01]  /*cc9b0*/  IADD3 R15, P4, R15, R250, RZ ;  /* 0x000000fa0f0f7210 */ /* 0x000fe20007f9e0ff */
[----:B------:R-:W-:Y:S02]  /*cc9c0*/  IMAD.X R18, R18, 0x1, R0, P6 ;  /* 0x0000000112127824 */ /* 0x000fe400030e0600 */
[----:B-1----:R-:W-:Y:S01]  /*cc9d0*/  IMAD.MOV.U32 R6, RZ, RZ, R12 ;  /* 0x000000ffff067224 */ /* 0x002fe200078e000c */
[----:B------:R-:W-:-:S05]  /*cc9e0*/  MOV R7, R31 ;  /* 0x0000001f00077202 */ /* 0x000fca0000000f00 */
[----:B------:R1:W-:Y:S01]  /*cc9f0*/  LDGSTS.E [R4+0x24180], [R6.64], P2 ;  /* 0x2418000006047fae */ /* 0x0003e20009121848 */
[----:B------:R-:W-:Y:S01]  /*cca00*/  IADD3.X R26, R26, R0, RZ, P4, !PT ;  /* 0x000000001a1a7210 */ /* 0x000fe200027fe4ff */
[----:B------:R-:W-:Y:S02]  /*cca10*/  IADD3 R13, P4, R13, R250, RZ ;  /* 0x000000fa0d0d7210 */ /* 0x000fe40007f9e0ff */
[----:B------:R2:W-:Y:S01]  /*cca20*/  STL [R1+0x48d8], R18 ;  /* 0x0048d81201007387 */ /* 0x0005e20000100800 */
[----:B------:R2:W-:Y:S02]  /*cca30*/  STL [R1+0x48e4], R15 ;  /* 0x0048e40f01007387 */ /* 0x0005e40000100800 */
[----:B------:R-:W4:Y:S02]  /*cca40*/  LDL.LU R12, [R1+0x490c] ;  /* 0x00490c00010c7983 */ /* 0x000f240000300800 */
[----:B-1----:R-:W-:Y:S01]  /*cca50*/  IMAD.MOV.U32 R6, RZ, RZ, R22 ;  /* 0x000000ffff067224 */ /* 0x002fe200078e0016 */
[----:B------:R-:W-:-:S05]  /*cca60*/  MOV R7, R30 ;  /* 0x0000001e00077202 */ /* 0x000fca0000000f00 */
[----:B------:R1:W-:Y:S04]  /*cca70*/  LDGSTS.E [R4+0x24200], [R6.64], P2 ;  /* 0x2420000006047fae */ /* 0x0003e80009121848 */
[----:B------:R-:W-:Y:S01]  /*cca80*/  STL [R1+0x48e0], R26 ;  /* 0x0048e01a01007387 */ /* 0x000fe20000100800 */
[----:B------:R1:W-:Y:S02]  /*cca90*/  STL [R1+0x48ec], R13 ;  /* 0x0048ec0d01007387 */ /* 0x0003e40000100800 */
[----:B------:R-:W-:Y:S02]  /*ccaa0*/  IMAD.X R25, R25, 0x1, R0, P4 ;  /* 0x0000000119197824 */ /* 0x000fe400020e0600 */
[----:B------:R-:W4:Y:S01]  /*ccab0*/  LDL.LU R22, [R1+0x4900] ;  /* 0x0049000001167983 */ /* 0x000f220000300800 */
[----:B------:R-:W-:-:S02]  /*ccac0*/  IADD3 R10, P4, R10, R250, RZ ;  /* 0x000000fa0a0a7210 */ /* 0x000fc40007f9e0ff */
[----:B-1----:R-:W-:Y:S01]  /*ccad0*/  MOV R6, R19 ;  /* 0x0000001300067202 */ /* 0x002fe20000000f00 */
[----:B------:R-:W-:Y:S01]  /*ccae0*/  IMAD.MOV.U32 R7, RZ, RZ, R29 ;  /* 0x000000ffff077224 */ /* 0x000fe200078e001d */
[----:B------:R-:W4:Y:S04]  /*ccaf0*/  LDL.LU R19, [R1+0x4914] ;  /* 0x0049140001137983 */ /* 0x000f280000300800 */
[----:B------:R1:W-:Y:S01]  /*ccb00*/  LDGSTS.E [R4+0x24280], [R6.64], P2 ;  /* 0x2428000006047fae */ /* 0x0003e20009121848 */
[----:B------:R-:W-:Y:S02]  /*ccb10*/  STL [R1+0x48e8], R25 ;  /* 0x0048e81901007387 */ /* 0x000fe40000100800 */
[----:B------:R1:W-:Y:S01]  /*ccb20*/  STL [R1+0x48f4], R10 ;  /* 0x0048f40a01007387 */ /* 0x0003e20000100800 */
[----:B------:R-:W-:Y:S01]  /*ccb30*/  IADD3.X R24, R24, R0, RZ, P4, !PT ;  /* 0x0000000018187210 */ /* 0x000fe200027fe4ff */
[----:B------:R-:W-:Y:S01]  /*ccb40*/  IADD3 R9, P4, R9, R250, RZ ;  /* 0x000000fa09097210 */ /* 0x000fe20007f9e0ff */
[----:B-1----:R-:W-:Y:S01]  /*ccb50*/  MOV R6, R21 ;  /* 0x0000001500067202 */ /* 0x002fe20000000f00 */
[----:B------:R-:W-:Y:S01]  /*ccb60*/  IMAD.MOV.U32 R7, RZ, RZ, R28 ;  /* 0x000000ffff077224 */ /* 0x000fe200078e001c */
[----:B------:R-:W4:Y:S04]  /*ccb70*/  LDL.LU R21, [R1+0x4908] ;  /* 0x0049080001157983 */ /* 0x000f280000300800 */
[----:B------:R1:W-:Y:S02]  /*ccb80*/  LDGSTS.E [R4+0x24300], [R6.64], P2 ;  /* 0x2430000006047fae */ /* 0x0003e40009121848 */
[----:B-1----:R-:W-:Y:S01]  /*ccb90*/  IMAD.MOV.U32 R6, RZ, RZ, R17 ;  /* 0x000000ffff067224 */ /* 0x002fe200078e0011 */
[----:B------:R-:W-:Y:S01]  /*ccba0*/  MOV R7, R27 ;  /* 0x0000001b00077202 */ /* 0x000fe20000000f00 */
[----:B--2---:R-:W2:Y:S01]  /*ccbb0*/  LDL.LU R17, [R1+0x491c] ;  /* 0x00491c0001117983 */ /* 0x004ea20000300800 */
[----:B------:R-:W-:Y:S02]  /*ccbc0*/  STL [R1+0x48f0], R24 ;  /* 0x0048f01801007387 */ /* 0x000fe40000100800 */
[----:B------:R1:W-:Y:S01]  /*ccbd0*/  STL [R1+0x48fc], R9 ;  /* 0x0048fc0901007387 */ /* 0x0003e20000100800 */
[----:B------:R1:W-:Y:S02]  /*ccbe0*/  LDGSTS.E [R4+0x24380], [R6.64], P2 ;  /* 0x2438000006047fae */ /* 0x0003e40009121848 */
[----:B-1----:R-:W-:Y:S01]  /*ccbf0*/  IMAD.MOV.U32 R6, RZ, RZ, R14 ;  /* 0x000000ffff067224 */ /* 0x002fe200078e000e */
[----:B------:R-:W-:-:S02]  /*ccc00*/  MOV R7, R20 ;  /* 0x0000001400077202 */ /* 0x000fc40000000f00 */
[----:B---3--:R-:W3:Y:S04]  /*ccc10*/  LDL.LU R20, [R1+0x4910] ;  /* 0x0049100001147983 */ /* 0x008ee80000300800 */
[----:B------:R1:W-:Y:S01]  /*ccc20*/  LDGSTS.E [R4+0x24400], [R6.64], P2 ;  /* 0x2440000006047fae */ /* 0x0003e20009121848 */
[----:B------:R-:W2:Y:S02]  /*ccc30*/  LDL.LU R14, [R1+0x4924] ;  /* 0x00492400010e7983 */ /* 0x000ea40000300800 */
[----:B-1----:R-:W-:Y:S02]  /*ccc40*/  IMAD.MOV.U32 R7, RZ, RZ, R18 ;  /* 0x000000ffff077224 */ /* 0x002fe400078e0012 */
[----:B------:R-:W2:Y:S01]  /*ccc50*/  LDL.LU R18, [R1+0x4918] ;  /* 0x0049180001127983 */ /* 0x000ea20000300800 */
[----:B------:R-:W-:-:S05]  /*ccc60*/  MOV R6, R11 ;  /* 0x0000000b00067202 */ /* 0x000fca0000000f00 */
[----:B------:R1:W-:Y:S02]  /*ccc70*/  LDGSTS.E [R4+0x24480], [R6.64], P2 ;  /* 0x2448000006047fae */ /* 0x0003e40009121848 */
[----:B-1----:R-:W-:Y:S01]  /*ccc80*/  MOV R6, R15 ;  /* 0x0000000f00067202 */ /* 0x002fe20000000f00 */
[----:B----4-:R-:W-:Y:S01]  /*ccc90*/  IMAD.X R23, R23, 0x1, R0, P4 ;  /* 0x0000000117177824 */ /* 0x010fe200020e0600 */
[----:B------:R-:W-:-:S04]  /*ccca0*/  IADD3 R8, P4, R8, R250, RZ ;  /* 0x000000fa08087210 */ /* 0x000fc80007f9e0ff */
[----:B------:R-:W-:Y:S01]  /*cccb0*/  STL [R1+0x48f8], R23 ;  /* 0x0048f81701007387 */ /* 0x000fe20000100800 */
[----:B------:R-:W4:Y:S02]  /*cccc0*/  LDL.LU R11, [R1+0x492c] ;  /* 0x00492c00010b7983 */ /* 0x000f240000300800 */
[----:B------:R1:W-:Y:S02]  /*cccd0*/  STL [R1+0x4904], R8 ;  /* 0x0049040801007387 */ /* 0x0003e40000100800 */
[----:B------:R-:W4:Y:S02]  /*ccce0*/  LDL.LU R15, [R1+0x4920] ;  /* 0x00492000010f7983 */ /* 0x000f240000300800 */
[----:B------:R-:W-:-:S05]  /*cccf0*/  IMAD.MOV.U32 R7, RZ, RZ, R26 ;  /* 0x000000ffff077224 */ /* 0x000fca00078e001a */
[----:B------:R1:W-:Y:S01]  /*ccd00*/  LDGSTS.E [R4+0x24500], [R6.64], P2 ;  /* 0x2450000006047fae */ /* 0x0003e20009121848 */
[----:B------:R-:W-:Y:S01]  /*ccd10*/  SEL R5, R5, RZ, !P0 ;  /* 0x000000ff05057207 */ /* 0x000fe20004000000 */
[----:B-1----:R-:W-:Y:S01]  /*ccd20*/  IMAD.MOV.U32 R6, RZ, RZ, R13 ;  /* 0x000000ffff067224 */ /* 0x002fe200078e000d */
[----:B------:R-:W-:-:S05]  /*ccd30*/  MOV R7, R25 ;  /* 0x0000001900077202 */ /* 0x000fca0000000f00 */
[----:B------:R1:W-:Y:S01]  /*ccd40*/  LDGSTS.E [R4+0x24580], [R6.64], P2 ;  /* 0x2458000006047fae */ /* 0x0003e20009121848 */
[----:B------:R-:W-:Y:S02]  /*ccd50*/  ISETP.NE.U32.AND P1, PT, R5, RZ, PT ;  /* 0x000000ff0500720c */ /* 0x000fe40003f25070 */
[----:B------:R-:W4:Y:S02]  /*ccd60*/  LDL.LU R5, [R1+0x4934] ;  /* 0x0049340001057983 */ /* 0x000f240000300800 */
[----:B------:R-:W4:Y:S02]  /*ccd70*/  LDL.LU R13, [R1+0x4928] ;  /* 0x00492800010d7983 */ /* 0x000f240000300800 */
[----:B-1----:R-:W-:Y:S01]  /*ccd80*/  IMAD.MOV.U32 R6, RZ, RZ, R10 ;  /* 0x000000ffff067224 */ /* 0x002fe200078e000a */
[----:B------:R-:W-:-:S05]  /*ccd90*/  MOV R7, R24 ;  /* 0x0000001800077202 */ /* 0x000fca0000000f00 */
[----:B------:R1:W-:Y:S02]  /*ccda0*/  LDGSTS.E [R4+0x24600], [R6.64], P2 ;  /* 0x2460000006047fae */ /* 0x0003e40009121848 */
[----:B-1----:R-:W-:Y:S01]  /*ccdb0*/  MOV R6, R9 ;  /* 0x0000000900067202 */ /* 0x002fe20000000f00 */
[----:B------:R-:W-:Y:S01]  /*ccdc0*/  IMAD.MOV.U32 R7, RZ, RZ, R23 ;  /* 0x000000ffff077224 */ /* 0x000fe200078e0017 */
[----:B------:R-:W-:Y:S01]  /*ccdd0*/  IADD3.X R22, R22, R0, RZ, P4, !PT ;  /* 0x0000000016167210 */ /* 0x000fe200027fe4ff */
[----:B------:R-:W-:-:S03]  /*ccde0*/  IADD3 R12, P4, R12, R250, RZ ;  /* 0x000000fa0c0c7210 */ /* 0x000fc60007f9e0ff */
[----:B------:R1:W-:Y:S04]  /*ccdf0*/  LDGSTS.E [R4+0x24680], [R6.64], P2 ;  /* 0x2468000006047fae */ /* 0x0003e80009121848 */
[----:B------:R-:W-:Y:S01]  /*cce00*/  STL [R1+0x4900], R22 ;  /* 0x0049001601007387 */ /* 0x000fe20000100800 */
[----:B------:R1:W-:Y:S02]  /*cce10*/  STL [R1+0x490c], R12 ;  /* 0x00490c0c01007387 */ /* 0x0003e40000100800 */
[----:B------:R-:W4:Y:S02]  /*cce20*/  LDL.LU R10, [R1+0x493c] ;  /* 0x00493c00010a7983 */ /* 0x000f240000300800 */
[----:B------:R-:W4:Y:S01]  /*cce30*/  LDL.LU R9, [R1+0x4930] ;  /* 0x0049300001097983 */ /* 0x000f220000300800 */
[----:B-1----:R-:W-:Y:S01]  /*cce40*/  MOV R6, R8 ;  /* 0x0000000800067202 */ /* 0x002fe20000000f00 */
[----:B------:R-:W-:-:S05]  /*cce50*/  IMAD.MOV.U32 R7, RZ, RZ, R22 ;  /* 0x000000ffff077224 */ /* 0x000fca00078e0016 */
[----:B------:R1:W-:Y:S01]  /*cce60*/  LDGSTS.E [R4+0x24700], [R6.64], P2 ;  /* 0x2470000006047fae */ /* 0x0003e20009121848 */
[----:B------:R-:W-:Y:S01]  /*cce70*/  IMAD.X R21, R21, 0x1, R0, P4 ;  /* 0x0000000115157824 */ /* 0x000fe200020e0600 */
[----:B------:R-:W-:-:S04]  /*cce80*/  IADD3 R19, P4, R19, R250, RZ ;  /* 0x000000fa13137210 */ /* 0x000fc80007f9e0ff */
[----:B------:R-:W-:Y:S01]  /*cce90*/  STL [R1+0x4908], R21 ;  /* 0x0049081501007387 */ /* 0x000fe20000100800 */
[----:B------:R-:W-:Y:S02]  /*ccea0*/  STL [R1+0x4914], R19 ;  /* 0x0049141301007387 */ /* 0x000fe40000100800 */
[----:B-1----:R-:W-:Y:S01]  /*cceb0*/  IMAD.MOV.U32 R6, RZ, RZ, R12 ;  /* 0x000000ffff067224 */ /* 0x002fe200078e000c */
[----:B------:R-:W-:Y:S01]  /*ccec0*/  MOV R7, R21 ;  /* 0x0000001500077202 */ /* 0x000fe20000000f00 */
[----:B------:R-:W4:Y:S01]  /*cced0*/  LDL.LU R8, [R1+0x4944] ;  /* 0x0049440001087983 */ /* 0x000f220000300800 */
[----:B------:R-:W4:Y:S03]  /*ccee0*/  LDL.LU R12, [R1+0x4938] ;  /* 0x00493800010c7983 */ /* 0x000f260000300800 */
[----:B------:R1:W-:Y:S01]  /*ccef0*/  LDGSTS.E [R4+0x24780], [R6.64], P2 ;  /* 0x2478000006047fae */ /* 0x0003e20009121848 */
[----:B---3--:R-:W-:Y:S01]  /*ccf00*/  IADD3.X R20, R20, R0, RZ, P4, !PT ;  /* 0x0000000014147210 */ /* 0x008fe200027fe4ff */
[-C--:B--2---:R-:W-:Y:S01]  /*ccf10*/  IADD3 R17, P4, R17, R250.reuse, RZ ;  /* 0x000000fa11117210 */ /* 0x084fe20007f9e0ff */
[----:B------:R-:W-:-:S03]  /*ccf20*/  IADD3 R14, P2, R14, R250, RZ ;  /* 0x000000fa0e0e7210 */ /* 0x000fc60007f5e0ff */
[----:B------:R2:W-:Y:S01]  /*ccf30*/  STL [R1+0x4910], R20 ;  /* 0x0049101401007387 */ /* 0x0005e20000100800 */
[----:B------:R-:W-:Y:S02]  /*ccf40*/  STL [R1+0x491c], R17 ;  /* 0x00491c1101007387 */ /* 0x000fe40000100800 */
[----:B------:R-:W4:Y:S02]  /*ccf50*/  LDL.LU R24, [R1+0x494c] ;  /* 0x00494c0001187983 */ /* 0x000f240000300800 */
[----:B------:R-:W-:Y:S02]  /*ccf60*/  STL [R1+0x4924], R14 ;  /* 0x0049240e01007387 */ /* 0x000fe40000100800 */
[----:B------:R-:W-:-:S05]  /*ccf70*/  IMAD.X R18, R18, 0x1, R0, P4 ;  /* 0x0000000112127824 */ /* 0x000fca00020e0600 */
[----:B------:R1:W-:Y:S01]  /*ccf80*/  STL [R1+0x4918], R18 ;  /* 0x0049181201007387 */ /* 0x0003e20000100800 */
[----:B------:R-:W4:Y:S02]  /*ccf90*/  LDL.LU R26, [R1+0x4940] ;  /* 0x00494000011a7983 */ /* 0x000f240000300800 */
[----:B----4-:R-:W-:Y:S02]  /*ccfa0*/  IADD3 R11, P4, R11, R250, RZ ;  /* 0x000000fa0b0b7210 */ /* 0x010fe40007f9e0ff */
[----:B------:R-:W-:-:S03]  /*ccfb0*/  IADD3.X R15, R15, R0, RZ, P2, !PT ;  /* 0x000000000f0f7210 */ /* 0x000fc600017fe4ff */
[----:B------:R-:W-:Y:S02]  /*ccfc0*/  STL [R1+0x492c], R11 ;  /* 0x00492c0b01007387 */ /* 0x000fe40000100800 */
[----:B------:R4:W-:Y:S02]  /*ccfd0*/  STL [R1+0x4920], R15 ;  /* 0x0049200f01007387 */ /* 0x0009e40000100800 */
[----:B------:R-:W3:Y:S02]  /*ccfe0*/  LDL.LU R22, [R1+0x4954] ;  /* 0x0049540001167983 */ /* 0x000ee40000300800 */
[----:B------:R-:W3:Y:S01]  /*ccff0*/  LDL.LU R25, [R1+0x4948] ;  /* 0x0049480001197983 */ /* 0x000ee20000300800 */
[----:B-1----:R-:W-:Y:S01]  /*cd000*/  MOV R6, R19 ;  /* 0x0000001300067202 */ /* 0x002fe20000000f00 */
[----:B------:R-:W-:-:S05]  /*cd010*/  IMAD.MOV.U32 R7, RZ, RZ, R20 ;  /* 0x000000ffff077224 */ /* 0x000fca00078e0014 */
[----:B------:R1:W-:Y:S02]  /*cd020*/  LDGSTS.E [R4+0x26000], [R6.64], P5 ;  /* 0x2600000006047fae */ /* 0x0003e4000a921848 */
[----:B-1----:R-:W-:Y:S01]  /*cd030*/  IMAD.MOV.U32 R6, RZ, RZ, R17 ;  /* 0x000000ffff067224 */ /* 0x002fe200078e0011 */
[----:B------:R-:W-:Y:S02]  /*cd040*/  MOV R7, R18 ;  /* 0x0000001200077202 */ /* 0x000fe40000000f00 */
[----:B------:R-:W-:Y:S01]  /*cd050*/  IADD3 R5, P2, R5, R250, RZ ;  /* 0x000000fa05057210 */ /* 0x000fe20007f5e0ff */
[----:B------:R-:W-:Y:S02]  /*cd060*/  IMAD.X R13, R13, 0x1, R0, P4 ;  /* 0x000000010d0d7824 */ /* 0x000fe400020e0600 */
[----:B------:R1:W-:Y:S04]  /*cd070*/  LDGSTS.E [R4+0x26080], [R6.64], P5 ;  /* 0x2608000006047fae */ /* 0x0003e8000a921848 */
[----:B------:R-:W-:Y:S01]  /*cd080*/  STL [R1+0x4934], R5 ;  /* 0x0049340501007387 */ /* 0x000fe20000100800 */
[----:B------:R1:W-:Y:S02]  /*cd090*/  STL [R1+0x4928], R13 ;  /* 0x0049280d01007387 */ /* 0x0003e40000100800 */
[----:B------:R-:W3:Y:S02]  /*cd0a0*/  LDL.LU R23, [R1+0x4950] ;  /* 0x0049500001177983 */ /* 0x000ee40000300800 */
[----:B--2---:R-:W2:Y:S01]  /*cd0b0*/  LDL.LU R20, [R1+0x495c] ;  /* 0x00495c0001147983 */ /* 0x004ea20000300800 */
[----:B------:R-:W2:Y:S01]  /*cd0c0*/  LDL.LU R18, [R1+0x4964] ;  /* 0x0049640001127983 */ /* 0x000ea20000300800 */
[----:B------:R-:W2:Y:S01]  /*cd0d0*/  LDL.LU R21, [R1+0x4958] ;  /* 0x0049580001157983 */ /* 0x000ea20000300800 */
[----:B-1----:R-:W-:Y:S01]  /*cd0e0*/  MOV R6, R14 ;  /* 0x0000000e00067202 */ /* 0x002fe20000000f00 */
[----:B------:R-:W-:-:S05]  /*cd0f0*/  IMAD.MOV.U32 R7, RZ, RZ, R15 ;  /* 0x000000ffff077224 */ /* 0x000fca00078e000f */
[----:B------:R1:W-:Y:S01]  /*cd100*/  LDGSTS.E [R4+0x26100], [R6.64], P5 ;  /* 0x2610000006047fae */ /* 0x0003e2000a921848 */
[----:B------:R-:W-:Y:S02]  /*cd110*/  IADD3 R10, P4, R10, R250, RZ ;  /* 0x000000fa0a0a7210 */ /* 0x000fe40007f9e0ff */
[----:B------:R-:W-:Y:S01]  /*cd120*/  IADD3.X R9, R9, R0, RZ, P2, !PT ;  /* 0x0000000009097210 */ /* 0x000fe200017fe4ff */
[----:B-1----:R-:W-:Y:S01]  /*cd130*/  IMAD.MOV.U32 R6, RZ, RZ, R11 ;  /* 0x000000ffff067224 */ /* 0x002fe200078e000b */
[----:B------:R-:W-:Y:S01]  /*cd140*/  MOV R7, R13 ;  /* 0x0000000d00077202 */ /* 0x000fe20000000f00 */
[----:B------:R-:W-:Y:S02]  /*cd150*/  STL [R1+0x493c], R10 ;  /* 0x00493c0a01007387 */ /* 0x000fe40000100800 */
[----:B------:R1:W-:Y:S02]  /*cd160*/  STL [R1+0x4930], R9 ;  /* 0x0049300901007387 */ /* 0x0003e40000100800 */
[----:B------:R-:W2:Y:S02]  /*cd170*/  LDL.LU R19, [R1+0x4960] ;  /* 0x0049600001137983 */ /* 0x000ea40000300800 */
[----:B----4-:R-:W4:Y:S01]  /*cd180*/  LDL.LU R15, [R1+0x496c] ;  /* 0x00496c00010f7983 */ /* 0x010f220000300800 */
[----:B------:R-:W4:Y:S01]  /*cd190*/  LDL.LU R13, [R1+0x4974] ;  /* 0x00497400010d7983 */ /* 0x000f220000300800 */
[----:B------:R-:W4:Y:S03]  /*cd1a0*/  LDL.LU R17, [R1+0x4968] ;  /* 0x0049680001117983 */ /* 0x000f260000300800 */
[----:B------:R1:W-:Y:S02]  /*cd1b0*/  LDGSTS.E [R4+0x26180], [R6.64], P5 ;  /* 0x2618000006047fae */ /* 0x0003e4000a921848 */
[----:B-1----:R-:W-:Y:S01]  /*cd1c0*/  MOV R6, R5 ;  /* 0x0000000500067202 */ /* 0x002fe20000000f00 */
[----:B------:R-:W-:-:S05]  /*cd1d0*/  IMAD.MOV.U32 R7, RZ, RZ, R9 ;  /* 0x000000ffff077224 */ /* 0x000fca00078e0009 */
[----:B------:R1:W-:Y:S01]  /*cd1e0*/  LDGSTS.E [R4+0x26200], [R6.64], P5 ;  /* 0x2620000006047fae */ /* 0x0003e2000a921848 */
[----:B------:R-:W-:Y:S01]  /*cd1f0*/  IADD3 R8, P2, R8, R250, RZ ;  /* 0x000000fa08087210 */ /* 0x000fe20007f5e0ff */
[----:B------:R-:W-:-:S04]  /*cd200*/  IMAD.X R12, R12, 0x1, R0, P4 ;  /* 0x000000010c0c7824 */ /* 0x000fc800020e0600 */
[----:B------:R-:W-:Y:S01]  /*cd210*/  STL [R1+0x4944], R8 ;  /* 0x0049440801007387 */ /* 0x000fe20000100800 */
[----:B------:R1:W-:Y:S02]  /*cd220*/  STL [R1+0x4938], R12 ;  /* 0x0049380c01007387 */ /* 0x0003e40000100800 */
[----:B------:R-:W4:Y:S02]  /*cd230*/  LDL.LU R14, [R1+0x4970] ;  /* 0x00497000010e7983 */ /* 0x000f240000300800 */
[----:B------:R-:W4:Y:S01]  /*cd240*/  LDL.LU R11, [R1+0x497c] ;  /* 0x00497c00010b7983 */ /* 0x000f220000300800 */
[----:B------:R-:W4:Y:S01]  /*cd250*/  LDL.LU R9, [R1+0x4984] ;  /* 0x0049840001097983 */ /* 0x000f220000300800 */
[----:B------:R-:W4:Y:S02]  /*cd260*/  LDL.LU R5, [R1+0x498c] ;  /* 0x00498c0001057983 */ /* 0x000f240000300800 */
[----:B-1----:R-:W-:Y:S01]  /*cd270*/  IMAD.MOV.U32 R6, RZ, RZ, R10 ;  /* 0x000000ffff067224 */ /* 0x002fe200078e000a */
[----:B------:R-:W-:-:S02]  /*cd280*/  MOV R7, R12 ;  /* 0x0000000c00077202 */ /* 0x000fc40000000f00 */
[----:B------:R-:W4:Y:S04]  /*cd290*/  LDL.LU R12, [R1+0x4978] ;  /* 0x00497800010c7983 */ /* 0x000f280000300800 */
[----:B------:R1:W-:Y:S01]  /*cd2a0*/  LDGSTS.E [R4+0x26280], [R6.64], P5 ;  /* 0x2628000006047fae */ /* 0x0003e2000a921848 */
[----:B------:R-:W-:Y:S02]  /*cd2b0*/  IADD3 R24, P4, R24, R250, RZ ;  /* 0x000000fa18187210 */ /* 0x000fe40007f9e0ff */
[----:B-1----:R-:W-:-:S03]  /*cd2c0*/  MOV R6, R8 ;  /* 0x0000000800067202 */ /* 0x002fc60000000f00 */
[----:B------:R-:W-:Y:S01]  /*cd2d0*/  STL [R1+0x494c], R24 ;  /* 0x00494c1801007387 */ /* 0x000fe20000100800 */
[----:B------:R-:W-:-:S05]  /*cd2e0*/  IADD3.X R26, R26, R0, RZ, P2, !PT ;  /* 0x000000001a1a7210 */ /* 0x000fca00017fe4ff */
[----:B------:R-:W-:Y:S01]  /*cd2f0*/  STL [R1+0x4940], R26 ;  /* 0x0049401a01007387 */ /* 0x000fe20000100800 */
[----:B------:R-:W4:Y:S02]  /*cd300*/  LDL.LU R10, [R1+0x4980] ;  /* 0x00498000010a7983 */ /* 0x000f240000300800 */
[----:B------:R-:W4:Y:S02]  /*cd310*/  LDL.LU R8, [R1+0x4988] ;  /* 0x0049880001087983 */ /* 0x000f240000300800 */
[----:B------:R-:W-:-:S05]  /*cd320*/  IMAD.MOV.U32 R7, RZ, RZ, R26 ;  /* 0x000000ffff077224 */ /* 0x000fca00078e001a */
[----:B------:R1:W-:Y:S01]  /*cd330*/  LDGSTS.E [R4+0x26300], [R6.64], P5 ;  /* 0x2630000006047fae */ /* 0x0003e2000a921848 */
[----:B---3--:R-:W-:Y:S01]  /*cd340*/  IADD3 R22, P2, R22, R250, RZ ;  /* 0x000000fa16167210 */ /* 0x008fe20007f5e0ff */
[----:B------:R-:W-:-:S04]  /*cd350*/  IMAD.X R25, R25, 0x1, R0, P4 ;  /* 0x0000000119197824 */ /* 0x000fc800020e0600 */
[----:B------:R-:W-:Y:S01]  /*cd360*/  STL [R1+0x4954], R22 ;  /* 0x0049541601007387 */ /* 0x000fe20000100800 */
[----:B------:R3:W-:Y:S01]  /*cd370*/  STL [R1+0x4948], R25 ;  /* 0x0049481901007387 */ /* 0x0007e20000100800 */
[----:B-1----:R-:W-:Y:S02]  /*cd380*/  MOV R7, R25 ;  /* 0x0000001900077202 */ /* 0x002fe40000000f00 */
[----:B---3--:R-:W3:Y:S01]  /*cd390*/  LDL.LU R25, [R1+0x4994] ;  /* 0x0049940001197983 */ /* 0x008ee20000300800 */
[----:B------:R-:W-:-:S05]  /*cd3a0*/  IMAD.MOV.U32 R6, RZ, RZ, R24 ;  /* 0x000000ffff067224 */ /* 0x000fca00078e0018 */
[----:B------:R1:W-:Y:S01]  /*cd3b0*/  LDGSTS.E [R4+0x26380], [R6.64], P5 ;  /* 0x2638000006047fae */ /* 0x0003e2000a921848 */
[----:B--2---:R-:W-:Y:S02]  /*cd3c0*/  IADD3 R20, P4, R20, R250, RZ ;  /* 0x000000fa14147210 */ /* 0x004fe40007f9e0ff */
[----:B------:R-:W-:Y:S01]  /*cd3d0*/  IADD3.X R23, R23, R0, RZ, P2, !PT ;  /* 0x0000000017177210 */ /* 0x000fe200017fe4ff */
[----:B------:R-:W-:Y:S02]  /*cd3e0*/  IADD3 R18, P2, R18, R250, RZ ;  /* 0x000000fa12127210 */ /* 0x000fe40007f5e0ff */
[----:B------:R-:W-:Y:S01]  /*cd3f0*/  IMAD.X R21, R21, 0x1, R0, P4 ;  /* 0x0000000115157824 */ /* 0x000fe200020e0600 */
[----:B-1----:R-:W-:Y:S01]  /*cd400*/  MOV R6, R22 ;  /* 0x0000001600067202 */ /* 0x002fe20000000f00 */
[----:B------:R-:W-:Y:S01]  /*cd410*/  IMAD.MOV.U32 R7, RZ, RZ, R23 ;  /* 0x000000ffff077224 */ /* 0x000fe200078e0017 */
[----:B------:R-:W-:Y:S01]  /*cd420*/  STL [R1+0x495c], R20 ;  /* 0x00495c1401007387 */ /* 0x000fe20000100800 */
[----:B------:R1:W-:Y:S02]  /*cd430*/  STL [R1+0x4950], R23 ;  /* 0x0049501701007387 */ /* 0x0003e40000100800 */
[----:B------:R-:W-:Y:S02]  /*cd440*/  STL [R1+0x4964], R18 ;  /* 0x0049641201007387 */ /* 0x000fe40000100800 */
[----:B------:R2:W-:Y:S01]  /*cd450*/  STL [R1+0x4958], R21 ;  /* 0x0049581501007387 */ /* 0x0005e20000100800 */
[----:B------:R1:W-:Y:S01]  /*cd460*/  LDGSTS.E [R4+0x26400], [R6.64], P5 ;  /* 0x2640000006047fae */ /* 0x0003e2000a921848 */
[----:B----4-:R-:W-:-:S02]  /*cd470*/  IADD3 R15, P4, R15, R250, RZ ;  /* 0x000000fa0f0f7210 */ /* 0x010fc40007f9e0ff */
[----:B------:R-:W-:Y:S01]  /*cd480*/  IADD3.X R19, R19, R0, RZ, P2, !PT ;  /* 0x0000000013137210 */ /* 0x000fe200017fe4ff */
[-C--:B------:R-:W-:Y:S02]  /*cd490*/  IADD3 R13, P2, R13, R250.reuse, RZ ;  /* 0x000000fa0d0d7210 */ /* 0x080fe40007f5e0ff */
[----:B------:R-:W-:Y:S01]  /*cd4a0*/  IMAD.X R17, R17, 0x1, R0, P4 ;  /* 0x0000000111117824 */ /* 0x000fe200020e0600 */
[----:B------:R-:W-:Y:S01]  /*cd4b0*/  STL [R1+0x496c], R15 ;  /* 0x00496c0f01007387 */ /* 0x000fe20000100800 */
[----:B-1----:R-:W-:Y:S01]  /*cd4c0*/  IMAD.MOV.U32 R6, RZ, RZ, R20 ;  /* 0x000000ffff067224 */ /* 0x002fe200078e0014 */
[----:B------:R-:W-:Y:S01]  /*cd4d0*/  MOV R7, R21 ;  /* 0x0000001500077202 */ /* 0x000fe20000000f00 */
[----:B------:R1:W-:Y:S01]  /*cd4e0*/  STL [R1+0x4960], R19 ;  /* 0x0049601301007387 */ /* 0x0003e20000100800 */
[----:B------:R-:W-:Y:S01]  /*cd4f0*/  STL [R1+0x4974], R13 ;  /* 0x0049740d01007387 */ /* 0x000fe20000100800 */
[----:B------:R4:W-:Y:S03]  /*cd500*/  STL [R1+0x4968], R17 ;  /* 0x0049681101007387 */ /* 0x0009e60000100800 */
[----:B------:R1:W-:Y:S01]  /*cd510*/  LDGSTS.E [R4+0x26480], [R6.64], P5 ;  /* 0x2648000006047fae */ /* 0x0003e2000a921848 */
[----:B------:R-:W-:-:S02]  /*cd520*/  IADD3 R11, P4, R11, R250, RZ ;  /* 0x000000fa0b0b7210 */ /* 0x000fc40007f9e0ff */
[----:B------:R-:W-:Y:S01]  /*cd530*/  IADD3.X R14, R14, R0, RZ, P2, !PT ;  /* 0x000000000e0e7210 */ /* 0x000fe200017fe4ff */
[-C--:B------:R-:W-:Y:S02]  /*cd540*/  IADD3 R9, P2, R9, R250.reuse, RZ ;  /* 0x000000fa09097210 */ /* 0x080fe40007f5e0ff */
[----:B------:R-:W-:Y:S01]  /*cd550*/  IMAD.X R12, R12, 0x1, R0, P4 ;  /* 0x000000010c0c7824 */ /* 0x000fe200020e0600 */
[----:B------:R-:W-:Y:S01]  /*cd560*/  IADD3 R5, P4, R5, R250, RZ ;  /* 0x000000fa05057210 */ /* 0x000fe20007f9e0ff */
[----:B------:R-:W-:Y:S01]  /*cd570*/  STL [R1+0x497c], R11 ;  /* 0x00497c0b01007387 */ /* 0x000fe20000100800 */
[----:B------:R-:W-:Y:S02]  /*cd580*/  STL [R1+0x4970], R14 ;  /* 0x0049700e01007387 */ /* 0x000fe40000100800 */
[----:B------:R-:W-:Y:S01]  /*cd590*/  STL [R1+0x4984], R9 ;  /* 0x0049840901007387 */ /* 0x000fe20000100800 */
[----:B-1----:R-:W-:Y:S01]  /*cd5a0*/  MOV R6, R18 ;  /* 0x0000001200067202 */ /* 0x002fe20000000f00 */
[----:B------:R-:W-:Y:S01]  /*cd5b0*/  IMAD.MOV.U32 R7, RZ, RZ, R19 ;  /* 0x000000ffff077224 */ /* 0x000fe200078e0013 */
[----:B------:R-:W-:Y:S01]  /*cd5c0*/  STL [R1+0x4978], R12 ;  /* 0x0049780c01007387 */ /* 0x000fe20000100800 */
[----:B------:R-:W-:Y:S03]  /*cd5d0*/  STL [R1+0x498c], R5 ;  /* 0x00498c0501007387 */ /* 0x000fe60000100800 */
[----:B------:R1:W-:Y:S02]  /*cd5e0*/  LDGSTS.E [R4+0x26500], [R6.64], P5 ;  /* 0x2650000006047fae */ /* 0x0003e4000a921848 */
[----:B-1----:R-:W-:-:S02]  /*cd5f0*/  MOV R7, R17 ;  /* 0x0000001100077202 */ /* 0x002fc40000000f00 */
[----:B------:R-:W-:Y:S01]  /*cd600*/  IADD3.X R10, R10, R0, RZ, P2, !PT ;  /* 0x000000000a0a7210 */ /* 0x000fe200017fe4ff */
[----:B------:R-:W-:-:S04]  /*cd610*/  IMAD.X R8, R8, 0x1, R0, P4 ;  /* 0x0000000108087824 */ /* 0x000fc800020e0600 */
[----:B------:R1:W-:Y:S01]  /*cd620*/  STL [R1+0x4980], R10 ;  /* 0x0049800a01007387 */ /* 0x0003e20000100800 */
[----:B------:R1:W-:Y:S02]  /*cd630*/  STL [R1+0x4988], R8 ;  /* 0x0049880801007387 */ /* 0x0003e40000100800 */
[----:B------:R-:W3:Y:S02]  /*cd640*/  LDL.LU R23, [R1+0x499c] ;  /* 0x00499c0001177983 */ /* 0x000ee40000300800 */
[----:B--2---:R-:W2:Y:S01]  /*cd650*/  LDL.LU R21, [R1+0x49a4] ;  /* 0x0049a40001157983 */ /* 0x004ea20000300800 */
[----:B------:R-:W2:Y:S01]  /*cd660*/  LDL.LU R19, [R1+0x49ac] ;  /* 0x0049ac0001137983 */ /* 0x000ea20000300800 */
[----:B----4-:R-:W4:Y:S02]  /*cd670*/  LDL.LU R17, [R1+0x49b4] ;  /* 0x0049b40001117983 */ /* 0x010f240000300800 */
[----:B------:R-:W2:Y:S02]  /*cd680*/  LDL.LU R26, [R1+0x4990] ;  /* 0x00499000011a7983 */ /* 0x000ea40000300800 */
[----:B------:R-:W4:Y:S01]  /*cd690*/  LDL.LU R24, [R1+0x4998] ;  /* 0x0049980001187983 */ /* 0x000f220000300800 */
[----:B------:R-:W4:Y:S01]  /*cd6a0*/  LDL.LU R22, [R1+0x49a0] ;  /* 0x0049a00001167983 */ /* 0x000f220000300800 */
[----:B---3--:R-:W-:-:S05]  /*cd6b0*/  IADD3 R25, P4, R25, R250, RZ ;  /* 0x000000fa19197210 */ /* 0x008fca0007f9e0ff */
[----:B------:R-:W-:Y:S01]  /*cd6c0*/  STL [R1+0x4994], R25 ;  /* 0x0049941901007387 */ /* 0x000fe20000100800 */
        /* <DEDUP_REMOVED lines=24> */
[----:B------:R-:W-:-:S05]  /*cd850*/  IMAD.MOV.U32 R6, RZ, RZ, R15 ;  /* 0x000000ffff067224 */ /* 0x000fca00078e000f */
[----:B------:R1:W-:Y:S02]  /*cd860*/  LDGSTS.E [R4+0x26580], [R6.64], P5 ;  /* 0x2658000006047fae */ /* 0x0003e4000a921848 */
[----:B-1----:R-:W-:Y:S01]  /*cd870*/  IMAD.MOV.U32 R6, RZ, RZ, R13 ;  /* 0x000000ffff067224 */ /* 0x002fe200078e000d */
[----:B------:R-:W-:-:S05]  /*cd880*/  MOV R7, R14 ;  /* 0x0000000e00077202 */ /* 0x000fca0000000f00 */
        /* <DEDUP_REMOVED lines=10> */
[----:B------:R-:W-:Y:S02]  /*cd930*/  IADD3 R23, P5, R23, R250, RZ ;  /* 0x000000fa17177210 */ /* 0x000fe40007fbe0ff */
[----:B--2---:R-:W-:Y:S01]  /*cd940*/  IADD3.X R26, R26, R0, RZ, P4, !PT ;  /* 0x000000001a1a7210 */ /* 0x004fe200027fe4ff */
[-C--:B------:R-:W-:Y:S01]  /*cd950*/  IADD3 R19, P4, R19, R250.reuse, RZ ;  /* 0x000000fa13137210 */ /* 0x080fe20007f9e0ff */
[-C--:B------:R-:W-:Y:S01]  /*cd960*/  IADD3 R21, P2, R21, R250.reuse, RZ ;  /* 0x000000fa15157210 */ /* 0x080fe20007f5e0ff */
[----:B----4-:R-:W-:Y:S01]  /*cd970*/  IMAD.X R24, R24, 0x1, R0, P5 ;  /* 0x0000000118187824 */ /* 0x010fe200028e0600 */
[----:B------:R-:W-:Y:S02]  /*cd980*/  IADD3 R17, P5, R17, R250, RZ ;  /* 0x000000fa11117210 */ /* 0x000fe40007fbe0ff */
[----:B------:R-:W-:Y:S01]  /*cd990*/  IADD3.X R22, R22, R0, RZ, P2, !PT ;  /* 0x0000000016167210 */ /* 0x000fe200017fe4ff */
[----:B------:R-:W-:-:S04]  /*cd9a0*/  ISETP.GT.AND P2, PT, R2, 0x60, PT ;  /* 0x000000600200780c */ /* 0x000fc80003f44270 */
[----:B------:R-:W-:Y:S01]  /*cd9b0*/  SEL R10, RZ, 0x4, !P2 ;  /* 0x00000004ff0a7807 */ /* 0x000fe20005000000 */
[----:B------:R-:W-:-:S03]  /*cd9c0*/  ISETP.GT.AND P2, PT, R2, 0x70, PT ;  /* 0x000000700200780c */ /* 0x000fc60003f44270 */
[----:B------:R-:W-:Y:S01]  /*cd9d0*/  SEL R10, R10, RZ, !P0 ;  /* 0x000000ff0a0a7207 */ /* 0x000fe20004000000 */
[----:B------:R-:W-:Y:S01]  /*cd9e0*/  STL [R1+0x499c], R23 ;  /* 0x00499c1701007387 */ /* 0x000fe20000100800 */
[----:B------:R2:W-:Y:S02]  /*cd9f0*/  STL [R1+0x4990], R26 ;  /* 0x0049901a01007387 */ /* 0x0005e40000100800 */
[----:B------:R-:W-:Y:S02]  /*cda00*/  STL [R1+0x49a4], R21 ;  /* 0x0049a41501007387 */ /* 0x000fe40000100800 */
[----:B------:R4:W-:Y:S01]  /*cda10*/  STL [R1+0x4998], R24 ;  /* 0x0049981801007387 */ /* 0x0009e20000100800 */
[----:B------:R-:W-:Y:S01]  /*cda20*/  STL [R1+0x49ac], R19 ;  /* 0x0049ac1301007387 */ /* 0x000fe20000100800 */
[----:B------:R1:W-:Y:S02]  /*cda30*/  STL [R1+0x49a0], R22 ;  /* 0x0049a01601007387 */ /* 0x0003e40000100800 */
[----:B------:R-:W-:Y:S02]  /*cda40*/  STL [R1+0x49b4], R17 ;  /* 0x0049b41101007387 */ /* 0x000fe40000100800 */
[----:B---3--:R-:W-:Y:S01]  /*cda50*/  IMAD.X R20, R20, 0x1, R0, P4 ;  /* 0x0000000114147824 */ /* 0x008fe200020e0600 */
[----:B------:R-:W-:-:S02]  /*cda60*/  ISETP.GT.AND P4, PT, R2, 0x58, PT ;  /* 0x000000580200780c */ /* 0x000fc40003f84270 */
[----:B------:R-:W-:Y:S01]  /*cda70*/  IADD3.X R18, R18, R0, RZ, P5, !PT ;  /* 0x0000000012127210 */ /* 0x000fe20002ffe4ff */
[C---:B------:R-:W-:Y:S01]  /*cda80*/  ISETP.GT.AND P5, PT, R2.reuse, 0x5c, PT ;  /* 0x0000005c0200780c */ /* 0x040fe20003fa4270 */
[----:B------:R-:W-:Y:S01]  /*cda90*/  SEL R8, RZ, 0x4, !P4 ;  /* 0x00000004ff087807 */ /* 0x000fe20006000000 */
[C---:B------:R-:W-:Y:S02]  /*cdaa0*/  ISETP.GT.AND P4, PT, R2.reuse, 0x68, PT ;  /* 0x000000680200780c */ /* 0x040fe40003f84270 */
[----:B------:R-:W-:Y:S01]  /*cdab0*/  SEL R11, RZ, 0x4, !P5 ;  /* 0x00000004ff0b7807 */ /* 0x000fe20006800000 */
[----:B------:R-:W-:Y:S01]  /*cdac0*/  ISETP.GT.AND P5, PT, R2, 0x6c, PT ;  /* 0x0000006c0200780c */ /* 0x000fe20003fa4270 */
[----:B------:R-:W-:Y:S02]  /*cdad0*/  SEL R12, R8, RZ, !P0 ;  /* 0x000000ff080c7207 */ /* 0x000fe40004000000 */
[----:B-1----:R-:W-:Y:S01]  /*cdae0*/  SEL R6, RZ, 0x4, !P4 ;  /* 0x00000004ff067807 */ /* 0x002fe20006000000 */
[----:B------:R-:W-:Y:S01]  /*cdaf0*/  ISETP.GT.AND P4, PT, R2, 0x78, PT ;  /* 0x000000780200780c */ /* 0x000fe20003f84270 */
[----:B------:R-:W-:Y:S01]  /*cdb00*/  SEL R8, RZ, 0x4, !P2 ;  /* 0x00000004ff087807 */ /* 0x000fe20005000000 */
[----:B------:R-:W-:Y:S01]  /*cdb10*/  ISETP.NE.U32.AND P2, PT, R12, RZ, PT ;  /* 0x000000ff0c00720c */ /* 0x000fe20003f45070 */
[----:B------:R-:W-:-:S02]  /*cdb20*/  SEL R7, RZ, 0x4, !P5 ;  /* 0x00000004ff077807 */ /* 0x000fc40006800000 */
[----:B------:R-:W-:Y:S01]  /*cdb30*/  SEL R12, RZ, 0x4, !P4 ;  /* 0x00000004ff0c7807 */ /* 0x000fe20006000000 */
[C---:B------:R-:W-:Y:S01]  /*cdb40*/  ISETP.GT.AND P5, PT, R2.reuse, 0x7c, PT ;  /* 0x0000007c0200780c */ /* 0x040fe20003fa4270 */
[----:B------:R-:W-:Y:S02]  /*cdb50*/  ISETP.GT.AND P4, PT, R2, 0x1, PT ;  /* 0x000000010200780c */ /* 0x000fe40003f84270 */
[----:B------:R-:W-:Y:S02]  /*cdb60*/  SEL R11, R11, RZ, !P0 ;  /* 0x000000ff0b0b7207 */ /* 0x000fe40004000000 */
[----:B------:R-:W-:Y:S02]  /*cdb70*/  SEL R13, RZ, 0x4, !P5 ;  /* 0x00000004ff0d7807 */ /* 0x000fe40006800000 */
[----:B------:R-:W-:Y:S02]  /*cdb80*/  SEL R14, RZ, 0x4, !P4 ;  /* 0x00000004ff0e7807 */ /* 0x000fe40006000000 */
[----:B------:R-:W-:Y:S01]  /*cdb90*/  ISETP.NE.U32.AND P5, PT, R11, RZ, PT ;  /* 0x000000ff0b00720c */ /* 0x000fe20003fa5070 */
[----:B------:R-:W-:-:S02]  /*cdba0*/  ISETP.NE.U32.AND P4, PT, R10, RZ, PT ;  /* 0x000000ff0a00720c */ /* 0x000fc40003f85070 */
[----:B------:R-:W-:Y:S01]  /*cdbb0*/  IMAD.MOV.U32 R10, RZ, RZ, R25 ;  /* 0x000000ffff0a7224 */ /* 0x000fe200078e0019 */
[----:B------:R-:W-:-:S05]  /*cdbc0*/  MOV R11, R26 ;  /* 0x0000001a000b7202 */ /* 0x000fca0000000f00 */
[----:B------:R1:W-:Y:S02]  /*cdbd0*/  LDGSTS.E [R4+0x28000], [R10.64], P3 ;  /* 0x280000000a047fae */ /* 0x0003e40009921848 */
[----:B-1----:R-:W-:Y:S01]  /*cdbe0*/  IMAD.MOV.U32 R10, RZ, RZ, R23 ;  /* 0x000000ffff0a7224 */ /* 0x002fe200078e0017 */
[----:B------:R-:W-:-:S05]  /*cdbf0*/  MOV R11, R24 ;  /* 0x00000018000b7202 */ /* 0x000fca0000000f00 */
[----:B------:R1:W-:Y:S01]  /*cdc00*/  LDGSTS.E [R4+0x28080], [R10.64], P3 ;  /* 0x280800000a047fae */ /* 0x0003e20009921848 */
[----:B------:R-:W-:Y:S01]  /*cdc10*/  IMAD.MOV.U32 R36, RZ, RZ, R116 ;  /* 0x000000ffff247224 */ /* 0x000fe200078e0074 */
[----:B------:R-:W-:Y:S01]  /*cdc20*/  MOV R37, R177 ;  /* 0x000000b100257202 */ /* 0x000fe20000000f00 */
[----:B------:R-:W-:Y:S02]  /*cdc30*/  IMAD.MOV.U32 R34, RZ, RZ, R132 ;  /* 0x000000ffff227224 */ /* 0x000fe400078e0084 */
[----:B-1----:R-:W-:Y:S01]  /*cdc40*/  IMAD.MOV.U32 R10, RZ, RZ, R21 ;  /* 0x000000ffff0a7224 */ /* 0x002fe200078e0015 */
[----:B------:R-:W-:Y:S02]  /*cdc50*/  MOV R11, R22 ;  /* 0x00000016000b7202 */ /* 0x000fe40000000f00 */
[----:B------:R-:W-:-:S03]  /*cdc60*/  MOV R35, R117 ;  /* 0x0000007500237202 */ /* 0x000fc60000000f00 */
[----:B------:R1:W-:Y:S01]  /*cdc70*/  LDGSTS.E [R4+0x28100], [R10.64], P3 ;  /* 0x281000000a047fae */ /* 0x0003e20009921848 */
[----:B------:R-:W-:Y:S01]  /*cdc80*/  IMAD.MOV.U32 R32, RZ, RZ, R128 ;  /* 0x000000ffff207224 */ /* 0x000fe200078e0080 */
[----:B------:R-:W-:Y:S02]  /*cdc90*/  MOV R33, R133 ;  /* 0x0000008500217202 */ /* 0x000fe40000000f00 */
[----:B------:R3:W-:Y:S01]  /*cdca0*/  STL [R1+0x49a8], R20 ;  /* 0x0049a81401007387 */ /* 0x0007e20000100800 */
[----:B------:R-:W-:Y:S01]  /*cdcb0*/  IMAD.MOV.U32 R30, RZ, RZ, R120 ;  /* 0x000000ffff1e7224 */ /* 0x000fe200078e0078 */
[----:B------:R-:W-:Y:S01]  /*cdcc0*/  MOV R31, R129 ;  /* 0x00000081001f7202 */ /* 0x000fe20000000f00 */
[----:B------:R2:W-:Y:S02]  /*cdcd0*/  STL [R1+0x49b0], R18 ;  /* 0x0049b01201007387 */ /* 0x0005e40000100800 */
[----:B-1----:R-:W-:Y:S01]  /*cdce0*/  IMAD.MOV.U32 R10, RZ, RZ, R19 ;  /* 0x000000ffff0a7224 */ /* 0x002fe200078e0013 */
[----:B------:R-:W-:Y:S01]  /*cdcf0*/  MOV R11, R20 ;  /* 0x00000014000b7202 */ /* 0x000fe20000000f00 */
[----:B------:R-:W-:Y:S01]  /*cdd00*/  IMAD.MOV.U32 R28, RZ, RZ, R136 ;  /* 0x000000ffff1c7224 */ /* 0x000fe200078e0088 */
[----:B------:R-:W-:Y:S01]  /*cdd10*/  MOV R29, R121 ;  /* 0x00000079001d7202 */ /* 0x000fe20000000f00 */
[----:B------:R1:W-:Y:S04]  /*cdd20*/  STL.64 [R1+0x2688], R36 ;  /* 0x0026882401007387 */ /* 0x0003e80000100a00 */
[----:B------:R1:W-:Y:S01]  /*cdd30*/  LDGSTS.E [R4+0x28180], [R10.64], P3 ;  /* 0x281800000a047fae */ /* 0x0003e20009921848 */
[----:B--2---:R-:W-:Y:S01]  /*cdd40*/  IMAD.MOV.U32 R26, RZ, RZ, R114 ;  /* 0x000000ffff1a7224 */ /* 0x004fe200078e0072 */
[----:B------:R-:W-:Y:S01]  /*cdd50*/  MOV R27, R137 ;  /* 0x00000089001b7202 */ /* 0x000fe20000000f00 */
[----:B------:R2:W-:Y:S02]  /*cdd60*/  STL.64 [R1+0x2680], R34 ;  /* 0x0026802201007387 */ /* 0x0005e40000100a00 */
[----:B----4-:R-:W-:Y:S01]  /*cdd70*/  IMAD.MOV.U32 R24, RZ, RZ, R62 ;  /* 0x000000ffff187224 */ /* 0x010fe200078e003e */
[----:B------:R-:W-:Y:S01]  /*cdd80*/  MOV R25, R115 ;  /* 0x0000007300197202 */ /* 0x000fe20000000f00 */
[----:B------:R4:W-:Y:S01]  /*cdd90*/  STL.64 [R1+0x2678], R32 ;  /* 0x0026782001007387 */ /* 0x0009e20000100a00 */
[----:B------:R-:W-:Y:S01]  /*cdda0*/  IMAD.MOV.U32 R22, RZ, RZ, R146 ;  /* 0x000000ffff167224 */ /* 0x000fe200078e0092 */
[----:B------:R-:W-:Y:S01]  /*cddb0*/  MOV R23, R63 ;  /* 0x0000003f00177202 */ /* 0x000fe20000000f00 */
[----:B-1----:R-:W-:Y:S01]  /*cddc0*/  IMAD.MOV.U32 R10, RZ, RZ, R17 ;  /* 0x000000ffff0a7224 */ /* 0x002fe200078e0011 */
[----:B------:R-:W-:Y:S01]  /*cddd0*/  MOV R11, R18 ;  /* 0x00000012000b7202 */ /* 0x000fe20000000f00 */
[----:B------:R1:W-:Y:S01]  /*cdde0*/  STL.64 [R1+0x2768], R30 ;  /* 0x0027681e01007387 */ /* 0x0003e20000100a00 */
[----:B---3--:R-:W-:Y:S01]  /*cddf0*/  IMAD.MOV.U32 R20, RZ, RZ, R182 ;  /* 0x000000ffff147224 */ /* 0x008fe200078e00b6 */
[----:B------:R-:W-:Y:S01]  /*cde00*/  MOV R21, R147 ;  /* 0x0000009300157202 */ /* 0x000fe20000000f00 */
[----:B------:R3:W-:Y:S01]  /*cde10*/  STL.64 [R1+0x2760], R28 ;  /* 0x0027601c01007387 */ /* 0x0007e20000100a00 */
[----:B------:R1:W-:Y:S01]  /*cde20*/  LDGSTS.E [R4+0x28200], [R10.64], P3 ;  /* 0x282000000a047fae */ /* 0x0003e20009921848 */
[----:B------:R-:W-:Y:S01]  /*cde30*/  IMAD.MOV.U32 R18, RZ, RZ, R106 ;  /* 0x000000ffff127224 */ /* 0x000fe200078e006a */
[----:B------:R-:W-:-:S02]  /*cde40*/  MOV R19, R183 ;  /* 0x000000b700137202 */ /* 0x000fc40000000f00 */
[----:B------:R2:W-:Y:S01]  /*cde50*/  STL.64 [R1+0x2758], R26 ;  /* 0x0027581a01007387 */ /* 0x0005e20000100a00 */
[----:B------:R2:W-:Y:S02]  /*cde60*/  STL.64 [R1+0x2750], R24 ;  /* 0x0027501801007387 */ /* 0x0005e40000100a00 */
[----:B------:R2:W-:Y:S02]  /*cde70*/  STL.64 [R1+0x27e0], R22 ;  /* 0x0027e01601007387 */ /* 0x0005e40000100a00 */
[----:B------:R2:W-:Y:S01]  /*cde80*/  STL.64 [R1+0x27d8], R20 ;  /* 0x0027d81401007387 */ /* 0x0005e20000100a00 */
[----:B------:R2:W-:Y:S04]  /*cde90*/  STL.64 [R1+0x27d0], R18 ;  /* 0x0027d01201007387 */ /* 0x0005e80000100a00 */
[----:B------:R2:W-:Y:S01]  /*cdea0*/  LDGSTS.E [R4+0x28280], [R36.64], P3 ;  /* 0x2828000024047fae */ /* 0x0005e20009921848 */
[----:B------:R2:W-:Y:S02]  /*cdeb0*/  LDGSTS.E [R4+0x28300], [R34.64], P3 ;  /* 0x2830000022047fae */ /* 0x0005e40009921848 */
[----:B------:R4:W-:Y:S02]  /*cdec0*/  LDGSTS.E [R4+0x28380], [R32.64], P3 ;  /* 0x2838000020047fae */ /* 0x0009e40009921848 */
[----:B------:R2:W-:Y:S02]  /*cded0*/  LDGSTS.E [R4+0x28400], [R30.64], P3 ;  /* 0x284000001e047fae */ /* 0x0005e40009921848 */
[----:B-1----:R-:W-:Y:S01]  /*cdee0*/  IMAD.MOV.U32 R10, RZ, RZ, R190 ;  /* 0x000000ffff0a7224 */ /* 0x002fe200078e00be */
[----:B------:R-:W-:Y:S01]  /*cdef0*/  MOV R11, R107 ;  /* 0x0000006b000b7202 */ /* 0x000fe20000000f00 */
[----:B------:R3:W-:Y:S01]  /*cdf00*/  LDGSTS.E [R4+0x28480], [R28.64], P3 ;  /* 0x284800001c047fae */ /* 0x0007e20009921848 */
[----:B------:R1:W-:Y:S02]  /*cdf10*/  LDGSTS.E [R4+0x28500], [R26.64], P3 ;  /* 0x285000001a047fae */ /* 0x0003e40009921848 */
[----:B------:R1:W-:Y:S02]  /*cdf20*/  LDGSTS.E [R4+0x28580], [R24.64], P3 ;  /* 0x2858000018047fae */ /* 0x0003e40009921848 */
[----:B------:R1:W-:Y:S01]  /*cdf30*/  LDGSTS.E [R4+0x28600], [R22.64], P3 ;  /* 0x2860000016047fae */ /* 0x0003e20009921848 */
[----:B------:R1:W-:Y:S01]  /*cdf40*/  STL.64 [R1+0x27c8], R10 ;  /* 0x0027c80a01007387 */ /* 0x0003e20000100a00 */
[----:B------:R-:W2:Y:S02]  /*cdf50*/  LDL.LU R131, [R1+0xd7c] ;  /* 0x000d7c0001837983 */ /* 0x000ea40000300800 */
[----:B------:R-:W2:Y:S02]  /*cdf60*/  LDL.LU R122, [R1+0xdb8] ;  /* 0x000db800017a7983 */ /* 0x000ea40000300800 */
[----:B------:R-:W2:Y:S01]  /*cdf70*/  LDL.LU R62, [R1+0xd80] ;  /* 0x000d8000013e7983 */ /* 0x000ea20000300800 */
[----:B------:R-:W2:Y:S01]  /*cdf80*/  LDL.LU R63, [R1+0xdbc] ;  /* 0x000dbc00013f7983 */ /* 0x000ea20000300800 */
[----:B------:R-:W3:Y:S02]  /*cdf90*/  LDL.LU R123, [R1+0xd84] ;  /* 0x000d8400017b7983 */ /* 0x000ee40000300800 */
[----:B------:R-:W3:Y:S02]  /*cdfa0*/  LDL.LU R138, [R1+0xdc0] ;  /* 0x000dc000018a7983 */ /* 0x000ee40000300800 */
[----:B------:R-:W3:Y:S01]  /*cdfb0*/  LDL.LU R139, [R1+0xd88] ;  /* 0x000d8800018b7983 */ /* 0x000ee20000300800 */
[----:B------:R-:W3:Y:S01]  /*cdfc0*/  LDL.LU R148, [R1+0xd8c] ;  /* 0x000d8c0001947983 */ /* 0x000ee20000300800 */
[----:B------:R-:W3:Y:S02]  /*cdfd0*/  LDL.LU R149, [R1+0xd60] ;  /* 0x000d600001957983 */ /* 0x000ee40000300800 */
[----:B------:R-:W3:Y:S02]  /*cdfe0*/  LDL.LU R140, [R1+0xd90] ;  /* 0x000d9000018c7983 */ /* 0x000ee40000300800 */
[----:B------:R-:W4:Y:S01]  /*cdff0*/  LDL.LU R141, [R1+0xd64] ;  /* 0x000d6400018d7983 */ /* 0x000f220000300800 */
        /* <DEDUP_REMOVED lines=8> */
[----:B------:R-:W4:Y:S01]  /*ce080*/  LDL.LU R120, [R1+0xd4c] ;  /* 0x000d4c0001787983 */ /* 0x000f220000300800 */
[----:B------:R-:W4:Y:S02]  /*ce090*/  LDL.LU R121, [R1+0xd50] ;  /* 0x000d500001797983 */ /* 0x000f240000300800 */
[----:B------:R-:W1:Y:S02]  /*ce0a0*/  LDL.LU R136, [R1+0xd54] ;  /* 0x000d540001887983 */ /* 0x000e640000300800 */
        /* <DEDUP_REMOVED lines=9> */
[----:B------:R-:W4:Y:S04]  /*ce140*/  LDL.LU R190, [R1+0xd2c] ;  /* 0x000d2c0001be7983 */ /* 0x000f280000300800 */
[----:B------:R1:W-:Y:S01]  /*ce150*/  LDGSTS.E [R4+0x28680], [R20.64], P3 ;  /* 0x2868000014047fae */ /* 0x0003e20009921848 */
[----:B------:R1:W-:Y:S02]  /*ce160*/  LDGSTS.E [R4+0x28700], [R18.64], P3 ;  /* 0x2870000012047fae */ /* 0x0003e40009921848 */
[----:B------:R1:W-:Y:S01]  /*ce170*/  LDGSTS.E [R4+0x28780], [R10.64], P3 ;  /* 0x287800000a047fae */ /* 0x0003e20009921848 */
[----:B--2---:R-:W-:Y:S01]  /*ce180*/  LOP3.LUT R63, R63, R62, RZ, 0x3c, !PT ;  /* 0x0000003e3f3f7212 */ /* 0x004fe200078e3cff */
[----:B------:R-:W-:-:S03]  /*ce190*/  IMAD.MOV.U32 R68, RZ, RZ, R122 ;  /* 0x000000ffff447224 */ /* 0x000fc600078e007a */
[C---:B------:R-:W-:Y:S02]  /*ce1a0*/  LOP3.LUT R62, R63.reuse, R62, RZ, 0x3c, !PT ;  /* 0x0000003e3f3e7212 */ /* 0x040fe400078e3cff */
[----:B------:R-:W-:Y:S01]  /*ce1b0*/  MOV R69, R131 ;  /* 0x0000008300457202 */ /* 0x000fe20000000f00 */
[----:B---3--:R-:W-:Y:S01]  /*ce1c0*/  IMAD.MOV.U32 R42, RZ, RZ, R138 ;  /* 0x000000ffff2a7224 */ /* 0x008fe200078e008a */
[----:B------:R-:W-:Y:S02]  /*ce1d0*/  MOV R43, R123 ;  /* 0x0000007b002b7202 */ /* 0x000fe40000000f00 */
[----:B------:R-:W-:Y:S01]  /*ce1e0*/  LOP3.LUT R63, R63, R62, RZ, 0x3c, !PT ;  /* 0x0000003e3f3f7212 */ /* 0x000fe200078e3cff */
[----:B------:R-:W-:Y:S01]  /*ce1f0*/  IMAD.MOV.U32 R40, RZ, RZ, R148 ;  /* 0x000000ffff287224 */ /* 0x000fe200078e0094 */
[----:B------:R-:W-:Y:S01]  /*ce200*/  MOV R41, R139 ;  /* 0x0000008b00297202 */ /* 0x000fe20000000f00 */
[----:B------:R-:W-:Y:S01]  /*ce210*/  IMAD.MOV.U32 R38, RZ, RZ, R140 ;  /* 0x000000ffff267224 */ /* 0x000fe200078e008c */
[----:B------:R-:W-:Y:S01]  /*ce220*/  MOV R39, R149 ;  /* 0x0000009500277202 */ /* 0x000fe20000000f00 */
[----:B------:R-:W-:Y:S01]  /*ce230*/  STL.64 [R1+0x2748], R68 ;  /* 0x0027484401007387 */ /* 0x000fe20000100a00 */
[----:B----4-:R-:W-:Y:S01]  /*ce240*/  IMAD.MOV.U32 R36, RZ, RZ, R176 ;  /* 0x000000ffff247224 */ /* 0x010fe200078e00b0 */
[----:B------:R-:W-:-:S02]  /*ce250*/  MOV R37, R141 ;  /* 0x0000008d00257202 */ /* 0x000fc40000000f00 */
[----:B------:R2:W-:Y:S01]  /*ce260*/  STL.64 [R1+0x2740], R62 ;  /* 0x0027403e01007387 */ /* 0x0005e20000100a00 */
[----:B------:R-:W-:Y:S01]  /*ce270*/  IMAD.MOV.U32 R34, RZ, RZ, R116 ;  /* 0x000000ffff227224 */ /* 0x000fe200078e0074 */
[----:B------:R-:W-:Y:S02]  /*ce280*/  MOV R35, R177 ;  /* 0x000000b100237202 */ /* 0x000fe40000000f00 */
[----:B------:R3:W-:Y:S01]  /*ce290*/  STL.64 [R1+0x2738], R42 ;  /* 0x0027382a01007387 */ /* 0x0007e20000100a00 */
[----:B------:R-:W-:Y:S01]  /*ce2a0*/  IMAD.MOV.U32 R32, RZ, RZ, R132 ;  /* 0x000000ffff207224 */ /* 0x000fe200078e0084 */
[----:B------:R-:W-:Y:S01]  /*ce2b0*/  MOV R33, R117 ;  /* 0x0000007500217202 */ /* 0x000fe20000000f00 */
[----:B------:R4:W-:Y:S02]  /*ce2c0*/  STL.64 [R1+0x2730], R40 ;  /* 0x0027302801007387 */ /* 0x0009e40000100a00 */
[----:B------:R-:W-:Y:S01]  /*ce2d0*/  IMAD.MOV.U32 R30, RZ, RZ, R128 ;  /* 0x000000ffff1e7224 */ /* 0x000fe200078e0080 */
[----:B------:R-:W-:Y:S01]  /*ce2e0*/  MOV R31, R133 ;  /* 0x00000085001f7202 */ /* 0x000fe20000000f00 */
[----:B------:R2:W-:Y:S01]  /*ce2f0*/  STL.64 [R1+0x2728], R38 ;  /* 0x0027282601007387 */ /* 0x0005e20000100a00 */
[----:B------:R-:W-:Y:S01]  /*ce300*/  IMAD.MOV.U32 R28, RZ, RZ, R120 ;  /* 0x000000ffff1c7224 */ /* 0x000fe200078e0078 */
[----:B------:R-:W-:Y:S01]  /*ce310*/  MOV R29, R129 ;  /* 0x00000081001d7202 */ /* 0x000fe20000000f00 */
[----:B------:R2:W-:Y:S02]  /*ce320*/  STL.64 [R1+0x2720], R36 ;  /* 0x0027202401007387 */ /* 0x0005e40000100a00 */
[----:B-1----:R-:W-:Y:S01]  /*ce330*/  IMAD.MOV.U32 R26, RZ, RZ, R136 ;  /* 0x000000ffff1a7224 */ /* 0x002fe200078e0088 */
[----:B------:R-:W-:Y:S01]  /*ce340*/  MOV R27, R121 ;  /* 0x00000079001b7202 */ /* 0x000fe20000000f00 */
        /* <DEDUP_REMOVED lines=15> */
[----:B------:R1:W-:Y:S01]  /*ce440*/  STL.64 [R1+0x26f0], R24 ;  /* 0x0026f01801007387 */ /* 0x0003e20000100a00 */
[----:B------:R1:W-:Y:S01]  /*ce450*/  STL.64 [R1+0x27c0], R22 ;  /* 0x0027c01601007387 */ /* 0x0003e20000100a00 */
[----:B------:R1:W-:Y:S02]  /*ce460*/  STL.64 [R1+0x27b8], R20 ;  /* 0x0027b81401007387 */ /* 0x0003e40000100a00 */
[----:B------:R1:W-:Y:S02]  /*ce470*/  STL.64 [R1+0x27b0], R18 ;  /* 0x0027b01201007387 */ /* 0x0003e40000100a00 */
[----:B------:R1:W-:Y:S01]  /*ce480*/  STL.64 [R1+0x27a8], R10 ;  /* 0x0027a80a01007387 */ /* 0x0003e20000100a00 */
[----:B------:R1:W-:Y:S04]  /*ce490*/  LDGSTS.E [R4+0x2a000], [R68.64], P1 ;  /* 0x2a00000044047fae */ /* 0x0003e80008921848 */
[----:B------:R-:W1:Y:S01]  /*ce4a0*/  LDL.LU R131, [R1+0xd00] ;  /* 0x000d000001837983 */ /* 0x000e620000300800 */
[----:B------:R2:W-:Y:S02]  /*ce4b0*/  LDGSTS.E [R4+0x2a080], [R62.64], P1 ;  /* 0x2a0800003e047fae */ /* 0x0005e40008921848 */
[----:B------:R-:W3:Y:S02]  /*ce4c0*/  LDL.LU R122, [R1+0xd30] ;  /* 0x000d3000017a7983 */ /* 0x000ee40000300800 */
[----:B------:R1:W-:Y:S01]  /*ce4d0*/  LDGSTS.E [R4+0x2a100], [R42.64], P1 ;  /* 0x2a1000002a047fae */ /* 0x0003e20008921848 */
[----:B------:R4:W-:Y:S01]  /*ce4e0*/  LDGSTS.E [R4+0x2a180], [R40.64], P1 ;  /* 0x2a18000028047fae */ /* 0x0009e20008921848 */
[----:B------:R1:W-:Y:S02]  /*ce4f0*/  LDGSTS.E [R4+0x2a200], [R38.64], P1 ;  /* 0x2a20000026047fae */ /* 0x0003e40008921848 */
[----:B------:R1:W-:Y:S02]  /*ce500*/  LDGSTS.E [R4+0x2a280], [R36.64], P1 ;  /* 0x2a28000024047fae */ /* 0x0003e40008921848 */
[----:B------:R1:W-:Y:S01]  /*ce510*/  LDGSTS.E [R4+0x2a300], [R34.64], P1 ;  /* 0x2a30000022047fae */ /* 0x0003e20008921848 */
[----:B------:R1:W-:Y:S01]  /*ce520*/  LDGSTS.E [R4+0x2a380], [R32.64], P1 ;  /* 0x2a38000020047fae */ /* 0x0003e20008921848 */
[----:B------:R1:W-:Y:S02]  /*ce530*/  LDGSTS.E [R4+0x2a400], [R30.64], P1 ;  /* 0x2a4000001e047fae */ /* 0x0003e40008921848 */
[----:B------:R1:W-:Y:S02]  /*ce540*/  LDGSTS.E [R4+0x2a480], [R28.64], P1 ;  /* 0x2a4800001c047fae */ /* 0x0003e40008921848 */
[----:B------:R1:W-:Y:S01]  /*ce550*/  LDGSTS.E [R4+0x2a500], [R26.64], P1 ;  /* 0x2a5000001a047fae */ /* 0x0003e20008921848 */
[----:B------:R1:W-:Y:S04]  /*ce560*/  LDGSTS.E [R4+0x2a580], [R24.64], P1 ;  /* 0x2a58000018047fae */ /* 0x0003e80008921848 */
[----:B--2---:R-:W2:Y:S01]  /*ce570*/  LDL.LU R62, [R1+0xd04] ;  /* 0x000d0400013e7983 */ /* 0x004ea20000300800 */
[----:B------:R-:W2:Y:S02]  /*ce580*/  LDL.LU R63, [R1+0xd34] ;  /* 0x000d3400013f7983 */ /* 0x000ea40000300800 */
        /* <DEDUP_REMOVED lines=27> */
[----:B------:R-:W4:Y:S03]  /*ce740*/  LDL.LU R190, [R1+0xbf8] ;  /* 0x000bf80001be7983 */ /* 0x000f260000300800 */
[----:B------:R1:W-:Y:S01]  /*ce750*/  LDGSTS.E [R4+0x2a600], [R22.64], P1 ;  /* 0x2a60000016047fae */ /* 0x0003e20008921848 */
[----:B------:R1:W-:Y:S02]  /*ce760*/  LDGSTS.E [R4+0x2a680], [R20.64], P1 ;  /* 0x2a68000014047fae */ /* 0x0003e40008921848 */
[----:B------:R1:W-:Y:S02]  /*ce770*/  LDGSTS.E [R4+0x2a700], [R18.64], P1 ;  /* 0x2a70000012047fae */ /* 0x0003e40008921848 */
[----:B------:R1:W-:Y:S02]  /*ce780*/  LDGSTS.E [R4+0x2a780], [R10.64], P1 ;  /* 0x2a7800000a047fae */ /* 0x0003e40008921848 */
[----:B-1----:R-:W-:Y:S01]  /*ce790*/  MOV R69, R131 ;  /* 0x0000008300457202 */ /* 0x002fe20000000f00 */
[----:B---3--:R-:W-:Y:S01]  /*ce7a0*/  IMAD.MOV.U32 R68, RZ, RZ, R122 ;  /* 0x000000ffff447224 */ /* 0x008fe200078e007a */
[----:B--2---:R-:W-:-:S02]  /*ce7b0*/  LOP3.LUT R63, R63, R62, RZ, 0x3c, !PT ;  /* 0x0000003e3f3f7212 */ /* 0x004fc400078e3cff */
[----:B----4-:R-:W-:Y:S01]  /*ce7c0*/  MOV R43, R123 ;  /* 0x0000007b002b7202 */ /* 0x010fe20000000f00 */
[----:B------:R-:W-:Y:S01]  /*ce7d0*/  IMAD.MOV.U32 R42, RZ, RZ, R138 ;  /* 0x000000ffff2a7224 */ /* 0x000fe200078e008a */
[----:B------:R-:W-:Y:S02]  /*ce7e0*/  MOV R41, R139 ;  /* 0x0000008b00297202 */ /* 0x000fe40000000f00 */
[C---:B------:R-:W-:Y:S01]  /*ce7f0*/  LOP3.LUT R62, R63.reuse, R62, RZ, 0x3c, !PT ;  /* 0x0000003e3f3e7212 */ /* 0x040fe200078e3cff */
[----:B------:R-:W-:Y:S02]  /*ce800*/  IMAD.MOV.U32 R40, RZ, RZ, R148 ;  /* 0x000000ffff287224 */ /* 0x000fe400078e0094 */
[----:B------:R-:W-:Y:S01]  /*ce810*/  IMAD.MOV.U32 R38, RZ, RZ, R140 ;  /* 0x000000ffff267224 */ /* 0x000fe200078e008c */
[----:B------:R-:W-:Y:S02]  /*ce820*/  MOV R39, R149 ;  /* 0x0000009500277202 */ /* 0x000fe40000000f00 */
[----:B------:R-:W-:Y:S01]  /*ce830*/  LOP3.LUT R63, R63, R62, RZ, 0x3c, !PT ;  /* 0x0000003e3f3f7212 */ /* 0x000fe200078e3cff */
[----:B------:R-:W-:Y:S01]  /*ce840*/  STL.64 [R1+0x26e8], R68 ;  /* 0x0026e84401007387 */ /* 0x000fe20000100a00 */
[----:B------:R-:W-:Y:S01]  /*ce850*/  IMAD.MOV.U32 R36, RZ, RZ, R176 ;  /* 0x000000ffff247224 */ /* 0x000fe200078e00b0 */
[----:B------:R-:W-:Y:S01]  /*ce860*/  MOV R37, R141 ;  /* 0x0000008d00257202 */ /* 0x000fe20000000f00 */
[----:B------:R-:W-:Y:S01]  /*ce870*/  IMAD.MOV.U32 R34, RZ, RZ, R116 ;  /* 0x000000ffff227224 */ /* 0x000fe200078e0074 */
[----:B------:R1:W-:Y:S01]  /*ce880*/  STL.64 [R1+0x26e0], R62 ;  /* 0x0026e03e01007387 */ /* 0x0003e20000100a00 */
        /* <DEDUP_REMOVED lines=29> */
[----:B------:R1:W-:Y:S02]  /*cea60*/  STL.64 [R1+0x27a0], R22 ;  /* 0x0027a01601007387 */ /* 0x0003e40000100a00 */
[----:B------:R1:W-:Y:S01]  /*cea70*/  STL.64 [R1+0x2798], R20 ;  /* 0x0027981401007387 */ /* 0x0003e20000100a00 */
[----:B------:R1:W-:Y:S01]  /*cea80*/  LDGSTS.E [R4+0x2c000], [R68.64], P2 ;  /* 0x2c00000044047fae */ /* 0x0003e20009121848 */
[----:B------:R1:W-:Y:S02]  /*cea90*/  STL.64 [R1+0x2790], R18 ;  /* 0x0027901201007387 */ /* 0x0003e40000100a00 */
[----:B------:R1:W-:Y:S02]  /*ceaa0*/  LDGSTS.E [R4+0x2c080], [R62.64], P2 ;  /* 0x2c0800003e047fae */ /* 0x0003e40009121848 */
[----:B------:R2:W-:Y:S01]  /*ceab0*/  STL.64 [R1+0x2788], R10 ;  /* 0x0027880a01007387 */ /* 0x0005e20000100a00 */
        /* <DEDUP_REMOVED lines=9> */
[----:B-1----:R-:W2:Y:S01]  /*ceb50*/  LDL.LU R62, [R1+0xb10] ;  /* 0x000b1000013e7983 */ /* 0x002ea20000300800 */
[----:B------:R-:W2:Y:S02]  /*ceb60*/  LDL.LU R63, [R1+0xbfc] ;  /* 0x000bfc00013f7983 */ /* 0x000ea40000300800 */
        /* <DEDUP_REMOVED lines=30> */
[----:B------:R1:W-:Y:S01]  /*ced50*/  LDGSTS.E [R4+0x2c580], [R24.64], P2 ;  /* 0x2c58000018047fae */ /* 0x0003e20009121848 */
[----:B------:R-:W-:-:S02]  /*ced60*/  SEL R6, R6, RZ, !P0 ;  /* 0x000000ff06067207 */ /* 0x000fc40004000000 */
[----:B------:R-:W-:Y:S01]  /*ced70*/  SEL R7, R7, RZ, !P0 ;  /* 0x000000ff07077207 */ /* 0x000fe20004000000 */
[----:B------:R1:W-:Y:S01]  /*ced80*/  LDGSTS.E [R4+0x2c600], [R22.64], P2 ;  /* 0x2c60000016047fae */ /* 0x0003e20009121848 */
[----:B------:R1:W-:Y:S01]  /*ced90*/  LDGSTS.E [R4+0x2c680], [R20.64], P2 ;  /* 0x2c68000014047fae */ /* 0x0003e20009121848 */
[----:B------:R1:W-:Y:S02]  /*ceda0*/  LDGSTS.E [R4+0x2c700], [R18.64], P2 ;  /* 0x2c70000012047fae */ /* 0x0003e40009121848 */
[----:B------:R1:W-:Y:S01]  /*cedb0*/  LDGSTS.E [R4+0x2c780], [R10.64], P2 ;  /* 0x2c7800000a047fae */ /* 0x0003e20009121848 */
[----:B------:R-:W-:Y:S02]  /*cedc0*/  ISETP.NE.U32.AND P1, PT, R6, RZ, PT ;  /* 0x000000ff0600720c */ /* 0x000fe40003f25070 */
[----:B------:R-:W-:Y:S02]  /*cedd0*/  ISETP.NE.U32.AND P2, PT, R7, RZ, PT ;  /* 0x000000ff0700720c */ /* 0x000fe40003f45070 */
[----:B--2---:R-:W-:-:S04]  /*cede0*/  LOP3.LUT R63, R63, R62, RZ, 0x3c, !PT ;  /* 0x0000003e3f3f7212 */ /* 0x004fc800078e3cff */
[C---:B------:R-:W-:Y:S01]  /*cedf0*/  LOP3.LUT R62, R63.reuse, R62, RZ, 0x3c, !PT ;  /* 0x0000003e3f3e7212 */ /* 0x040fe200078e3cff */
[----:B---3--:R-:W-:Y:S01]  /*cee00*/  IMAD.MOV.U32 R42, RZ, RZ, R122 ;  /* 0x000000ffff2a7224 */ /* 0x008fe200078e007a */
[----:B------:R-:W-:Y:S02]  /*cee10*/  MOV R43, R131 ;  /* 0x00000083002b7202 */ /* 0x000fe40000000f00 */
[----:B------:R-:W-:Y:S01]  /*cee20*/  LOP3.LUT R63, R63, R62, RZ, 0x3c, !PT ;  /* 0x0000003e3f3f7212 */ /* 0x000fe200078e3cff */
[----:B------:R-:W-:Y:S01]  /*cee30*/  IMAD.MOV.U32 R40, RZ, RZ, R138 ;  /* 0x000000ffff287224 */ /* 0x000fe200078e008a */
[----:B------:R-:W-:Y:S01]  /*cee40*/  MOV R41, R123 ;  /* 0x0000007b00297202 */ /* 0x000fe20000000f00 */
[----:B----4-:R-:W-:Y:S01]  /*cee50*/  IMAD.MOV.U32 R38, RZ, RZ, R148 ;  /* 0x000000ffff267224 */ /* 0x010fe200078e0094 */
[----:B------:R-:W-:Y:S01]  /*cee60*/  MOV R39, R139 ;  /* 0x0000008b00277202 */ /* 0x000fe20000000f00 */
        /* <DEDUP_REMOVED lines=38> */
[----:B------:R1:W-:Y:S01]  /*cf0d0*/  STL.64 [R1+0x2840], R10 ;  /* 0x0028400a01007387 */ /* 0x0003e20000100a00 */
[----:B------:R2:W-:Y:S01]  /*cf0e0*/  LDGSTS.E [R4+0x2e000], [R62.64], P5 ;  /* 0x2e0000003e047fae */ /* 0x0005e2000a921848 */
[----:B------:R1:W-:Y:S02]  /*cf0f0*/  STL.64 [R1+0x2880], R6 ;  /* 0x0028800601007387 */ /* 0x0003e40000100a00 */
[----:B------:R3:W-:Y:S02]  /*cf100*/  LDGSTS.E [R4+0x2e080], [R42.64], P5 ;  /* 0x2e0800002a047fae */ /* 0x0007e4000a921848 */
        /* <DEDUP_REMOVED lines=9> */
[----:B--2---:R-:W2:Y:S01]  /*cf1a0*/  LDL.LU R62, [R1+0xa58] ;  /* 0x000a5800013e7983 */ /* 0x004ea20000300800 */
[----:B------:R-:W2:Y:S02]  /*cf1b0*/  LDL.LU R63, [R1+0xa5c] ;  /* 0x000a5c00013f7983 */ /* 0x000ea40000300800 */
[----:B------:R-:W3:Y:S02]  /*cf1c0*/  LDL.LU R131, [R1+0xa60] ;  /* 0x000a600001837983 */ /* 0x000ee40000300800 */
[----:B------:R-:W3:Y:S01]  /*cf1d0*/  LDL.LU R122, [R1+0xa64] ;  /* 0x000a6400017a7983 */ /* 0x000ee20000300800 */
[----:B------:R-:W3:Y:S01]  /*cf1e0*/  LDL.LU R123, [R1+0xa68] ;  /* 0x000a6800017b7983 */ /* 0x000ee20000300800 */
[----:B------:R-:W4:Y:S02]  /*cf1f0*/  LDL.LU R138, [R1+0xa6c] ;  /* 0x000a6c00018a7983 */ /* 0x000f240000300800 */
[----:B------:R-:W3:Y:S02]  /*cf200*/  LDL.LU R139, [R1+0x9f8] ;  /* 0x0009f800018b7983 */ /* 0x000ee40000300800 */
[----:B------:R-:W1:Y:S01]  /*cf210*/  LDL.LU R148, [R1+0x9fc] ;  /* 0x0009fc0001947983 */ /* 0x000e620000300800 */
        /* <DEDUP_REMOVED lines=25> */
[----:B------:R1:W-:Y:S02]  /*cf3b0*/  LDGSTS.E [R4+0x2e600], [R20.64], P5 ;  /* 0x2e60000014047fae */ /* 0x0003e4000a921848 */
[----:B------:R1:W-:Y:S02]  /*cf3c0*/  LDGSTS.E [R4+0x2e680], [R18.64], P5 ;  /* 0x2e68000012047fae */ /* 0x0003e4000a921848 */
[----:B------:R1:W-:Y:S01]  /*cf3d0*/  LDGSTS.E [R4+0x2e700], [R10.64], P5 ;  /* 0x2e7000000a047fae */ /* 0x0003e2000a921848 */
[----:B------:R1:W-:Y:S01]  /*cf3e0*/  LDGSTS.E [R4+0x2e780], [R6.64], P5 ;  /* 0x2e78000006047fae */ /* 0x0003e2000a921848 */
[----:B--2---:R-:W-:-:S04]  /*cf3f0*/  LOP3.LUT R63, R63, R62, RZ, 0x3c, !PT ;  /* 0x0000003e3f3f7212 */ /* 0x004fc800078e3cff */
[C---:B------:R-:W-:Y:S01]  /*cf400*/  LOP3.LUT R62, R63.reuse, R62, RZ, 0x3c, !PT ;  /* 0x0000003e3f3e7212 */ /* 0x040fe200078e3cff */
[----:B---3--:R-:W-:Y:S01]  /*cf410*/  IMAD.MOV.U32 R42, RZ, RZ, R122 ;  /* 0x000000ffff2a7224 */ /* 0x008fe200078e007a */
[----:B------:R-:W-:Y:S02]  /*cf420*/  MOV R43, R131 ;  /* 0x00000083002b7202 */ /* 0x000fe40000000f00 */
[----:B------:R-:W-:Y:S01]  /*cf430*/  LOP3.LUT R63, R63, R62, RZ, 0x3c, !PT ;  /* 0x0000003e3f3f7212 */ /* 0x000fe200078e3cff */
[----:B----4-:R-:W-:Y:S01]  /*cf440*/  IMAD.MOV.U32 R40, RZ, RZ, R138 ;  /* 0x000000ffff287224 */ /* 0x010fe200078e008a */
[----:B------:R-:W-:Y:S01]  /*cf450*/  MOV R41, R123 ;  /* 0x0000007b00297202 */ /* 0x000fe20000000f00 */
[----:B-1----:R-:W-:Y:S01]  /*cf460*/  IMAD.MOV.U32 R38, RZ, RZ, R148 ;  /* 0x000000ffff267224 */ /* 0x002fe200078e0094 */
        /* <DEDUP_REMOVED lines=41> */
[----:B------:R-:W2:Y:S01]  /*cf700*/  LDL.LU R131, [R1+0x9a8] ;  /* 0x0009a80001837983 */ /* 0x000ea20000300800 */
[----:B------:R-:W3:Y:S02]  /*cf710*/  LDL.LU R122, [R1+0x9ac] ;  /* 0x0009ac00017a7983 */ /* 0x000ee40000300800 */
        /* <DEDUP_REMOVED lines=21> */
[----:B------:R-:W4:Y:S01]  /*cf870*/  LDL.LU R115, [R1+0x454] ;  /* 0x0004540001737983 */ /* 0x000f220000300800 */
[----:B------:R-:W-:Y:S01]  /*cf880*/  ISETP.GT.AND P6, PT, R2, 0x64, PT ;  /* 0x000000640200780c */ /* 0x000fe20003fc4270 */
[----:B------:R2:W-:Y:S01]  /*cf890*/  LDGSTS.E [R4+0x30080], [R42.64], P4 ;  /* 0x300800002a047fae */ /* 0x0005e2000a121848 */
[----:B------:R4:W-:Y:S01]  /*cf8a0*/  LDGSTS.E [R4+0x30100], [R40.64], P4 ;  /* 0x3010000028047fae */ /* 0x0009e2000a121848 */
[----:B------:R2:W-:Y:S03]  /*cf8b0*/  LDGSTS.E [R4+0x30180], [R38.64], P4 ;  /* 0x3018000026047fae */ /* 0x0005e6000a121848 */
[----:B-1----:R-:W4:Y:S01]  /*cf8c0*/  LDL.LU R62, [R1+0x8a8] ;  /* 0x0008a800013e7983 */ /* 0x002f220000300800 */
        /* <DEDUP_REMOVED lines=8> */
[----:B------:R-:W-:-:S03]  /*cf950*/  SEL R5, RZ, 0x4, !P6 ;  /* 0x00000004ff057807 */ /* 0x000fc60007000000 */
[----:B------:R1:W-:Y:S01]  /*cf960*/  LDGSTS.E [R4+0x30200], [R36.64], P4 ;  /* 0x3020000024047fae */ /* 0x0003e2000a121848 */
[----:B------:R1:W-:Y:S02]  /*cf970*/  LDGSTS.E [R4+0x30280], [R34.64], P4 ;  /* 0x3028000022047fae */ /* 0x0003e4000a121848 */
[----:B------:R1:W-:Y:S01]  /*cf980*/  LDGSTS.E [R4+0x30300], [R32.64], P4 ;  /* 0x3030000020047fae */ /* 0x0003e2000a121848 */
[----:B------:R-:W-:Y:S02]  /*cf990*/  SEL R5, R5, RZ, !P0 ;  /* 0x000000ff05057207 */ /* 0x000fe40004000000 */
[----:B------:R-:W-:Y:S01]  /*cf9a0*/  ISETP.GT.AND P6, PT, R2, 0x74, PT ;  /* 0x000000740200780c */ /* 0x000fe20003fc4270 */
[----:B------:R1:W-:Y:S01]  /*cf9b0*/  LDGSTS.E [R4+0x30380], [R30.64], P4 ;  /* 0x303800001e047fae */ /* 0x0003e2000a121848 */
[----:B------:R1:W-:Y:S01]  /*cf9c0*/  LDGSTS.E [R4+0x30400], [R28.64], P4 ;  /* 0x304000001c047fae */ /* 0x0003e2000a121848 */
[----:B------:R-:W-:Y:S01]  /*cf9d0*/  ISETP.NE.U32.AND P3, PT, R5, RZ, PT ;  /* 0x000000ff0500720c */ /* 0x000fe20003f65070 */
[----:B------:R1:W-:Y:S01]  /*cf9e0*/  LDGSTS.E [R4+0x30480], [R26.64], P4 ;  /* 0x304800001a047fae */ /* 0x0003e2000a121848 */
[----:B------:R-:W-:Y:S01]  /*cf9f0*/  SEL R5, R8, RZ, !P0 ;  /* 0x000000ff08057207 */ /* 0x000fe20004000000 */
[----:B------:R1:W-:Y:S01]  /*cfa00*/  LDGSTS.E [R4+0x30500], [R24.64], P4 ;  /* 0x3050000018047fae */ /* 0x0003e2000a121848 */
[----:B------:R-:W-:Y:S01]  /*cfa10*/  SEL R9, RZ, 0x4, !P6 ;  /* 0x00000004ff097807 */ /* 0x000fe20007000000 */
[----:B------:R1:W-:Y:S02]  /*cfa20*/  LDGSTS.E [R4+0x30580], [R22.64], P4 ;  /* 0x3058000016047fae */ /* 0x0003e4000a121848 */
[----:B------:R1:W-:Y:S01]  /*cfa30*/  LDGSTS.E [R4+0x30600], [R20.64], P4 ;  /* 0x3060000014047fae */ /* 0x0003e2000a121848 */
[----:B------:R1:W-:Y:S01]  /*cfa40*/  LDGSTS.E [R4+0x30680], [R18.64], P4 ;  /* 0x3068000012047fae */ /* 0x0003e2000a121848 */
[----:B------:R-:W-:Y:S01]  /*cfa50*/  ISETP.NE.U32.AND P5, PT, R5, RZ, PT ;  /* 0x000000ff0500720c */ /* 0x000fe20003fa5070 */
[----:B------:R1:W-:Y:S01]  /*cfa60*/  LDGSTS.E [R4+0x30700], [R10.64], P4 ;  /* 0x307000000a047fae */ /* 0x0003e2000a121848 */
[----:B------:R-:W-:Y:S01]  /*cfa70*/  SEL R5, R9, RZ, !P0 ;  /* 0x000000ff09057207 */ /* 0x000fe20004000000 */
[----:B------:R1:W-:Y:S01]  /*cfa80*/  LDGSTS.E [R4+0x30780], [R6.64], P4 ;  /* 0x3078000006047fae */ /* 0x0003e2000a121848 */
[----:B--2---:R-:W-:Y:S01]  /*cfa90*/  MOV R43, R131 ;  /* 0x00000083002b7202 */ /* 0x004fe20000000f00 */
[----:B---3--:R-:W-:Y:S01]  /*cfaa0*/  IMAD.MOV.U32 R42, RZ, RZ, R122 ;  /* 0x000000ffff2a7224 */ /* 0x008fe200078e007a */
[----:B----4-:R-:W-:Y:S01]  /*cfab0*/  MOV R41, R123 ;  /* 0x0000007b00297202 */ /* 0x010fe20000000f00 */
[----:B------:R-:W-:Y:S01]  /*cfac0*/  IMAD.MOV.U32 R40, RZ, RZ, R138 ;  /* 0x000000ffff287224 */ /* 0x000fe200078e008a */
[----:B------:R-:W-:Y:S01]  /*cfad0*/  MOV R39, R139 ;  /* 0x0000008b00277202 */ /* 0x000fe20000000f00 */
[----:B------:R-:W-:Y:S01]  /*cfae0*/  IMAD.MOV.U32 R38, RZ, RZ, R148 ;  /* 0x000000ffff267224 */ /* 0x000fe200078e0094 */
[----:B-1----:R-:W-:Y:S01]  /*cfaf0*/  MOV R37, R149 ;  /* 0x0000009500257202 */ /* 0x002fe20000000f00 */
[----:B------:R-:W-:Y:S01]  /*cfb00*/  IMAD.MOV.U32 R36, RZ, RZ, R140 ;  /* 0x000000ffff247224 */ /* 0x000fe200078e008c */
[----:B------:R-:W-:Y:S01]  /*cfb10*/  MOV R35, R141 ;  /* 0x0000008d00237202 */ /* 0x000fe20000000f00 */
[----:B------:R-:W-:Y:S01]  /*cfb20*/  IMAD.MOV.U32 R34, RZ, RZ, R176 ;  /* 0x000000ffff227224 */ /* 0x000fe200078e00b0 */
        /* <DEDUP_REMOVED lines=19> */
[----:B------:R-:W-:Y:S01]  /*cfc60*/  MOV R21, R115 ;  /* 0x0000007300157202 */ /* 0x000fe20000000f00 */
[----:B------:R1:W-:Y:S02]  /*cfc70*/  STL.64 [R1+0x2920], R28 ;  /* 0x0029201c01007387 */ /* 0x0003e40000100a00 */
[----:B------:R1:W-:Y:S02]  /*cfc80*/  STL.64 [R1+0x2918], R26 ;  /* 0x0029181a01007387 */ /* 0x0003e40000100a00 */
[----:B------:R-:W-:Y:S01]  /*cfc90*/  IMAD.MOV.U32 R20, RZ, RZ, R62 ;  /* 0x000000ffff147224 */ /* 0x000fe200078e003e */
[----:B------:R-:W-:Y:S01]  /*cfca0*/  MOV R19, R63 ;  /* 0x0000003f00137202 */ /* 0x000fe20000000f00 */
        /* <DEDUP_REMOVED lines=11> */
[----:B------:R1:W-:Y:S02]  /*cfd60*/  STL.64 [R1+0x2948], R10 ;  /* 0x0029480a01007387 */ /* 0x0003e40000100a00 */
[----:B------:R1:W-:Y:S01]  /*cfd70*/  STL.64 [R1+0x2940], R8 ;  /* 0x0029400801007387 */ /* 0x0003e20000100a00 */
[----:B------:R1:W-:Y:S01]  /*cfd80*/  STL.64 [R1+0x2980], R6 ;  /* 0x0029800601007387 */ /* 0x0003e20000100a00 */
[----:B------:R-:W1:Y:S02]  /*cfd90*/  LDL.LU R131, [R1+0x430] ;  /* 0x0004300001837983 */ /* 0x000e640000300800 */
[----:B------:R-:W2:Y:S02]  /*cfda0*/  LDL.LU R122, [R1+0x434] ;  /* 0x00043400017a7983 */ /* 0x000ea40000300800 */
[----:B------:R-:W3:Y:S01]  /*cfdb0*/  LDL.LU R123, [R1+0x438] ;  /* 0x00043800017b7983 */ /* 0x000ee20000300800 */
        /* <DEDUP_REMOVED lines=44> */
[----:B------:R1:W-:Y:S02]  /*d0080*/  LDGSTS.E [R4+0x32780], [R6.64], P3 ;  /* 0x3278000006047fae */ /* 0x0003e40009921848 */
[----:B-1----:R-:W-:Y:S01]  /*d0090*/  MOV R43, R131 ;  /* 0x00000083002b7202 */ /* 0x002fe20000000f00 */
[----:B--2---:R-:W-:Y:S01]  /*d00a0*/  IMAD.MOV.U32 R42, RZ, RZ, R122 ;  /* 0x000000ffff2a7224 */ /* 0x004fe200078e007a */
        /* <DEDUP_REMOVED lines=8> */
[----:B------:R-:W-:Y:S01]  /*d0130*/  STL.64 [R1+0x2938], R42 ;  /* 0x0029382a01007387 */ /* 0x000fe20000100a00 */
        /* <DEDUP_REMOVED lines=37> */
[----:B------:R-:W1:Y:S01]  /*d0390*/  LDL.LU R131, [R1+0x3b0] ;  /* 0x0003b00001837983 */ /* 0x000e620000300800 */
[----:B------:R-:W2:Y:S02]  /*d03a0*/  LDL.LU R122, [R1+0x3cc] ;  /* 0x0003cc00017a7983 */ /* 0x000ea40000300800 */
        /* <DEDUP_REMOVED lines=35> */
[----:B------:R1:W-:Y:S02]  /*d05e0*/  LDGSTS.E [R4+0x34280], [R32.64], P1 ;  /* 0x3428000020047fae */ /* 0x0003e40008921848 */
[----:B------:R1:W-:Y:S01]  /*d05f0*/  LDGSTS.E [R4+0x34300], [R30.64], P1 ;  /* 0x343000001e047fae */ /* 0x0003e20008921848 */
[----:B------:R-:W-:Y:S01]  /*d0600*/  ISETP.NE.U32.AND P4, PT, R5, RZ, PT ;  /* 0x000000ff0500720c */ /* 0x000fe20003f85070 */
[----:B------:R1:W-:Y:S01]  /*d0610*/  LDGSTS.E [R4+0x34380], [R28.64], P1 ;  /* 0x343800001c047fae */ /* 0x0003e20008921848 */
[----:B------:R-:W-:Y:S01]  /*d0620*/  SEL R5, R12, RZ, !P0 ;  /* 0x000000ff0c057207 */ /* 0x000fe20004000000 */
[----:B------:R1:W-:Y:S02]  /*d0630*/  LDGSTS.E [R4+0x34400], [R26.64], P1 ;  /* 0x344000001a047fae */ /* 0x0003e40008921848 */
[----:B------:R1:W-:Y:S01]  /*d0640*/  LDGSTS.E [R4+0x34480], [R24.64], P1 ;  /* 0x3448000018047fae */ /* 0x0003e20008921848 */
[----:B------:R1:W-:Y:S01]  /*d0650*/  LDGSTS.E [R4+0x34500], [R22.64], P1 ;  /* 0x3450000016047fae */ /* 0x0003e20008921848 */
[----:B------:R1:W-:Y:S01]  /*d0660*/  LDGSTS.E [R4+0x34580], [R20.64], P1 ;  /* 0x3458000014047fae */ /* 0x0003e20008921848 */
[----:B------:R-:W-:Y:S01]  /*d0670*/  ISETP.NE.U32.AND P3, PT, R5, RZ, PT ;  /* 0x000000ff0500720c */ /* 0x000fe20003f65070 */
[----:B------:R1:W-:Y:S01]  /*d0680*/  LDGSTS.E [R4+0x34600], [R18.64], P1 ;  /* 0x3460000012047fae */ /* 0x0003e20008921848 */
[----:B------:R-:W-:Y:S01]  /*d0690*/  SEL R5, R13, RZ, !P0 ;  /* 0x000000ff0d057207 */ /* 0x000fe20004000000 */
[----:B------:R1:W-:Y:S01]  /*d06a0*/  LDGSTS.E [R4+0x34680], [R10.64], P1 ;  /* 0x346800000a047fae */ /* 0x0003e20008921848 */
        /* <DEDUP_REMOVED lines=199> */
[----:B------:R1:W-:Y:S01]  /*d1320*/  LDGSTS.E [R4+0x38780], [R6.64], P5 ;  /* 0x3878000006047fae */ /* 0x0003e2000a921848 */
[----:B------:R-:W-:-:S02]  /*d1330*/  ISETP.NE.U32.AND P5, PT, R5, RZ, PT ;  /* 0x000000ff0500720c */ /* 0x000fc40003fa5070 */
        /* <DEDUP_REMOVED lines=19> */
[----:B------:R-:W-:Y:S02]  /*d1470*/  STL.64 [R1+0x2af8], R32 ;  /* 0x002af82001007387 */ /* 0x000fe40000100a00 */
[----:B------:R-:W-:Y:S01]  /*d1480*/  IMAD.MOV.U32 R22, RZ, RZ, R120 ;  /* 0x000000ffff167224 */ /* 0x000fe200078e0078 */
[----:B------:R-:W-:Y:S01]  /*d1490*/  MOV R23, R129 ;  /* 0x0000008100177202 */ /* 0x000fe20000000f00 */
[----:B------:R-:W-:Y:S01]  /*d14a0*/  STL.64 [R1+0x2af0], R30 ;  /* 0x002af01e01007387 */ /* 0x000fe20000100a00 */
        /* <DEDUP_REMOVED lines=11> */
[----:B------:R4:W-:Y:S01]  /*d1560*/  STL.64 [R1+0x2b18], R22 ;  /* 0x002b181601007387 */ /* 0x0009e20000100a00 */
[----:B------:R-:W-:Y:S01]  /*d1570*/  IMAD.MOV.U32 R10, RZ, RZ, R182 ;  /* 0x000000ffff0a7224 */ /* 0x000fe200078e00b6 */
[----:B------:R-:W-:Y:S01]  /*d1580*/  MOV R11, R147 ;  /* 0x00000093000b7202 */ /* 0x000fe20000000f00 */
[----:B------:R1:W-:Y:S01]  /*d1590*/  STL.64 [R1+0x2b10], R20 ;  /* 0x002b101401007387 */ /* 0x0003e20000100a00 */
        /* <DEDUP_REMOVED lines=8> */
[----:B------:R-:W2:Y:S02]  /*d1620*/  LDL.LU R5, [R1+0x64c0] ;  /* 0x0064c00001057983 */ /* 0x000ea40000300800 */
[----:B------:R1:W-:Y:S01]  /*d1630*/  STL.64 [R1+0x2b28], R8 ;  /* 0x002b280801007387 */ /* 0x0003e20000100a00 */
[----:B------:R1:W-:Y:S01]  /*d1640*/  STL.64 [R1+0x2b60], R6 ;  /* 0x002b600601007387 */ /* 0x0003e20000100a00 */
[----:B------:R-:W3:Y:S02]  /*d1650*/  LDL.LU R132, [R1+0x34] ;  /* 0x0000340001847983 */ /* 0x000ee40000300800 */
[----:B------:R-:W4:Y:S02]  /*d1660*/  LDL.LU R133, [R1+0x64] ;  /* 0x0000640001857983 */ /* 0x000f240000300800 */
[----:B------:R-:W1:Y:S01]  /*d1670*/  LDL.LU R128, [R1+0x38] ;  /* 0x0000380001807983 */ /* 0x000e620000300800 */
        /* <DEDUP_REMOVED lines=13> */
[----:B------:R-:W4:Y:S04]  /*d1750*/  LDL.LU R136, [R1+0x18] ;  /* 0x0000180001887983 */ /* 0x000f280000300800 */
[----:B------:R1:W-:Y:S01]  /*d1760*/  LDGSTS.E [R4+0x3a400], [R22.64], P4 ;  /* 0x3a40000016047fae */ /* 0x0003e2000a121848 */
[----:B------:R-:W4:Y:S02]  /*d1770*/  LDL.LU R137, [R1+0x1c] ;  /* 0x00001c0001897983 */ /* 0x000f240000300800 */
[----:B------:R1:W-:Y:S02]  /*d1780*/  LDGSTS.E [R4+0x3a480], [R20.64], P4 ;  /* 0x3a48000014047fae */ /* 0x0003e4000a121848 */
[----:B------:R-:W4:Y:S01]  /*d1790*/  LDL.LU R114, [R1+0x20] ;  /* 0x0000200001727983 */ /* 0x000f220000300800 */
[----:B------:R1:W-:Y:S04]  /*d17a0*/  LDGSTS.E [R4+0x3a500], [R18.64], P4 ;  /* 0x3a50000012047fae */ /* 0x0003e8000a121848 */
[----:B------:R-:W4:Y:S01]  /*d17b0*/  LDL.LU R115, [R1+0x24] ;  /* 0x0000240001737983 */ /* 0x000f220000300800 */
[----:B------:R1:W-:Y:S02]  /*d17c0*/  LDGSTS.E [R4+0x3a580], [R14.64], P4 ;  /* 0x3a5800000e047fae */ /* 0x0003e4000a121848 */
[----:B------:R-:W4:Y:S02]  /*d17d0*/  LDL.LU R62, [R1+0x28] ;  /* 0x00002800013e7983 */ /* 0x000f240000300800 */
        /* <DEDUP_REMOVED lines=8> */
[----:B------:R-:W4:Y:S02]  /*d1860*/  LDL.LU R183, [R1] ;  /* 0x0000000001b77983 */ /* 0x000f240000300800 */
[----:B------:R-:W4:Y:S01]  /*d1870*/  LDL.LU R106, [R1+0x4] ;  /* 0x00000400016a7983 */ /* 0x000f220000300800 */
[----:B--2---:R-:W-:-:S02]  /*d1880*/  IADD3 R5, P4, R5, R250, RZ ;  /* 0x000000fa05057210 */ /* 0x004fc40007f9e0ff */
[----:B---3--:R-:W-:Y:S01]  /*d1890*/  MOV R41, R132 ;  /* 0x0000008400297202 */ /* 0x008fe20000000f00 */
[----:B----4-:R-:W-:Y:S01]  /*d18a0*/  IMAD.MOV.U32 R40, RZ, RZ, R133 ;  /* 0x000000ffff287224 */ /* 0x010fe200078e0085 */
[----:B-1----:R-:W-:Y:S01]  /*d18b0*/  MOV R39, R128 ;  /* 0x0000008000277202 */ /* 0x002fe20000000f00 */
[----:B------:R-:W-:Y:S01]  /*d18c0*/  IMAD.MOV.U32 R38, RZ, RZ, R129 ;  /* 0x000000ffff267224 */ /* 0x000fe200078e0081 */
[----:B------:R-:W-:Y:S01]  /*d18d0*/  MOV R37, R120 ;  /* 0x0000007800257202 */ /* 0x000fe20000000f00 */
[----:B------:R-:W-:Y:S01]  /*d18e0*/  IMAD.MOV.U32 R36, RZ, RZ, R121 ;  /* 0x000000ffff247224 */ /* 0x000fe200078e0079 */
[----:B------:R-:W-:Y:S01]  /*d18f0*/  STL [R1+0x64c0], R5 ;  /* 0x0064c00501007387 */ /* 0x000fe20000100800 */
[----:B------:R1:W-:Y:S02]  /*d1900*/  STL.64 [R1+0x2b58], R40 ;  /* 0x002b582801007387 */ /* 0x0003e40000100a00 */
[----:B------:R-:W-:Y:S01]  /*d1910*/  IMAD.MOV.U32 R34, RZ, RZ, R190 ;  /* 0x000000ffff227224 */ /* 0x000fe200078e00be */
[----:B------:R-:W-:Y:S01]  /*d1920*/  MOV R35, R107 ;  /* 0x0000006b00237202 */ /* 0x000fe20000000f00 */
[----:B------:R2:W-:Y:S01]  /*d1930*/  STL.64 [R1+0x2b50], R38 ;  /* 0x002b502601007387 */ /* 0x0005e20000100a00 */
[----:B------:R-:W3:Y:S02]  /*d1940*/  LDL.LU R107, [R1+0xc00] ;  /* 0x000c0000016b7983 */ /* 0x000ee40000300800 */
[----:B------:R-:W-:Y:S02]  /*d1950*/  STL.64 [R1+0x2b48], R36 ;  /* 0x002b482401007387 */ /* 0x000fe40000100a00 */
[----:B------:R-:W4:Y:S01]  /*d1960*/  LDL.LU R190, [R1+0xce0] ;  /* 0x000ce00001be7983 */ /* 0x000f220000300800 */
[----:B------:R-:W-:Y:S01]  /*d1970*/  STL.64 [R1+0x2b80], R34 ;  /* 0x002b802201007387 */ /* 0x000fe20000100a00 */
[----:B------:R-:W4:Y:S01]  /*d1980*/  LDL.LU R22, [R1+0x643c] ;  /* 0x00643c0001167983 */ /* 0x000f220000300800 */
[----:B------:R-:W-:-:S02]  /*d1990*/  MOV R33, R136 ;  /* 0x0000008800217202 */ /* 0x000fc40000000f00 */
[----:B------:R1:W-:Y:S01]  /*d19a0*/  LDGSTS.E [R4+0x3c000], [R40.64], P3 ;  /* 0x3c00000028047fae */ /* 0x0003e20009921848 */
[----:B------:R-:W-:Y:S02]  /*d19b0*/  IMAD.MOV.U32 R32, RZ, RZ, R137 ;  /* 0x000000ffff207224 */ /* 0x000fe400078e0089 */
[----:B------:R2:W-:Y:S01]  /*d19c0*/  LDGSTS.E [R4+0x3c080], [R38.64], P3 ;  /* 0x3c08000026047fae */ /* 0x0005e20009921848 */
[----:B------:R-:W-:Y:S02]  /*d19d0*/  MOV R31, R114 ;  /* 0x00000072001f7202 */ /* 0x000fe40000000f00 */
[----:B------:R-:W-:Y:S01]  /*d19e0*/  MOV R27, R245 ;  /* 0x000000f5001b7202 */ /* 0x000fe20000000f00 */
[----:B------:R-:W-:Y:S01]  /*d19f0*/  IMAD.MOV.U32 R30, RZ, RZ, R115 ;  /* 0x000000ffff1e7224 */ /* 0x000fe200078e0073 */
[----:B------:R1:W-:Y:S01]  /*d1a00*/  LDGSTS.E [R4+0x3c100], [R36.64], P3 ;  /* 0x3c10000024047fae */ /* 0x0003e20009921848 */
[----:B------:R-:W-:Y:S02]  /*d1a10*/  MOV R29, R62 ;  /* 0x0000003e001d7202 */ /* 0x000fe40000000f00 */
[----:B------:R-:W-:Y:S01]  /*d1a20*/  MOV R25, R246 ;  /* 0x000000f600197202 */ /* 0x000fe20000000f00 */
[----:B------:R-:W-:Y:S01]  /*d1a30*/  IMAD.MOV.U32 R28, RZ, RZ, R63 ;  /* 0x000000ffff1c7224 */ /* 0x000fe200078e003f */
[----:B------:R1:W-:Y:S01]  /*d1a40*/  LDGSTS.E [R4+0x3c180], [R34.64], P3 ;  /* 0x3c18000022047fae */ /* 0x0003e20009921848 */
[----:B------:R-:W-:Y:S01]  /*d1a50*/  IMAD.MOV.U32 R26, RZ, RZ, R146 ;  /* 0x000000ffff1a7224 */ /* 0x000fe200078e0092 */
[----:B------:R-:W-:Y:S01]  /*d1a60*/  MOV R21, R247 ;  /* 0x000000f700157202 */ /* 0x000fe20000000f00 */
[----:B------:R-:W-:Y:S01]  /*d1a70*/  IMAD.MOV.U32 R24, RZ, RZ, R147 ;  /* 0x000000ffff187224 */ /* 0x000fe200078e0093 */
[----:B------:R1:W-:Y:S01]  /*d1a80*/  LDGSTS.E [R4+0x3c200], [R32.64], P3 ;  /* 0x3c20000020047fae */ /* 0x0003e20009921848 */
[----:B------:R-:W-:-:S02]  /*d1a90*/  IMAD.MOV.U32 R20, RZ, RZ, R182 ;  /* 0x000000ffff147224 */ /* 0x000fc400078e00b6 */
[----:B------:R-:W-:Y:S01]  /*d1aa0*/  IMAD.MOV.U32 R18, RZ, RZ, R252 ;  /* 0x000000ffff127224 */ /* 0x000fe200078e00fc */
[----:B------:R-:W-:Y:S01]  /*d1ab0*/  MOV R19, R251 ;  /* 0x000000fb00137202 */ /* 0x000fe20000000f00 */
[----:B------:R1:W-:Y:S04]  /*d1ac0*/  LDGSTS.E [R4+0x3c280], [R30.64], P3 ;  /* 0x3c2800001e047fae */ /* 0x0003e80009921848 */
[----:B------:R1:W-:Y:S01]  /*d1ad0*/  STL.64 [R1+0x2b78], R32 ;  /* 0x002b782001007387 */ /* 0x0003e20000100a00 */
[----:B------:R-:W-:Y:S01]  /*d1ae0*/  IMAD.MOV.U32 R14, RZ, RZ, R183 ;  /* 0x000000ffff0e7224 */ /* 0x000fe200078e00b7 */
[----:B------:R-:W-:Y:S01]  /*d1af0*/  MOV R15, R234 ;  /* 0x000000ea000f7202 */ /* 0x000fe20000000f00 */
[----:B------:R1:W-:Y:S01]  /*d1b00*/  LDGSTS.E [R4+0x3c300], [R28.64], P3 ;  /* 0x3c3000001c047fae */ /* 0x0003e20009921848 */
[----:B------:R1:W-:Y:S01]  /*d1b10*/  STL.64 [R1+0x2b70], R30 ;  /* 0x002b701e01007387 */ /* 0x0003e20000100a00 */
[----:B------:R-:W-:Y:S01]  /*d1b20*/  IMAD.MOV.U32 R12, RZ, RZ, R106 ;  /* 0x000000ffff0c7224 */ /* 0x000fe200078e006a */
[----:B------:R-:W-:-:S02]  /*d1b30*/  MOV R13, R235 ;  /* 0x000000eb000d7202 */ /* 0x000fc40000000f00 */
[----:B------:R1:W-:Y:S01]  /*d1b40*/  LDGSTS.E [R4+0x3c380], [R26.64], P3 ;  /* 0x3c3800001a047fae */ /* 0x0003e20009921848 */
[----:B------:R1:W-:Y:S02]  /*d1b50*/  STL.64 [R1+0x2b68], R28 ;  /* 0x002b681c01007387 */ /* 0x0003e40000100a00 */
[----:B------:R-:W-:Y:S01]  /*d1b60*/  IMAD.MOV.U32 R10, RZ, RZ, R241 ;  /* 0x000000ffff0a7224 */ /* 0x000fe200078e00f1 */
[----:B------:R-:W-:Y:S01]  /*d1b70*/  MOV R11, R240 ;  /* 0x000000f0000b7202 */ /* 0x000fe20000000f00 */
[----:B------:R1:W-:Y:S04]  /*d1b80*/  LDGSTS.E [R4+0x3c400], [R24.64], P3 ;  /* 0x3c40000018047fae */ /* 0x0003e80009921848 */
[----:B------:R-:W-:Y:S01]  /*d1b90*/  STL.64 [R1+0x2ba0], R26 ;  /* 0x002ba01a01007387 */ /* 0x000fe20000100a00 */
[----:B------:R-:W-:Y:S01]  /*d1ba0*/  IMAD.MOV.U32 R8, RZ, RZ, R243 ;  /* 0x000000ffff087224 */ /* 0x000fe200078e00f3 */
[----:B------:R-:W-:Y:S01]  /*d1bb0*/  MOV R9, R242 ;  /* 0x000000f200097202 */ /* 0x000fe20000000f00 */
[----:B------:R1:W-:Y:S01]  /*d1bc0*/  LDGSTS.E [R4+0x3c480], [R20.64], P3 ;  /* 0x3c48000014047fae */ /* 0x0003e20009921848 */
[----:B------:R-:W-:Y:S01]  /*d1bd0*/  STL.64 [R1+0x2b98], R24 ;  /* 0x002b981801007387 */ /* 0x000fe20000100a00 */
[----:B------:R-:W-:Y:S01]  /*d1be0*/  IMAD.MOV.U32 R6, RZ, RZ, R244 ;  /* 0x000000ffff067224 */ /* 0x000fe200078e00f4 */
[----:B------:R-:W-:-:S02]  /*d1bf0*/  MOV R7, R227 ;  /* 0x000000e300077202 */ /* 0x000fc40000000f00 */
[----:B------:R1:W-:Y:S01]  /*d1c00*/  LDGSTS.E [R4+0x3c500], [R18.64], P3 ;  /* 0x3c50000012047fae */ /* 0x0003e20009921848 */
[----:B------:R2:W-:Y:S02]  /*d1c10*/  STL.64 [R1+0x2b90], R20 ;  /* 0x002b901401007387 */ /* 0x0005e40000100a00 */
[----:B------:R2:W-:Y:S02]  /*d1c20*/  LDGSTS.E [R4+0x3c580], [R14.64], P3 ;  /* 0x3c5800000e047fae */ /* 0x0005e40009921848 */
[----:B------:R2:W-:Y:S01]  /*d1c30*/  STL.64 [R1+0x2b88], R18 ;  /* 0x002b881201007387 */ /* 0x0005e20000100a00 */
[----:B------:R2:W-:Y:S04]  /*d1c40*/  LDGSTS.E [R4+0x3c600], [R12.64], P3 ;  /* 0x3c6000000c047fae */ /* 0x0005e80009921848 */
[----:B------:R-:W-:Y:S01]  /*d1c50*/  STL.64 [R1+0x2bc0], R14 ;  /* 0x002bc00e01007387 */ /* 0x000fe20000100a00 */
[----:B------:R2:W-:Y:S02]  /*d1c60*/  LDGSTS.E [R4+0x3c680], [R10.64], P3 ;  /* 0x3c6800000a047fae */ /* 0x0005e40009921848 */
[----:B------:R-:W-:Y:S02]  /*d1c70*/  STL.64 [R1+0x2bb8], R12 ;  /* 0x002bb80c01007387 */ /* 0x000fe40000100a00 */
[----:B------:R3:W-:Y:S01]  /*d1c80*/  LDGSTS.E [R4+0x3c700], [R8.64], P3 ;  /* 0x3c70000008047fae */ /* 0x0007e20009921848 */
[----:B------:R2:W-:Y:S04]  /*d1c90*/  STL.64 [R1+0x2bb0], R10 ;  /* 0x002bb00a01007387 */ /* 0x0005e80000100a00 */
[----:B------:R2:W-:Y:S01]  /*d1ca0*/  LDGSTS.E [R4+0x3c780], [R6.64], P3 ;  /* 0x3c78000006047fae */ /* 0x0005e20009921848 */
[----:B------:R-:W-:Y:S02]  /*d1cb0*/  STL.64 [R1+0x2ba8], R8 ;  /* 0x002ba80801007387 */ /* 0x000fe40000100a00 */
[----:B-1----:R-:W-:Y:S01]  /*d1cc0*/  IMAD.MOV.U32 R40, RZ, RZ, R229 ;  /* 0x000000ffff287224 */ /* 0x002fe200078e00e5 */
[----:B------:R-:W-:Y:S01]  /*d1cd0*/  MOV R41, R228 ;  /* 0x000000e400297202 */ /* 0x000fe20000000f00 */
[----:B--2---:R-:W-:Y:S01]  /*d1ce0*/  IMAD.MOV.U32 R38, RZ, RZ, R231 ;  /* 0x000000ffff267224 */ /* 0x004fe200078e00e7 */
[----:B------:R-:W-:Y:S01]  /*d1cf0*/  MOV R39, R230 ;  /* 0x000000e600277202 */ /* 0x000fe20000000f00 */
[----:B------:R1:W-:Y:S01]  /*d1d00*/  STL.64 [R1+0x2be0], R6 ;  /* 0x002be00601007387 */ /* 0x0003e20000100a00 */
        /* <DEDUP_REMOVED lines=20> */
[----:B-1----:R-:W-:Y:S01]  /*d1e50*/  IMAD.MOV.U32 R6, RZ, RZ, R215 ;  /* 0x000000ffff067224 */ /* 0x002fe200078e00d7 */
[----:B------:R-:W-:Y:S01]  /*d1e60*/  MOV R7, R204 ;  /* 0x000000cc00077202 */ /* 0x000fe20000000f00 */
[----:B------:R-:W-:Y:S01]  /*d1e70*/  IMAD.MOV.U32 R12, RZ, RZ, R206 ;  /* 0x000000ffff0c7224 */ /* 0x000fe200078e00ce */
[----:B------:R-:W-:Y:S01]  /*d1e80*/  MOV R13, R205 ;  /* 0x000000cd000d7202 */ /* 0x000fe20000000f00 */
[----:B------:R-:W-:Y:S01]  /*d1e90*/  IMAD.MOV.U32 R14, RZ, RZ, R208 ;  /* 0x000000ffff0e7224 */ /* 0x000fe200078e00d0 */
[----:B------:R-:W-:Y:S01]  /*d1ea0*/  MOV R15, R207 ;  /* 0x000000cf000f7202 */ /* 0x000fe20000000f00 */
        /* <DEDUP_REMOVED lines=14> */
[----:B------:R1:W-:Y:S01]  /*d1f90*/  LDGSTS.E [R4+0x3e700], [R14.64], P1 ;  /* 0x3e7000000e047fae */ /* 0x0003e20008921848 */
[----:B---3--:R-:W-:Y:S01]  /*d1fa0*/  MOV R9, R107 ;  /* 0x0000006b00097202 */ /* 0x008fe20000000f00 */
[----:B----4-:R-:W-:Y:S01]  /*d1fb0*/  IMAD.MOV.U32 R8, RZ, RZ, R190 ;  /* 0x000000ffff087224 */ /* 0x010fe200078e00be */
[----:B------:R-:W-:-:S04]  /*d1fc0*/  IADD3 R22, P3, R22, R250, RZ ;  /* 0x000000fa16167210 */ /* 0x000fc80007f7e0ff */
[----:B------:R2:W-:Y:S04]  /*d1fd0*/  LDGSTS.E [R4+0x3e780], [R8.64], P1 ;  /* 0x3e78000008047fae */ /* 0x0005e80008921848 */
[----:B------:R-:W-:Y:S01]  /*d1fe0*/  STL [R1+0x643c], R22 ;  /* 0x00643c1601007387 */ /* 0x000fe20000100800 */
[----:B------:R-:W-:Y:S02]  /*d1ff0*/  STL.64 [R1+0x2238], R8 ;  /* 0x0022380801007387 */ /* 0x000fe40000100a00 */
[----:B------:R-:W-:Y:S02]  /*d2000*/  STL.64 [R1+0x2bd8], R40 ;  /* 0x002bd82801007387 */ /* 0x000fe40000100a00 */
[----:B------:R-:W-:Y:S01]  /*d2010*/  STL.64 [R1+0x2bd0], R38 ;  /* 0x002bd02601007387 */ /* 0x000fe20000100a00 */
[----:B------:R-:W-:Y:S01]  /*d2020*/  STL.64 [R1+0x2bc8], R32 ;  /* 0x002bc82001007387 */ /* 0x000fe20000100a00 */
[----:B------:R1:W-:Y:S02]  /*d2030*/  STL.64 [R1+0x2c00], R30 ;  /* 0x002c001e01007387 */ /* 0x0003e40000100a00 */
[----:B------:R-:W-:Y:S02]  /*d2040*/  STL.64 [R1+0x2bf8], R28 ;  /* 0x002bf81c01007387 */ /* 0x000fe40000100a00 */
[----:B------:R4:W-:Y:S01]  /*d2050*/  STL.64 [R1+0x2bf0], R20 ;  /* 0x002bf01401007387 */ /* 0x0009e20000100a00 */
[----:B------:R-:W-:Y:S01]  /*d2060*/  STL.64 [R1+0x2be8], R18 ;  /* 0x002be81201007387 */ /* 0x000fe20000100a00 */
[----:B------:R2:W-:Y:S02]  /*d2070*/  STL.64 [R1+0x2c20], R10 ;  /* 0x002c200a01007387 */ /* 0x0005e40000100a00 */
[----:B------:R-:W-:Y:S02]  /*d2080*/  STL.64 [R1+0x2c18], R36 ;  /* 0x002c182401007387 */ /* 0x000fe40000100a00 */
[----:B------:R-:W-:Y:S01]  /*d2090*/  STL.64 [R1+0x2c10], R34 ;  /* 0x002c102201007387 */ /* 0x000fe20000100a00 */
[----:B------:R2:W-:Y:S01]  /*d20a0*/  STL.64 [R1+0x2c08], R26 ;  /* 0x002c081a01007387 */ /* 0x0005e20000100a00 */
[----:B------:R-:W-:Y:S02]  /*d20b0*/  STL.64 [R1+0x2c40], R24 ;  /* 0x002c401801007387 */ /* 0x000fe40000100a00 */
[----:B------:R2:W-:Y:S02]  /*d20c0*/  STL.64 [R1+0x2c38], R6 ;  /* 0x002c380601007387 */ /* 0x0005e40000100a00 */
[----:B------:R2:W-:Y:S01]  /*d20d0*/  STL.64 [R1+0x2c30], R12 ;  /* 0x002c300c01007387 */ /* 0x0005e20000100a00 */
[----:B------:R2:W-:Y:S01]  /*d20e0*/  STL.64 [R1+0x2c28], R14 ;  /* 0x002c280e01007387 */ /* 0x0005e20000100a00 */
[----:B-1----:R-:W3:Y:S02]  /*d20f0*/  LDL.LU R30, [R1+0x6434] ;  /* 0x00643400011e7983 */ /* 0x002ee40000300800 */
[----:B----4-:R-:W4:Y:S02]  /*d2100*/  LDL.LU R20, [R1+0x6438] ;  /* 0x0064380001147983 */ /* 0x010f240000300800 */
[----:B--2---:R-:W2:Y:S01]  /*d2110*/  LDL.LU R32, [R1+0x6430] ;  /* 0x0064300001207983 */ /* 0x004ea20000300800 */
[----:B------:R-:W2:Y:S01]  /*d2120*/  LDL.LU R31, [R1+0x6428] ;  /* 0x00642800011f7983 */ /* 0x000ea20000300800 */
[----:B------:R-:W2:Y:S02]  /*d2130*/  LDL.LU R10, [R1+0x642c] ;  /* 0x00642c00010a7983 */ /* 0x000ea40000300800 */
[----:B------:R-:W2:Y:S02]  /*d2140*/  LDL.LU R28, [R1+0x6424] ;  /* 0x00642400011c7983 */ /* 0x000ea40000300800 */
[----:B------:R-:W2:Y:S01]  /*d2150*/  LDL.LU R17, [R1+0x641c] ;  /* 0x00641c0001117983 */ /* 0x000ea20000300800 */
        /* <DEDUP_REMOVED lines=16> */
[----:B------:R-:W-:-:S04]  /*d2260*/  SHF.L.U32 R191, R191, 0x2, RZ ;  /* 0x00000002bfbf7819 */ /* 0x000fc800000006ff */
[----:B------:R-:W-:Y:S01]  /*d2270*/  LOP3.LUT R9, R191, 0x20, RZ, 0x3c, !PT ;  /* 0x00000020bf097812 */ /* 0x000fe200078e3cff */
[--C-:B----4-:R-:W-:Y:S01]  /*d2280*/  IMAD.X R20, R20, 0x1, R0.reuse, P4 ;  /* 0x0000000114147824 */ /* 0x110fe200020e0600 */
[----:B------:R-:W-:Y:S02]  /*d2290*/  ISETP.GT.AND P4, PT, R2, 0x9, PT ;  /* 0x000000090200780c */ /* 0x000fe40003f84270 */
[----:B---3--:R-:W-:Y:S02]  /*d22a0*/  IADD3 R30, P1, R30, R250, RZ ;  /* 0x000000fa1e1e7210 */ /* 0x008fe40007f3e0ff */
[----:B--2---:R-:W-:Y:S02]  /*d22b0*/  IADD3.X R32, R32, R0, RZ, P3, !PT ;  /* 0x0000000020207210 */ /* 0x004fe40001ffe4ff */
[----:B------:R-:W-:Y:S01]  /*d22c0*/  SEL R3, RZ, 0x4, !P4 ;  /* 0x00000004ff037807 */ /* 0x000fe20006000000 */
[-C--:B------:R-:W-:Y:S01]  /*d22d0*/  IADD3 R17, P4, R17, R250.reuse, RZ ;  /* 0x000000fa11117210 */ /* 0x080fe20007f9e0ff */
[----:B------:R-:W-:Y:S01]  /*d22e0*/  IADD3 R10, P3, R10, R250, RZ ;  /* 0x000000fa0a0a7210 */ /* 0x000fe20007f7e0ff */
[----:B------:R-:W-:-:S02]  /*d22f0*/  IMAD.X R31, R31, 0x1, R0, P1 ;  /* 0x000000011f1f7824 */ /* 0x000fc400008e0600 */
[-C--:B------:R-:W-:Y:S02]  /*d2300*/  IADD3.X R27, R27, R0.reuse, RZ, P4, !PT ;  /* 0x000000001b1b7210 */ /* 0x080fe400027fe4ff */
[----:B------:R-:W-:Y:S01]  /*d2310*/  IADD3.X R21, R21, R0, RZ, P3, !PT ;  /* 0x0000000015157210 */ /* 0x000fe20001ffe4ff */
[----:B------:R-:W-:Y:S01]  /*d2320*/  ISETP.GT.AND P4, PT, R2, 0xd, PT ;  /* 0x0000000d0200780c */ /* 0x000fe20003f84270 */
[-C--:B------:R-:W-:Y:S02]  /*d2330*/  IADD3 R28, P1, R28, R250.reuse, RZ ;  /* 0x000000fa1c1c7210 */ /* 0x080fe40007f3e0ff */
[----:B------:R-:W-:Y:S01]  /*d2340*/  IADD3 R19, P3, R19, R250, RZ ;  /* 0x000000fa13137210 */ /* 0x000fe20007f7e0ff */
[----:B------:R-:W-:Y:S01]  /*d2350*/  STL [R1+0x6434], R30 ;  /* 0x0064341e01007387 */ /* 0x000fe20000100800 */
[----:B------:R1:W-:Y:S02]  /*d2360*/  STL [R1+0x6438], R20 ;  /* 0x0064381401007387 */ /* 0x0003e40000100800 */
[----:B------:R-:W-:Y:S01]  /*d2370*/  STL [R1+0x6430], R32 ;  /* 0x0064302001007387 */ /* 0x000fe20000100800 */
[----:B------:R-:W-:Y:S01]  /*d2380*/  SEL R4, RZ, 0x4, !P4 ;  /* 0x00000004ff047807 */ /* 0x000fe20006000000 */
[----:B------:R-:W-:Y:S01]  /*d2390*/  STL [R1+0x642c], R10 ;  /* 0x00642c0a01007387 */ /* 0x000fe20000100800 */
[----:B------:R-:W-:Y:S01]  /*d23a0*/  SEL R3, R3, RZ, !P0 ;  /* 0x000000ff03037207 */ /* 0x000fe20004000000 */
[----:B------:R-:W-:Y:S02]  /*d23b0*/  STL [R1+0x6428], R31 ;  /* 0x0064281f01007387 */ /* 0x000fe40000100800 */
[----:B------:R-:W-:-:S02]  /*d23c0*/  IMAD.X R29, R29, 0x1, R0, P1 ;  /* 0x000000011d1d7824 */ /* 0x000fc400008e0600 */
[----:B------:R-:W-:Y:S01]  /*d23d0*/  IMAD.X R26, R26, 0x1, R0, P3 ;  /* 0x000000011a1a7824 */ /* 0x000fe200018e0600 */
[----:B------:R-:W-:Y:S01]  /*d23e0*/  STL [R1+0x6424], R28 ;  /* 0x0064241c01007387 */ /* 0x000fe20000100800 */
[-C--:B------:R-:W-:Y:S01]  /*d23f0*/  IADD3 R7, P3, R7, R250.reuse, RZ ;  /* 0x000000fa07077210 */ /* 0x080fe20007f7e0ff */
[----:B------:R2:W-:Y:S01]  /*d2400*/  STL [R1+0x6420], R21 ;  /* 0x0064201501007387 */ /* 0x0005e20000100800 */
[----:B------:R-:W-:Y:S01]  /*d2410*/  SEL R4, R4, RZ, !P0 ;  /* 0x000000ff04047207 */ /* 0x000fe20004000000 */
[----:B------:R3:W-:Y:S01]  /*d2420*/  STL [R1+0x641c], R17 ;  /* 0x00641c1101007387 */ /* 0x0007e20000100800 */
[----:B------:R-:W-:Y:S01]  /*d2430*/  ISETP.NE.U32.AND P1, PT, R3, RZ, PT ;  /* 0x000000ff0300720c */ /* 0x000fe20003f25070 */
[----:B------:R2:W-:Y:S02]  /*d2440*/  STL [R1+0x6414], R19 ;  /* 0x0064141301007387 */ /* 0x0005e40000100800 */
[----:B------:R-:W-:Y:S01]  /*d2450*/  IMAD.U32 R3, RZ, RZ, UR5 ;  /* 0x00000005ff037e24 */ /* 0x000fe2000f8e00ff */
[----:B------:R-:W-:Y:S01]  /*d2460*/  IADD3 R13, P4, R13, R250, RZ ;  /* 0x000000fa0d0d7210 */ /* 0x000fe20007f9e0ff */
[----:B------:R-:W-:Y:S01]  /*d2470*/  STL [R1+0x6418], R29 ;  /* 0x0064181d01007387 */ /* 0x000fe20000100800 */
[----:B------:R-:W-:Y:S01]  /*d2480*/  IADD3.X R25, R25, R0, RZ, P3, !PT ;  /* 0x0000000019197210 */ /* 0x000fe20001ffe4ff */
[----:B------:R-:W-:Y:S01]  /*d2490*/  STL [R1+0x6410], R27 ;  /* 0x0064101b01007387 */ /* 0x000fe20000100800 */
[----:B------:R-:W-:Y:S01]  /*d24a0*/  ISETP.NE.U32.AND P3, PT, R4, RZ, PT ;  /* 0x000000ff0400720c */ /* 0x000fe20003f65070 */
[----:B------:R-:W-:Y:S01]  /*d24b0*/  STL [R1+0x6408], R26 ;  /* 0x0064081a01007387 */ /* 0x000fe20000100800 */
[----:B------:R-:W-:-:S02]  /*d24c0*/  IMAD.MOV.U32 R4, RZ, RZ, R5 ;  /* 0x000000ffff047224 */ /* 0x000fc400078e0005 */
[----:B------:R1:W-:Y:S02]  /*d24d0*/  STL [R1+0x640c], R7 ;  /* 0x00640c0701007387 */ /* 0x0003e40000100800 */
[----:B------:R-:W-:Y:S01]  /*d24e0*/  IMAD R3, R3, 0x40000, R9 ;  /* 0x0004000003037824 */ /* 0x000fe200078e0209 */
[----:B------:R-:W-:Y:S01]  /*d24f0*/  MOV R5, R20 ;  /* 0x0000001400057202 */ /* 0x000fe20000000f00 */
[----:B------:R-:W-:Y:S01]  /*d2500*/  STL [R1+0x6404], R13 ;  /* 0x0064040d01007387 */ /* 0x000fe20000100800 */
[----:B------:R-:W-:Y:S02]  /*d2510*/  STL [R1+0x6400], R25 ;  /* 0x0064001901007387 */ /* 0x000fe40000100800 */
[----:B------:R-:W4:Y:S02]  /*d2520*/  LDL.LU R12, [R1+0x63d8] ;  /* 0x0063d800010c7983 */ /* 0x000f240000300800 */
[----:B------:R-:W4:Y:S01]  /*d2530*/  LDL.LU R9, [R1+0x63dc] ;  /* 0x0063dc0001097983 */ /* 0x000f220000300800 */
[----:B------:R-:W-:-:S02]  /*d2540*/  IADD3 R11, P6, R11, R250, RZ ;  /* 0x000000fa0b0b7210 */ /* 0x000fc40007fde0ff */
[----:B------:R-:W-:Y:S01]  /*d2550*/  IADD3.X R18, R18, R0, RZ, P4, !PT ;  /* 0x0000000012127210 */ /* 0x000fe200027fe4ff */
[----:B------:R2:W-:Y:S04]  /*d2560*/  LDGSTS.E [R3+0x800], [R4.64], P2 ;  /* 0x0080000004037fae */ /* 0x0005e80009121848 */
[----:B------:R-:W-:Y:S01]  /*d2570*/  STL [R1+0x63fc], R11 ;  /* 0x0063fc0b01007387 */ /* 0x000fe20000100800 */
[----:B------:R2:W-:Y:S02]  /*d2580*/  STL [R1+0x63f8], R18 ;  /* 0x0063f81201007387 */ /* 0x0005e40000100800 */
[----:B-1----:R-:W4:Y:S01]  /*d2590*/  LDL.LU R20, [R1+0x63d4] ;  /* 0x0063d40001147983 */ /* 0x002f220000300800 */
[----:B------:R-:W-:Y:S01]  /*d25a0*/  IADD3 R14, P4, R14, R250, RZ ;  /* 0x000000fa0e0e7210 */ /* 0x000fe20007f9e0ff */
[----:B------:R-:W-:Y:S01]  /*d25b0*/  IMAD.X R15, R15, 0x1, R0, P6 ;  /* 0x000000010f0f7824 */ /* 0x000fe200030e0600 */
[----:B--2---:R-:W-:Y:S01]  /*d25c0*/  MOV R4, R22 ;  /* 0x0000001600047202 */ /* 0x004fe20000000f00 */
[----:B------:R-:W-:Y:S01]  /*d25d0*/  IMAD.MOV.U32 R5, RZ, RZ, R32 ;  /* 0x000000ffff057224 */ /* 0x000fe200078e0020 */
[----:B------:R-:W2:Y:S04]  /*d25e0*/  LDL.LU R22, [R1+0x63d0] ;  /* 0x0063d00001167983 */ /* 0x000ea80000300800 */
[----:B------:R1:W-:Y:S01]  /*d25f0*/  LDGSTS.E [R3+0x880], [R4.64], P2 ;  /* 0x0088000004037fae */ /* 0x0003e20009121848 */
[----:B------:R-:W-:Y:S01]  /*d2600*/  IADD3.X R24, R24, R0, RZ, P4, !PT ;  /* 0x0000000018187210 */ /* 0x000fe200027fe4ff */
[----:B------:R1:W-:Y:S02]  /*d2610*/  STL [R1+0x63f0], R15 ;  /* 0x0063f00f01007387 */ /* 0x0003e40000100800 */
[----:B------:R2:W-:Y:S01]  /*d2620*/  STL [R1+0x63f4], R14 ;  /* 0x0063f40e01007387 */ /* 0x0005e20000100800 */
[----:B-1----:R-:W-:Y:S01]  /*d2630*/  MOV R4, R30 ;  /* 0x0000001e00047202 */ /* 0x002fe20000000f00 */
[----:B------:R-:W-:-:S05]  /*d2640*/  IMAD.MOV.U32 R5, RZ, RZ, R31 ;  /* 0x000000ffff057224 */ /* 0x000fca00078e001f */
[----:B------:R1:W-:Y:S02]  /*d2650*/  LDGSTS.E [R3+0x900], [R4.64], P2 ;  /* 0x0090000004037fae */ /* 0x0003e40009121848 */
[----:B-1----:R-:W-:Y:S01]  /*d2660*/  MOV R5, R21 ;  /* 0x0000001500057202 */ /* 0x002fe20000000f00 */
[----:B------:R-:W-:Y:S01]  /*d2670*/  IMAD.MOV.U32 R4, RZ, RZ, R10 ;  /* 0x000000ffff047224 */ /* 0x000fe200078e000a */
[----:B------:R-:W2:Y:S01]  /*d2680*/  LDL.LU R21, [R1+0x63c8] ;  /* 0x0063c80001157983 */ /* 0x000ea20000300800 */
[----:B------:R-:W-:Y:S02]  /*d2690*/  STL [R1+0x63e8], R24 ;  /* 0x0063e81801007387 */ /* 0x000fe40000100800 */
[----:B------:R-:W2:Y:S01]  /*d26a0*/  LDL.LU R10, [R1+0x63cc] ;  /* 0x0063cc00010a7983 */ /* 0x000ea20000300800 */
        /* <DEDUP_REMOVED lines=14> */
[----:B---3--:R-:W4:Y:S02]  /*d2790*/  LDL.LU R17, [R1+0x62c4] ;  /* 0x0062c40001117983 */ /* 0x008f240000300800 */
[----:B------:R-:W-:Y:S02]  /*d27a0*/  STL [R1+0x63e0], R23 ;  /* 0x0063e01701007387 */ /* 0x000fe40000100800 */
[----:B-1----:R-:W-:Y:S01]  /*d27b0*/  IMAD.MOV.U32 R4, RZ, RZ, R7 ;  /* 0x000000ffff047224 */ /* 0x002fe200078e0007 */
[----:B------:R-:W-:Y:S01]  /*d27c0*/  MOV R5, R25 ;  /* 0x0000001900057202 */ /* 0x000fe20000000f00 */
[----:B------:R-:W-:Y:S01]  /*d27d0*/  STL [R1+0x63e4], R6 ;  /* 0x0063e40601007387 */ /* 0x000fe20000100800 */
[----:B------:R-:W4:Y:S02]  /*d27e0*/  LDL.LU R19, [R1+0x63c0] ;  /* 0x0063c00001137983 */ /* 0x000f240000300800 */
[----:B------:R-:W4:Y:S01]  /*d27f0*/  LDL.LU R7, [R1+0x623c] ;  /* 0x00623c0001077983 */ /* 0x000f220000300800 */
        /* <DEDUP_REMOVED lines=10> */
[----:B-1----:R-:W-:Y:S01]  /*d28a0*/  IMAD.MOV.U32 R4, RZ, RZ, R8 ;  /* 0x000000ffff047224 */ /* 0x002fe200078e0008 */
[----:B------:R-:W-:-:S05]  /*d28b0*/  MOV R5, R23 ;  /* 0x0000001700057202 */ /* 0x000fca0000000f00 */
[----:B------:R1:W-:Y:S02]  /*d28c0*/  LDGSTS.E [R3+0xd80], [R4.64], P2 ;  /* 0x00d8000004037fae */ /* 0x0003e40009121848 */
[----:B-1----:R-:W-:Y:S01]  /*d28d0*/  IMAD.MOV.U32 R4, RZ, RZ, R6 ;  /* 0x000000ffff047224 */ /* 0x002fe200078e0006 */
[----:B----4-:R-:W-:Y:S01]  /*d28e0*/  IADD3.X R12, R12, R0, RZ, P4, !PT ;  /* 0x000000000c0c7210 */ /* 0x010fe200027fe4ff */
[----:B------:R-:W-:-:S04]  /*d28f0*/  IADD3 R9, P4, R9, R250, RZ ;  /* 0x000000fa09097210 */ /* 0x000fc80007f9e0ff */
[----:B------:R1:W-:Y:S01]  /*d2900*/  STL [R1+0x63d8], R12 ;  /* 0x0063d80c01007387 */ /* 0x0003e20000100800 */
[----:B------:R4:W-:Y:S02]  /*d2910*/  STL [R1+0x63dc], R9 ;  /* 0x0063dc0901007387 */ /* 0x0009e40000100800 */
[----:B------:R-:W3:Y:S02]  /*d2920*/  LDL.LU R18, [R1+0x6238] ;  /* 0x0062380001127983 */ /* 0x000ee40000300800 */
[----:B------:R-:W3:Y:S01]  /*d2930*/  LDL.LU R13, [R1+0x6234] ;  /* 0x00623400010d7983 */ /* 0x000ee20000300800 */
[----:B------:R-:W3:Y:S01]  /*d2940*/  LDL.LU R15, [R1+0x6230] ;  /* 0x00623000010f7983 */ /* 0x000ee20000300800 */
[----:B--2---:R-:W-:Y:S01]  /*d2950*/  IMAD.X R22, R22, 0x1, R0, P4 ;  /* 0x0000000116167824 */ /* 0x004fe200020e0600 */
[----:B------:R-:W-:-:S04]  /*d2960*/  IADD3 R20, P4, R20, R250, RZ ;  /* 0x000000fa14147210 */ /* 0x000fc80007f9e0ff */
[----:B------:R-:W-:Y:S01]  /*d2970*/  STL [R1+0x63d0], R22 ;  /* 0x0063d01601007387 */ /* 0x000fe20000100800 */
[----:B------:R-:W2:Y:S02]  /*d2980*/  LDL.LU R11, [R1+0x622c] ;  /* 0x00622c00010b7983 */ /* 0x000ea40000300800 */
[----:B------:R-:W-:Y:S02]  /*d2990*/  STL [R1+0x63d4], R20 ;  /* 0x0063d41401007387 */ /* 0x000fe40000100800 */
[----:B------:R-:W2:Y:S01]  /*d29a0*/  LDL.LU R14, [R1+0x6228] ;  /* 0x00622800010e7983 */ /* 0x000ea20000300800 */
[----:B------:R-:W2:Y:S01]  /*d29b0*/  LDL.LU R8, [R1+0x6224] ;  /* 0x0062240001087983 */ /* 0x000ea20000300800 */
[----:B------:R-:W-:-:S05]  /*d29c0*/  MOV R5, R12 ;  /* 0x0000000c00057202 */ /* 0x000fca0000000f00 */
[----:B------:R1:W-:Y:S01]  /*d29d0*/  LDGSTS.E [R3+0xe00], [R4.64], P2 ;  /* 0x00e0000004037fae */ /* 0x0003e20009121848 */
[----:B------:R-:W-:Y:S02]  /*d29e0*/  IADD3.X R21, R21, R0, RZ, P4, !PT ;  /* 0x0000000015157210 */ /* 0x000fe400027fe4ff */
[----:B------:R-:W-:-:S03]  /*d29f0*/  IADD3 R10, P4, R10, R250, RZ ;  /* 0x000000fa0a0a7210 */ /* 0x000fc60007f9e0ff */
[----:B------:R-:W-:Y:S02]  /*d2a00*/  STL [R1+0x63c8], R21 ;  /* 0x0063c81501007387 */ /* 0x000fe40000100800 */
[----:B------:R4:W-:Y:S02]  /*d2a10*/  STL [R1+0x63cc], R10 ;  /* 0x0063cc0a01007387 */ /* 0x0009e40000100800 */
[----:B-1----:R-:W2:Y:S01]  /*d2a20*/  LDL.LU R12, [R1+0x6220] ;  /* 0x00622000010c7983 */ /* 0x002ea20000300800 */
[----:B------:R-:W2:Y:S01]  /*d2a30*/  LDL.LU R6, [R1+0x621c] ;  /* 0x00621c0001067983 */ /* 0x000ea20000300800 */
[----:B------:R-:W-:-:S03]  /*d2a40*/  MOV R4, R9 ;  /* 0x0000000900047202 */ /* 0x000fc60000000f00 */
[----:B----4-:R-:W4:Y:S01]  /*d2a50*/  LDL.LU R9, [R1+0x6218] ;  /* 0x0062180001097983 */ /* 0x010f220000300800 */
        /* <DEDUP_REMOVED lines=13> */
[----:B------:R1:W-:Y:S02]  /*d2b30*/  LDGSTS.E [R3+0xf80], [R4.64], P2 ;  /* 0x00f8000004037fae */ /* 0x0003e40009121848 */
[----:B-1----:R-:W-:-:S02]  /*d2b40*/  MOV R4, R17 ;  /* 0x0000001100047202 */ /* 0x002fc40000000f00 */
[----:B---3--:R-:W-:Y:S01]  /*d2b50*/  IADD3.X R18, R18, R0, RZ, P4, !PT ;  /* 0x0000000012127210 */ /* 0x008fe200027fe4ff */
[-C--:B------:R-:W-:Y:S01]  /*d2b60*/  IADD3 R7, P4, R7, R250.reuse, RZ ;  /* 0x000000fa07077210 */ /* 0x080fe20007f9e0ff */
[----:B------:R-:W-:-:S03]  /*d2b70*/  IADD3 R13, P2, R13, R250, RZ ;  /* 0x000000fa0d0d7210 */ /* 0x000fc60007f5e0ff */
[----:B------:R-:W-:Y:S01]  /*d2b80*/  STL [R1+0x6238], R18 ;  /* 0x0062381201007387 */ /* 0x000fe20000100800 */
[----:B------:R-:W3:Y:S02]  /*d2b90*/  LDL.LU R22, [R1+0x620c] ;  /* 0x00620c0001167983 */ /* 0x000ee40000300800 */
[----:B------:R1:W-:Y:S02]  /*d2ba0*/  STL [R1+0x623c], R7 ;  /* 0x00623c0701007387 */ /* 0x0003e40000100800 */
[----:B------:R-:W-:Y:S01]  /*d2bb0*/  IMAD.X R15, R15, 0x1, R0, P4 ;  /* 0x000000010f0f7824 */ /* 0x000fe200020e0600 */
[----:B------:R-:W3:Y:S01]  /*d2bc0*/  LDL.LU R25, [R1+0x6208] ;  /* 0x0062080001197983 */ /* 0x000ee20000300800 */
[----:B------:R-:W-:Y:S02]  /*d2bd0*/  IMAD.MOV.U32 R5, RZ, RZ, R18 ;  /* 0x000000ffff057224 */ /* 0x000fe400078e0012 */
[----:B------:R-:W-:Y:S01]  /*d2be0*/  STL [R1+0x6234], R13 ;  /* 0x0062340d01007387 */ /* 0x000fe20000100800 */
[----:B------:R-:W-:Y:S01]  /*d2bf0*/  STL [R1+0x6230], R15 ;  /* 0x0062300f01007387 */ /* 0x000fe20000100800 */
[----:B------:R-:W3:Y:S03]  /*d2c00*/  LDL.LU R23, [R1+0x6200] ;  /* 0x0062000001177983 */ /* 0x000ee60000300800 */
[----:B------:R1:W-:Y:S01]  /*d2c10*/  LDGSTS.E [R3+0x2800], [R4.64], P5 ;  /* 0x0280000004037fae */ /* 0x0003e2000a921848 */
[----:B--2---:R-:W-:-:S02]  /*d2c20*/  IADD3 R11, P4, R11, R250, RZ ;  /* 0x000000fa0b0b7210 */ /* 0x004fc40007f9e0ff */
[----:B------:R-:W-:Y:S01]  /*d2c30*/  IADD3.X R14, R14, R0, RZ, P2, !PT ;  /* 0x000000000e0e7210 */ /* 0x000fe200017fe4ff */
[-C--:B------:R-:W-:Y:S02]  /*d2c40*/  IADD3 R8, P2, R8, R250.reuse, RZ ;  /* 0x000000fa08087210 */ /* 0x080fe40007f5e0ff */
[----:B------:R-:W-:Y:S02]  /*d2c50*/  STL [R1+0x622c], R11 ;  /* 0x00622c0b01007387 */ /* 0x000fe40000100800 */
[----:B------:R2:W-:Y:S02]  /*d2c60*/  STL [R1+0x6228], R14 ;  /* 0x0062280e01007387 */ /* 0x0005e40000100800 */
[----:B-1----:R-:W-:Y:S02]  /*d2c70*/  IMAD.MOV.U32 R4, RZ, RZ, R7 ;  /* 0x000000ffff047224 */ /* 0x002fe400078e0007 */
[----:B------:R-:W3:Y:S01]  /*d2c80*/  LDL.LU R7, [R1+0x6204] ;  /* 0x0062040001077983 */ /* 0x000ee20000300800 */
[----:B------:R-:W3:Y:S02]  /*d2c90*/  LDL.LU R19, [R1+0x61fc] ;  /* 0x0061fc0001137983 */ /* 0x000ee40000300800 */
[----:B------:R-:W3:Y:S01]  /*d2ca0*/  LDL.LU R21, [R1+0x61f8] ;  /* 0x0061f80001157983 */ /* 0x000ee20000300800 */
[----:B------:R-:W-:Y:S01]  /*d2cb0*/  MOV R5, R15 ;  /* 0x0000000f00057202 */ /* 0x000fe20000000f00 */
[----:B------:R-:W-:Y:S04]  /*d2cc0*/  STL [R1+0x6224], R8 ;  /* 0x0062240801007387 */ /* 0x000fe80000100800 */
[----:B------:R1:W-:Y:S01]  /*d2cd0*/  LDGSTS.E [R3+0x2880], [R4.64], P5 ;  /* 0x0288000004037fae */ /* 0x0003e2000a921848 */
[----:B------:R-:W-:Y:S01]  /*d2ce0*/  IMAD.X R12, R12, 0x1, R0, P4 ;  /* 0x000000010c0c7824 */ /* 0x000fe200020e0600 */
[----:B------:R-:W-:-:S02]  /*d2cf0*/  IADD3 R6, P4, R6, R250, RZ ;  /* 0x000000fa06067210 */ /* 0x000fc40007f9e0ff */
[----:B----4-:R-:W-:Y:S02]  /*d2d00*/  IADD3.X R9, R9, R0, RZ, P2, !PT ;  /* 0x0000000009097210 */ /* 0x010fe400017fe4ff */
[----:B------:R4:W-:Y:S01]  /*d2d10*/  STL [R1+0x6220], R12 ;  /* 0x0062200c01007387 */ /* 0x0009e20000100800 */
[----:B------:R-:W3:Y:S02]  /*d2d20*/  LDL.LU R17, [R1+0x61f4] ;  /* 0x0061f40001117983 */ /* 0x000ee40000300800 */
[----:B------:R-:W3:Y:S02]  /*d2d30*/  LDL.LU R20, [R1+0x61f0] ;  /* 0x0061f00001147983 */ /* 0x000ee40000300800 */
[----:B------:R-:W-:Y:S01]  /*d2d40*/  STL [R1+0x621c], R6 ;  /* 0x00621c0601007387 */ /* 0x000fe20000100800 */
[----:B------:R4:W-:Y:S01]  /*d2d50*/  STL [R1+0x6218], R9 ;  /* 0x0062180901007387 */ /* 0x0009e20000100800 */
[----:B-1----:R-:W-:Y:S02]  /*d2d60*/  IMAD.MOV.U32 R5, RZ, RZ, R14 ;  /* 0x000000ffff057224 */ /* 0x002fe400078e000e */
[----:B------:R-:W3:Y:S02]  /*d2d70*/  LDL.LU R18, [R1+0x61e8] ;  /* 0x0061e80001127983 */ /* 0x000ee40000300800 */
[----:B--2---:R-:W2:Y:S01]  /*d2d80*/  LDL.LU R14, [R1+0x61ec] ;  /* 0x0061ec00010e7983 */ /* 0x004ea20000300800 */
[----:B------:R-:W-:Y:S01]  /*d2d90*/  MOV R4, R13 ;  /* 0x0000000d00047202 */ /* 0x000fe20000000f00 */
[----:B------:R-:W2:Y:S04]  /*d2da0*/  LDL.LU R15, [R1+0x61e0] ;  /* 0x0061e000010f7983 */ /* 0x000ea80000300800 */
        /* <DEDUP_REMOVED lines=13> */
[----:B----4-:R-:W4:Y:S02]  /*d2e80*/  LDL.LU R12, [R1+0x61e4] ;  /* 0x0061e400010c7983 */ /* 0x010f240000300800 */
[----:B------:R-:W4:Y:S01]  /*d2e90*/  LDL.LU R9, [R1+0x61dc] ;  /* 0x0061dc0001097983 */ /* 0x000f220000300800 */
[----:B------:R1:W-:Y:S04]  /*d2ea0*/  LDGSTS.E [R3+0x2a80], [R4.64], P5 ;  /* 0x02a8000004037fae */ /* 0x0003e8000a921848 */
[----:B------:R-:W4:Y:S01]  /*d2eb0*/  LDL.LU R8, [R1+0x61d4] ;  /* 0x0061d40001087983 */ /* 0x000f220000300800 */
[----:B------:R-:W4:Y:S01]  /*d2ec0*/  LDL.LU R13, [R1+0x61d8] ;  /* 0x0061d800010d7983 */ /* 0x000f220000300800 */
[----:B-1----:R-:W-:-:S02]  /*d2ed0*/  MOV R4, R24 ;  /* 0x0000001800047202 */ /* 0x002fc40000000f00 */
[----:B---3--:R-:W-:Y:S02]  /*d2ee0*/  IADD3 R22, P4, R22, R250, RZ ;  /* 0x000000fa16167210 */ /* 0x008fe40007f9e0ff */
[----:B------:R-:W-:-:S03]  /*d2ef0*/  IADD3.X R25, R25, R0, RZ, P2, !PT ;  /* 0x0000000019197210 */ /* 0x000fc600017fe4ff */
[----:B------:R-:W-:Y:S02]  /*d2f00*/  STL [R1+0x620c], R22 ;  /* 0x00620c1601007387 */ /* 0x000fe40000100800 */
[----:B------:R-:W-:Y:S02]  /*d2f10*/  IMAD.MOV.U32 R5, RZ, RZ, R25 ;  /* 0x000000ffff057224 */ /* 0x000fe400078e0019 */
[----:B------:R-:W-:Y:S01]  /*d2f20*/  IMAD.X R23, R23, 0x1, R0, P4 ;  /* 0x0000000117177824 */ /* 0x000fe200020e0600 */
[----:B------:R-:W-:Y:S01]  /*d2f30*/  STL [R1+0x6208], R25 ;  /* 0x0062081901007387 */ /* 0x000fe20000100800 */
[----:B------:R-:W3:Y:S02]  /*d2f40*/  LDL.LU R11, [R1+0x61d0] ;  /* 0x0061d000010b7983 */ /* 0x000ee40000300800 */
[----:B------:R-:W3:Y:S01]  /*d2f50*/  LDL.LU R10, [R1+0x61c8] ;  /* 0x0061c800010a7983 */ /* 0x000ee20000300800 */
[----:B------:R1:W-:Y:S01]  /*d2f60*/  LDGSTS.E [R3+0x2b00], [R4.64], P5 ;  /* 0x02b0000004037fae */ /* 0x0003e2000a921848 */
[----:B------:R-:W3:Y:S01]  /*d2f70*/  LDL.LU R6, [R1+0x61cc] ;  /* 0x0061cc0001067983 */ /* 0x000ee20000300800 */
[----:B------:R-:W-:Y:S01]  /*d2f80*/  IADD3 R7, P2, R7, R250, RZ ;  /* 0x000000fa07077210 */ /* 0x000fe20007f5e0ff */
[----:B-1----:R-:W-:Y:S01]  /*d2f90*/  IMAD.MOV.U32 R4, RZ, RZ, R22 ;  /* 0x000000ffff047224 */ /* 0x002fe200078e0016 */
[----:B------:R-:W-:-:S02]  /*d2fa0*/  MOV R5, R23 ;  /* 0x0000001700057202 */ /* 0x000fc40000000f00 */
[----:B------:R-:W-:Y:S02]  /*d2fb0*/  IADD3.X R21, R21, R0, RZ, P2, !PT ;  /* 0x0000000015157210 */ /* 0x000fe400017fe4ff */
[-C--:B------:R-:W-:Y:S01]  /*d2fc0*/  IADD3 R19, P4, R19, R250.reuse, RZ ;  /* 0x000000fa13137210 */ /* 0x080fe20007f9e0ff */
[----:B------:R1:W-:Y:S04]  /*d2fd0*/  STL [R1+0x6204], R7 ;  /* 0x0062040701007387 */ /* 0x0003e80000100800 */
[----:B------:R1:W-:Y:S01]  /*d2fe0*/  LDGSTS.E [R3+0x2b80], [R4.64], P5 ;  /* 0x02b8000004037fae */ /* 0x0003e2000a921848 */
[----:B------:R-:W-:Y:S02]  /*d2ff0*/  STL [R1+0x6200], R23 ;  /* 0x0062001701007387 */ /* 0x000fe40000100800 */
[----:B------:R-:W-:Y:S02]  /*d3000*/  STL [R1+0x61fc], R19 ;  /* 0x0061fc1301007387 */ /* 0x000fe40000100800 */
[----:B------:R-:W-:Y:S01]  /*d3010*/  STL [R1+0x61f8], R21 ;  /* 0x0061f81501007387 */ /* 0x000fe20000100800 */
[----:B-1----:R-:W-:Y:S01]  /*d3020*/  MOV R4, R7 ;  /* 0x0000000700047202 */ /* 0x002fe20000000f00 */
[----:B------:R-:W-:Y:S01]  /*d3030*/  IMAD.MOV.U32 R5, RZ, RZ, R21 ;  /* 0x000000ffff057224 */ /* 0x000fe200078e0015 */
[----:B------:R-:W3:Y:S04]  /*d3040*/  LDL.LU R7, [R1+0x61c0] ;  /* 0x0061c00001077983 */ /* 0x000ee80000300800 */
[----:B------:R1:W-:Y:S01]  /*d3050*/  LDGSTS.E [R3+0x2c00], [R4.64], P5 ;  /* 0x02c0000004037fae */ /* 0x0003e2000a921848 */
[----:B------:R-:W-:Y:S01]  /*d3060*/  IADD3 R17, P2, R17, R250, RZ ;  /* 0x000000fa11117210 */ /* 0x000fe20007f5e0ff */
[----:B------:R-:W-:-:S03]  /*d3070*/  IMAD.X R20, R20, 0x1, R0, P4 ;  /* 0x0000000114147824 */ /* 0x000fc600020e0600 */
[----:B------:R-:W-:Y:S02]  /*d3080*/  IADD3.X R18, R18, R0, RZ, P2, !PT ;  /* 0x0000000012127210 */ /* 0x000fe400017fe4ff */
[----:B--2---:R-:W-:Y:S01]  /*d3090*/  IADD3 R14, P4, R14, R250, RZ ;  /* 0x000000fa0e0e7210 */ /* 0x004fe20007f9e0ff */
[----:B------:R-:W-:Y:S01]  /*d30a0*/  STL [R1+0x61f4], R17 ;  /* 0x0061f41101007387 */ /* 0x000fe20000100800 */
[----:B------:R2:W-:Y:S01]  /*d30b0*/  STL [R1+0x61f0], R20 ;  /* 0x0061f01401007387 */ /* 0x0005e20000100800 */
[----:B-1----:R-:W-:Y:S02]  /*d30c0*/  MOV R5, R20 ;  /* 0x0000001400057202 */ /* 0x002fe40000000f00 */
[----:B--2---:R-:W2:Y:S01]  /*d30d0*/  LDL.LU R20, [R1+0x60c4] ;  /* 0x0060c40001147983 */ /* 0x004ea20000300800 */
[----:B------:R-:W-:Y:S02]  /*d30e0*/  STL [R1+0x61ec], R14 ;  /* 0x0061ec0e01007387 */ /* 0x000fe40000100800 */
[----:B------:R-:W-:Y:S02]  /*d30f0*/  STL [R1+0x61e8], R18 ;  /* 0x0061e81201007387 */ /* 0x000fe40000100800 */
[----:B------:R-:W2:Y:S02]  /*d3100*/  LDL.LU R22, [R1+0x603c] ;  /* 0x00603c0001167983 */ /* 0x000ea40000300800 */
        /* <DEDUP_REMOVED lines=9> */
[-C--:B----4-:R-:W-:Y:S02]  /*d31a0*/  IADD3 R12, P2, R12, R250.reuse, RZ ;  /* 0x000000fa0c0c7210 */ /* 0x090fe40007f5e0ff */
        /* <DEDUP_REMOVED lines=9> */
[----:B------:R-:W-:-:S05]  /*d3240*/  MOV R5, R13 ;  /* 0x0000000d00057202 */ /* 0x000fca0000000f00 */
[----:B------:R1:W-:Y:S02]  /*d3250*/  LDGSTS.E [R3+0x2e00], [R4.64], P5 ;  /* 0x02e0000004037fae */ /* 0x0003e4000a921848 */
[----:B-1----:R-:W-:Y:S02]  /*d3260*/  IMAD.MOV.U32 R4, RZ, RZ, R9 ;  /* 0x000000ffff047224 */ /* 0x002fe400078e0009 */
[--C-:B---3--:R-:W-:Y:S01]  /*d3270*/  IMAD.X R11, R11, 0x1, R0.reuse, P4 ;  /* 0x000000010b0b7824 */ /* 0x108fe200020e0600 */
[----:B------:R-:W-:Y:S02]  /*d3280*/  IADD3.X R10, R10, R0, RZ, P2, !PT ;  /* 0x000000000a0a7210 */ /* 0x000fe400017fe4ff */
[----:B------:R-:W-:Y:S02]  /*d3290*/  IADD3 R6, P4, R6, R250, RZ ;  /* 0x000000fa06067210 */ /* 0x000fe40007f9e0ff */
[----:B------:R-:W-:Y:S03]  /*d32a0*/  STL [R1+0x61d0], R11 ;  /* 0x0061d00b01007387 */ /* 0x000fe60000100800 */
[----:B------:R-:W-:Y:S02]  /*d32b0*/  STL [R1+0x61cc], R6 ;  /* 0x0061cc0601007387 */ /* 0x000fe40000100800 */
[----:B------:R-:W-:Y:S02]  /*d32c0*/  STL [R1+0x61c8], R10 ;  /* 0x0061c80a01007387 */ /* 0x000fe40000100800 */
[----:B------:R-:W3:Y:S01]  /*d32d0*/  LDL.LU R33, [R1+0x6038] ;  /* 0x0060380001217983 */ /* 0x000ee20000300800 */
[----:B------:R-:W3:Y:S01]  /*d32e0*/  LDL.LU R32, [R1+0x6030] ;  /* 0x0060300001207983 */ /* 0x000ee20000300800 */
[----:B------:R-:W3:Y:S01]  /*d32f0*/  LDL.LU R30, [R1+0x6034] ;  /* 0x00603400011e7983 */ /* 0x000ee20000300800 */
[----:B------:R-:W-:Y:S01]  /*d3300*/  MOV R5, R11 ;  /* 0x0000000b00057202 */ /* 0x000fe20000000f00 */
[----:B----4-:R-:W4:Y:S01]  /*d3310*/  LDL.LU R9, [R1+0x602c] ;  /* 0x00602c0001097983 */ /* 0x010f220000300800 */
[----:B------:R-:W4:Y:S01]  /*d3320*/  LDL.LU R28, [R1+0x6024] ;  /* 0x00602400011c7983 */ /* 0x000f220000300800 */
[----:B------:R-:W4:Y:S02]  /*d3330*/  LDL.LU R17, [R1+0x601c] ;  /* 0x00601c0001117983 */ /* 0x000f240000300800 */
[----:B------:R-:W4:Y:S02]  /*d3340*/  LDL.LU R31, [R1+0x6028] ;  /* 0x00602800011f7983 */ /* 0x000f240000300800 */
[----:B------:R-:W4:Y:S01]  /*d3350*/  LDL.LU R21, [R1+0x6020] ;  /* 0x0060200001157983 */ /* 0x000f220000300800 */
[----:B------:R1:W-:Y:S01]  /*d3360*/  LDGSTS.E [R3+0x2e80], [R4.64], P5 ;  /* 0x02e8000004037fae */ /* 0x0003e2000a921848 */
[----:B------:R-:W-:Y:S01]  /*d3370*/  IMAD.X R7, R7, 0x1, R0, P4 ;  /* 0x0000000107077824 */ /* 0x000fe200020e0600 */
[----:B-1----:R-:W-:Y:S01]  /*d3380*/  MOV R4, R8 ;  /* 0x0000000800047202 */ /* 0x002fe20000000f00 */
[----:B------:R-:W-:-:S03]  /*d3390*/  IMAD.MOV.U32 R5, RZ, RZ, R10 ;  /* 0x000000ffff057224 */ /* 0x000fc600078e000a */
[----:B------:R1:W-:Y:S01]  /*d33a0*/  STL [R1+0x61c0], R7 ;  /* 0x0061c00701007387 */ /* 0x0003e20000100800 */
[----:B------:R-:W4:Y:S02]  /*d33b0*/  LDL.LU R29, [R1+0x6018] ;  /* 0x00601800011d7983 */ /* 0x000f240000300800 */
[----:B------:R-:W4:Y:S02]  /*d33c0*/  LDL.LU R19, [R1+0x6014] ;  /* 0x0060140001137983 */ /* 0x000f240000300800 */
[----:B------:R-:W4:Y:S01]  /*d33d0*/  LDL.LU R27, [R1+0x6010] ;  /* 0x00601000011b7983 */ /* 0x000f220000300800 */
[----:B------:R1:W-:Y:S01]  /*d33e0*/  LDGSTS.E [R3+0x2f00], [R4.64], P5 ;  /* 0x02f0000004037fae */ /* 0x0003e2000a921848 */
[-C--:B--2---:R-:W-:Y:S02]  /*d33f0*/  IADD3 R20, P4, R20, R250.reuse, RZ ;  /* 0x000000fa14147210 */ /* 0x084fe40007f9e0ff */
[----:B------:R-:W-:-:S03]  /*d3400*/  IADD3 R22, P6, R22, R250, RZ ;  /* 0x000000fa16167210 */ /* 0x000fc60007fde0ff */
[----:B------:R2:W-:Y:S01]  /*d3410*/  STL [R1+0x60c4], R20 ;  /* 0x0060c41401007387 */ /* 0x0005e20000100800 */
[----:B------:R-:W2:Y:S02]  /*d3420*/  LDL.LU R26, [R1+0x6008] ;  /* 0x00600800011a7983 */ /* 0x000ea40000300800 */
[----:B------:R2:W-:Y:S02]  /*d3430*/  STL [R1+0x603c], R22 ;  /* 0x00603c1601007387 */ /* 0x0005e40000100800 */
[----:B-1----:R-:W-:Y:S01]  /*d3440*/  IMAD.MOV.U32 R5, RZ, RZ, R7 ;  /* 0x000000ffff057224 */ /* 0x002fe200078e0007 */
        /* <DEDUP_REMOVED lines=8> */
[----:B------:R-:W-:Y:S01]  /*d34d0*/  MOV R4, R6 ;  /* 0x0000000600047202 */ /* 0x000fe20000000f00 */
[----:B------:R-:W2:Y:S01]  /*d34e0*/  LDL.LU R23, [R1+0x5fe0] ;  /* 0x005fe00001177983 */ /* 0x000ea20000300800 */
[----:B------:R-:W2:Y:S02]  /*d34f0*/  LDL.LU R8, [R1+0x5fec] ;  /* 0x005fec0001087983 */ /* 0x000ea40000300800 */
[----:B------:R-:W2:Y:S02]  /*d3500*/  LDL.LU R12, [R1+0x5fd8] ;  /* 0x005fd800010c7983 */ /* 0x000ea40000300800 */
[----:B------:R-:W2:Y:S01]  /*d3510*/  LDL.LU R6, [R1+0x5fe4] ;  /* 0x005fe40001067983 */ /* 0x000ea20000300800 */
[----:B------:R1:W-:Y:S01]  /*d3520*/  LDGSTS.E [R3+0x2f80], [R4.64], P5 ;  /* 0x02f8000004037fae */ /* 0x0003e2000a921848 */
[----:B------:R-:W-:-:S03]  /*d3530*/  ISETP.GT.AND P5, PT, R2, 0x11, PT ;  /* 0x000000110200780c */ /* 0x000fc60003fa4270 */
[----:B------:R-:W2:Y:S01]  /*d3540*/  LDL.LU R10, [R1+0x5fdc] ;  /* 0x005fdc00010a7983 */ /* 0x000ea20000300800 */
[----:B-1----:R-:W-:Y:S01]  /*d3550*/  SEL R4, RZ, 0x4, !P5 ;  /* 0x00000004ff047807 */ /* 0x002fe20006800000 */
[----:B------:R-:W-:-:S03]  /*d3560*/  ISETP.GT.AND P5, PT, R2, 0x15, PT ;  /* 0x000000150200780c */ /* 0x000fc60003fa4270 */
[----:B------:R-:W-:Y:S02]  /*d3570*/  SEL R4, R4, RZ, !P0 ;  /* 0x000000ff04047207 */ /* 0x000fe40004000000 */
[----:B---3--:R-:W-:Y:S02]  /*d3580*/  IADD3 R30, P2, R30, R250, RZ ;  /* 0x000000fa1e1e7210 */ /* 0x008fe40007f5e0ff */
[----:B------:R-:W-:Y:S01]  /*d3590*/  IADD3.X R33, R33, R0, RZ, P4, !PT ;  /* 0x0000000021217210 */ /* 0x000fe200027fe4ff */
[----:B----4-:R-:W-:Y:S01]  /*d35a0*/  IADD3 R9, P4, R9, R250, RZ ;  /* 0x000000fa09097210 */ /* 0x010fe20007f9e0ff */
[----:B------:R-:W-:Y:S01]  /*d35b0*/  IADD3.X R31, R31, R0, RZ, P2, !PT ;  /* 0x000000001f1f7210 */ /* 0x000fe200017fe4ff */
[----:B------:R-:W-:-:S03]  /*d35c0*/  IADD3 R17, P2, R17, R250, RZ ;  /* 0x000000fa11117210 */ /* 0x000fc60007f5e0ff */
[--C-:B------:R-:W-:Y:S02]  /*d35d0*/  IMAD.X R21, R21, 0x1, R0.reuse, P4 ;  /* 0x0000000115157824 */ /* 0x100fe400020e0600 */
[--C-:B------:R-:W-:Y:S01]  /*d35e0*/  IMAD.X R32, R32, 0x1, R0.reuse, P6 ;  /* 0x0000000120207824 */ /* 0x100fe200030e0600 */
[-C--:B------:R-:W-:Y:S01]  /*d35f0*/  IADD3 R28, P6, R28, R250.reuse, RZ ;  /* 0x000000fa1c1c7210 */ /* 0x080fe20007fde0ff */
[----:B------:R-:W-:Y:S01]  /*d3600*/  STL [R1+0x6034], R30 ;  /* 0x0060341e01007387 */ /* 0x000fe20000100800 */
[----:B------:R-:W-:Y:S02]  /*d3610*/  STL [R1+0x6038], R33 ;  /* 0x0060382101007387 */ /* 0x000fe40000100800 */
[----:B------:R-:W-:Y:S02]  /*d3620*/  STL [R1+0x6030], R32 ;  /* 0x0060302001007387 */ /* 0x000fe40000100800 */
[----:B------:R-:W-:Y:S01]  /*d3630*/  STL [R1+0x602c], R9 ;  /* 0x00602c0901007387 */ /* 0x000fe20000100800 */
[----:B------:R-:W-:Y:S01]  /*d3640*/  STL [R1+0x6028], R31 ;  /* 0x0060281f01007387 */ /* 0x000fe20000100800 */
[----:B------:R-:W-:Y:S02]  /*d3650*/  STL [R1+0x6024], R28 ;  /* 0x0060241c01007387 */ /* 0x000fe40000100800 */
[----:B------:R1:W-:Y:S01]  /*d3660*/  STL [R1+0x6020], R21 ;  /* 0x0060201501007387 */ /* 0x0003e20000100800 */
[----:B------:R-:W-:Y:S01]  /*d3670*/  MOV R5, R33 ;  /* 0x0000002100057202 */ /* 0x000fe20000000f00 */
[----:B------:R3:W-:Y:S01]  /*d3680*/  STL [R1+0x601c], R17 ;  /* 0x00601c1101007387 */ /* 0x0007e20000100800 */
[----:B------:R-:W-:Y:S01]  /*d3690*/  IADD3 R19, P4, R19, R250, RZ ;  /* 0x000000fa13137210 */ /* 0x000fe20007f9e0ff */
[----:B------:R-:W-:Y:S01]  /*d36a0*/  IMAD.X R27, R27, 0x1, R0, P2 ;  /* 0x000000011b1b7824 */ /* 0x000fe200010e0600 */
[----:B------:R-:W-:Y:S01]  /*d36b0*/  ISETP.NE.U32.AND P2, PT, R4, RZ, PT ;  /* 0x000000ff0400720c */ /* 0x000fe20003f45070 */
[----:B------:R-:W-:Y:S01]  /*d36c0*/  SEL R4, RZ, 0x4, !P5 ;  /* 0x00000004ff047807 */ /* 0x000fe20006800000 */
[----:B------:R-:W-:-:S03]  /*d36d0*/  IADD3.X R29, R29, R0, RZ, P6, !PT ;  /* 0x000000001d1d7210 */ /* 0x000fc600037fe4ff */
[----:B------:R-:W-:Y:S02]  /*d36e0*/  SEL R4, R4, RZ, !P0 ;  /* 0x000000ff04047207 */ /* 0x000fe40004000000 */
[----:B------:R-:W-:Y:S01]  /*d36f0*/  STL [R1+0x6018], R29 ;  /* 0x0060181d01007387 */ /* 0x000fe20000100800 */
[----:B------:R4:W-:Y:S02]  /*d3700*/  STL [R1+0x6014], R19 ;  /* 0x0060141301007387 */ /* 0x0009e40000100800 */
[----:B------:R-:W-:Y:S01]  /*d3710*/  STL [R1+0x6010], R27 ;  /* 0x0060101b01007387 */ /* 0x000fe20000100800 */
[----:B--2---:R-:W-:Y:S02]  /*d3720*/  IADD3.X R26, R26, R0, RZ, P4, !PT ;  /* 0x000000001a1a7210 */ /* 0x004fe400027fe4ff */
[-C--:B------:R-:W-:Y:S02]  /*d3730*/  IADD3 R13, P4, R13, R250.reuse, RZ ;  /* 0x000000fa0d0d7210 */ /* 0x080fe40007f9e0ff */
[----:B------:R-:W-:-:S02]  /*d3740*/  IADD3 R7, P5, R7, R250, RZ ;  /* 0x000000fa07077210 */ /* 0x000fc40007fbe0ff */
[----:B------:R-:W-:Y:S01]  /*d3750*/  IADD3.X R18, R18, R0, RZ, P4, !PT ;  /* 0x0000000012127210 */ /* 0x000fe200027fe4ff */
[----:B------:R-:W-:Y:S02]  /*d3760*/  ISETP.NE.U32.AND P4, PT, R4, RZ, PT ;  /* 0x000000ff0400720c */ /* 0x000fe40003f85070 */
[----:B------:R-:W-:Y:S02]  /*d3770*/  IMAD.MOV.U32 R4, RZ, RZ, R20 ;  /* 0x000000ffff047224 */ /* 0x000fe400078e0014 */
[--C-:B------:R-:W-:Y:S01]  /*d3780*/  IMAD.X R25, R25, 0x1, R0.reuse, P5 ;  /* 0x0000000119197824 */ /* 0x100fe200028e0600 */
[----:B------:R-:W-:Y:S01]  /*d3790*/  IADD3 R11, P5, R11, R250, RZ ;  /* 0x000000fa0b0b7210 */ /* 0x000fe20007fbe0ff */
[----:B------:R3:W-:Y:S04]  /*d37a0*/  STL [R1+0x600c], R7 ;  /* 0x00600c0701007387 */ /* 0x0007e80000100800 */
[----:B------:R1:W-:Y:S01]  /*d37b0*/  LDGSTS.E [R3+0x4800], [R4.64], P1 ;  /* 0x0480000004037fae */ /* 0x0003e20008921848 */
[----:B------:R-:W-:Y:S02]  /*d37c0*/  STL [R1+0x6008], R26 ;  /* 0x0060081a01007387 */ /* 0x000fe40000100800 */
[----:B------:R-:W-:Y:S02]  /*d37d0*/  STL [R1+0x6004], R13 ;  /* 0x0060040d01007387 */ /* 0x000fe40000100800 */
[----:B------:R-:W-:Y:S01]  /*d37e0*/  STL [R1+0x6000], R25 ;  /* 0x0060001901007387 */ /* 0x000fe20000100800 */
[----:B------:R-:W-:Y:S01]  /*d37f0*/  STL [R1+0x5ffc], R11 ;  /* 0x005ffc0b01007387 */ /* 0x000fe20000100800 */
[----:B------:R3:W-:Y:S02]  /*d3800*/  STL [R1+0x5ff8], R18 ;  /* 0x005ff81201007387 */ /* 0x0007e40000100800 */
[----:B------:R-:W-:-:S02]  /*d3810*/  IMAD.X R15, R15, 0x1, R0, P5 ;  /* 0x000000010f0f7824 */ /* 0x000fc400028e0600 */
[----:B------:R-:W2:Y:S01]  /*d3820*/  LDL.LU R20, [R1+0x5fd4] ;  /* 0x005fd40001147983 */ /* 0x000ea20000300800 */
[----:B-1----:R-:W-:Y:S01]  /*d3830*/  MOV R4, R22 ;  /* 0x0000001600047202 */ /* 0x002fe20000000f00 */
[----:B------:R-:W-:Y:S01]  /*d3840*/  IMAD.MOV.U32 R5, RZ, RZ, R32 ;  /* 0x000000ffff057224 */ /* 0x000fe200078e0020 */
[----:B------:R-:W-:Y:S01]  /*d3850*/  IADD3 R14, P5, R14, R250, RZ ;  /* 0x000000fa0e0e7210 */ /* 0x000fe20007fbe0ff */
        /* <DEDUP_REMOVED lines=27> */
[----:B---3--:R-:W3:Y:S02]  /*d3a10*/  LDL.LU R17, [R1+0x5ec4] ;  /* 0x005ec40001117983 */ /* 0x008ee40000300800 */
[----:B------:R-:W-:Y:S02]  /*d3a20*/  STL [R1+0x5fe0], R23 ;  /* 0x005fe01701007387 */ /* 0x000fe40000100800 */
[----:B-1----:R-:W-:Y:S01]  /*d3a30*/  IMAD.MOV.U32 R4, RZ, RZ, R7 ;  /* 0x000000ffff047224 */ /* 0x002fe200078e0007 */
[----:B------:R-:W-:Y:S01]  /*d3a40*/  MOV R5, R25 ;  /* 0x0000001900057202 */ /* 0x000fe20000000f00 */
[----:B------:R-:W-:Y:S01]  /*d3a50*/  STL [R1+0x5fe4], R6 ;  /* 0x005fe40601007387 */ /* 0x000fe20000100800 */
[----:B------:R-:W-:Y:S01]  /*d3a60*/  IADD3.X R12, R12, R0, RZ, P5, !PT ;  /* 0x000000000c0c7210 */ /* 0x000fe20002ffe4ff */
[----:B----4-:R-:W4:Y:S02]  /*d3a70*/  LDL.LU R19, [R1+0x5fc0] ;  /* 0x005fc00001137983 */ /* 0x010f240000300800 */
[----:B------:R1:W-:Y:S01]  /*d3a80*/  LDGSTS.E [R3+0x4b80], [R4.64], P1 ;  /* 0x04b8000004037fae */ /* 0x0003e20008921848 */
[----:B------:R-:W-:Y:S01]  /*d3a90*/  IADD3 R10, P5, R10, R250, RZ ;  /* 0x000000fa0a0a7210 */ /* 0x000fe20007fbe0ff */
[----:B------:R-:W3:Y:S02]  /*d3aa0*/  LDL.LU R7, [R1+0x5e3c] ;  /* 0x005e3c0001077983 */ /* 0x000ee40000300800 */
[----:B------:R2:W-:Y:S02]  /*d3ab0*/  STL [R1+0x5fd8], R12 ;  /* 0x005fd80c01007387 */ /* 0x0005e40000100800 */
[----:B-1----:R-:W-:Y:S01]  /*d3ac0*/  IMAD.MOV.U32 R4, RZ, RZ, R13 ;  /* 0x000000ffff047224 */ /* 0x002fe200078e000d */
[----:B------:R-:W-:Y:S01]  /*d3ad0*/  MOV R5, R18 ;  /* 0x0000001200057202 */ /* 0x000fe20000000f00 */
[----:B------:R1:W-:Y:S01]  /*d3ae0*/  STL [R1+0x5fdc], R10 ;  /* 0x005fdc0a01007387 */ /* 0x0003e20000100800 */
[----:B------:R-:W3:Y:S02]  /*d3af0*/  LDL.LU R18, [R1+0x5e38] ;  /* 0x005e380001127983 */ /* 0x000ee40000300800 */
[----:B------:R-:W3:Y:S01]  /*d3b00*/  LDL.LU R13, [R1+0x5e34] ;  /* 0x005e3400010d7983 */ /* 0x000ee20000300800 */
[----:B------:R1:W-:Y:S02]  /*d3b10*/  LDGSTS.E [R3+0x4c00], [R4.64], P1 ;  /* 0x04c0000004037fae */ /* 0x0003e40008921848 */
[----:B-1----:R-:W-:Y:S01]  /*d3b20*/  MOV R4, R11 ;  /* 0x0000000b00047202 */ /* 0x002fe20000000f00 */
[----:B------:R-:W-:-:S02]  /*d3b30*/  IMAD.MOV.U32 R5, RZ, RZ, R15 ;  /* 0x000000ffff057224 */ /* 0x000fc400078e000f */
[----:B------:R-:W3:Y:S04]  /*d3b40*/  LDL.LU R15, [R1+0x5e30] ;  /* 0x005e3000010f7983 */ /* 0x000ee80000300800 */
        /* <DEDUP_REMOVED lines=8> */
[----:B------:R-:W-:-:S05]  /*d3bd0*/  MOV R5, R12 ;  /* 0x0000000c00057202 */ /* 0x000fca0000000f00 */
[----:B------:R1:W-:Y:S02]  /*d3be0*/  LDGSTS.E [R3+0x4e00], [R4.64], P1 ;  /* 0x04e0000004037fae */ /* 0x0003e40008921848 */
[----:B-1----:R-:W-:Y:S01]  /*d3bf0*/  MOV R4, R10 ;  /* 0x0000000a00047202 */ /* 0x002fe20000000f00 */
[----:B--2---:R-:W-:Y:S01]  /*d3c00*/  IMAD.X R22, R22, 0x1, R0, P5 ;  /* 0x0000000116167824 */ /* 0x004fe200028e0600 */
[----:B------:R-:W-:-:S04]  /*d3c10*/  IADD3 R20, P5, R20, R250, RZ ;  /* 0x000000fa14147210 */ /* 0x000fc80007fbe0ff */
[----:B------:R-:W-:Y:S01]  /*d3c20*/  STL [R1+0x5fd0], R22 ;  /* 0x005fd01601007387 */ /* 0x000fe20000100800 */
[----:B------:R-:W2:Y:S02]  /*d3c30*/  LDL.LU R11, [R1+0x5e2c] ;  /* 0x005e2c00010b7983 */ /* 0x000ea40000300800 */
[----:B------:R-:W-:Y:S02]  /*d3c40*/  STL [R1+0x5fd4], R20 ;  /* 0x005fd41401007387 */ /* 0x000fe40000100800 */
[----:B------:R-:W2:Y:S01]  /*d3c50*/  LDL.LU R14, [R1+0x5e28] ;  /* 0x005e2800010e7983 */ /* 0x000ea20000300800 */
[----:B------:R-:W2:Y:S01]  /*d3c60*/  LDL.LU R8, [R1+0x5e24] ;  /* 0x005e240001087983 */ /* 0x000ea20000300800 */
[----:B------:R-:W-:Y:S02]  /*d3c70*/  IADD3.X R21, R21, R0, RZ, P5, !PT ;  /* 0x0000000015157210 */ /* 0x000fe40002ffe4ff */
[----:B------:R-:W-:-:S03]  /*d3c80*/  IADD3 R9, P5, R9, R250, RZ ;  /* 0x000000fa09097210 */ /* 0x000fc60007fbe0ff */
[----:B------:R-:W-:Y:S02]  /*d3c90*/  STL [R1+0x5fc8], R21 ;  /* 0x005fc81501007387 */ /* 0x000fe40000100800 */
[----:B------:R1:W-:Y:S02]  /*d3ca0*/  STL [R1+0x5fcc], R9 ;  /* 0x005fcc0901007387 */ /* 0x0003e40000100800 */
[----:B------:R-:W2:Y:S02]  /*d3cb0*/  LDL.LU R12, [R1+0x5e20] ;  /* 0x005e2000010c7983 */ /* 0x000ea40000300800 */
[----:B------:R-:W2:Y:S01]  /*d3cc0*/  LDL.LU R6, [R1+0x5e1c] ;  /* 0x005e1c0001067983 */ /* 0x000ea20000300800 */
[----:B------:R-:W2:Y:S01]  /*d3cd0*/  LDL.LU R10, [R1+0x5e18] ;  /* 0x005e1800010a7983 */ /* 0x000ea20000300800 */
[----:B------:R-:W-:-:S05]  /*d3ce0*/  IMAD.MOV.U32 R5, RZ, RZ, R22 ;  /* 0x000000ffff057224 */ /* 0x000fca00078e0016 */
[----:B------:R1:W-:Y:S02]  /*d3cf0*/  LDGSTS.E [R3+0x4e80], [R4.64], P1 ;  /* 0x04e8000004037fae */ /* 0x0003e40008921848 */
[----:B-1----:R-:W-:Y:S01]  /*d3d00*/  MOV R4, R20 ;  /* 0x0000001400047202 */ /* 0x002fe20000000f00 */
[----:B------:R-:W-:-:S05]  /*d3d10*/  IMAD.MOV.U32 R5, RZ, RZ, R21 ;  /* 0x000000ffff057224 */ /* 0x000fca00078e0015 */
[----:B------:R1:W-:Y:S02]  /*d3d20*/  LDGSTS.E [R3+0x4f00], [R4.64], P1 ;  /* 0x04f0000004037fae */ /* 0x0003e40008921848 */
[----:B-1----:R-:W-:Y:S02]  /*d3d30*/  IMAD.MOV.U32 R4, RZ, RZ, R9 ;  /* 0x000000ffff047224 */ /* 0x002fe400078e0009 */
[----:B----4-:R-:W-:Y:S01]  /*d3d40*/  IMAD.X R19, R19, 0x1, R0, P5 ;  /* 0x0000000113137824 */ /* 0x010fe200028e0600 */
[----:B---3--:R-:W-:-:S04]  /*d3d50*/  IADD3 R17, P5, R17, R250, RZ ;  /* 0x000000fa11117210 */ /* 0x008fc80007fbe0ff */
[----:B------:R-:W-:Y:S04]  /*d3d60*/  STL [R1+0x5fc0], R19 ;  /* 0x005fc01301007387 */ /* 0x000fe80000100800 */
[----:B------:R-:W-:Y:S01]  /*d3d70*/  STL [R1+0x5ec4], R17 ;  /* 0x005ec41101007387 */ /* 0x000fe20000100800 */
[----:B------:R-:W-:Y:S01]  /*d3d80*/  MOV R5, R19 ;  /* 0x0000001300057202 */ /* 0x000fe20000000f00 */
[----:B------:R-:W4:Y:S02]  /*d3d90*/  LDL.LU R24, [R1+0x5e14] ;  /* 0x005e140001187983 */ /* 0x000f240000300800 */
[----:B------:R-:W4:Y:S04]  /*d3da0*/  LDL.LU R9, [R1+0x5e10] ;  /* 0x005e100001097983 */ /* 0x000f280000300800 */
[----:B------:R1:W-:Y:S01]  /*d3db0*/  LDGSTS.E [R3+0x4f80], [R4.64], P1 ;  /* 0x04f8000004037fae */ /* 0x0003e20008921848 */
[----:B------:R-:W-:Y:S01]  /*d3dc0*/  IADD3.X R18, R18, R0, RZ, P5, !PT ;  /* 0x0000000012127210 */ /* 0x000fe20002ffe4ff */
[-C--:B------:R-:W-:Y:S01]  /*d3dd0*/  IADD3 R7, P5, R7, R250.reuse, RZ ;  /* 0x000000fa07077210 */ /* 0x080fe20007fbe0ff */
[----:B------:R-:W-:-:S03]  /*d3de0*/  IADD3 R13, P1, R13, R250, RZ ;  /* 0x000000fa0d0d7210 */ /* 0x000fc60007f3e0ff */
[----:B------:R-:W-:Y:S01]  /*d3df0*/  STL [R1+0x5e38], R18 ;  /* 0x005e381201007387 */ /* 0x000fe20000100800 */
[----:B------:R-:W4:Y:S02]  /*d3e00*/  LDL.LU R22, [R1+0x5e0c] ;  /* 0x005e0c0001167983 */ /* 0x000f240000300800 */
[----:B------:R2:W-:Y:S02]  /*d3e10*/  STL [R1+0x5e3c], R7 ;  /* 0x005e3c0701007387 */ /* 0x0005e40000100800 */
[----:B------:R-:W4:Y:S01]  /*d3e20*/  LDL.LU R25, [R1+0x5e08] ;  /* 0x005e080001197983 */ /* 0x000f220000300800 */
[----:B-1----:R-:W-:Y:S01]  /*d3e30*/  MOV R4, R17 ;  /* 0x0000001100047202 */ /* 0x002fe20000000f00 */
[----:B------:R-:W-:Y:S01]  /*d3e40*/  IMAD.MOV.U32 R5, RZ, RZ, R18 ;  /* 0x000000ffff057224 */ /* 0x000fe200078e0012 */
[----:B------:R-:W-:Y:S04]  /*d3e50*/  STL [R1+0x5e34], R13 ;  /* 0x005e340d01007387 */ /* 0x000fe80000100800 */
[----:B------:R1:W-:Y:S01]  /*d3e60*/  LDGSTS.E [R3+0x6800], [R4.64], P3 ;  /* 0x0680000004037fae */ /* 0x0003e20009921848 */
[----:B------:R-:W-:-:S05]  /*d3e70*/  IMAD.X R15, R15, 0x1, R0, P5 ;  /* 0x000000010f0f7824 */ /* 0x000fca00028e0600 */
[----:B------:R-:W-:Y:S01]  /*d3e80*/  STL [R1+0x5e30], R15 ;  /* 0x005e300f01007387 */ /* 0x000fe20000100800 */
[----:B------:R-:W4:Y:S02]  /*d3e90*/  LDL.LU R23, [R1+0x5e00] ;  /* 0x005e000001177983 */ /* 0x000f240000300800 */
[----:B-1----:R-:W-:Y:S01]  /*d3ea0*/  IMAD.MOV.U32 R4, RZ, RZ, R7 ;  /* 0x000000ffff047224 */ /* 0x002fe200078e0007 */
[----:B------:R-:W-:-:S05]  /*d3eb0*/  MOV R5, R15 ;  /* 0x0000000f00057202 */ /* 0x000fca0000000f00 */
[----:B------:R1:W-:Y:S01]  /*d3ec0*/  LDGSTS.E [R3+0x6880], [R4.64], P3 ;  /* 0x0688000004037fae */ /* 0x0003e20009921848 */
[----:B--2---:R-:W-:Y:S02]  /*d3ed0*/  IADD3 R11, P5, R11, R250, RZ ;  /* 0x000000fa0b0b7210 */ /* 0x004fe40007fbe0ff */
[----:B------:R-:W-:Y:S01]  /*d3ee0*/  IADD3.X R14, R14, R0, RZ, P1, !PT ;  /* 0x000000000e0e7210 */ /* 0x000fe20000ffe4ff */
[----:B------:R-:W-:Y:S02]  /*d3ef0*/  IADD3 R8, P1, R8, R250, RZ ;  /* 0x000000fa08087210 */ /* 0x000fe40007f3e0ff */
[----:B------:R-:W-:Y:S02]  /*d3f00*/  STL [R1+0x5e2c], R11 ;  /* 0x005e2c0b01007387 */ /* 0x000fe40000100800 */
[----:B------:R2:W-:Y:S02]  /*d3f10*/  STL [R1+0x5e28], R14 ;  /* 0x005e280e01007387 */ /* 0x0005e40000100800 */
[----:B------:R-:W3:Y:S02]  /*d3f20*/  LDL.LU R7, [R1+0x5e04] ;  /* 0x005e040001077983 */ /* 0x000ee40000300800 */
[----:B------:R-:W3:Y:S01]  /*d3f30*/  LDL.LU R19, [R1+0x5dfc] ;  /* 0x005dfc0001137983 */ /* 0x000ee20000300800 */
[----:B------:R-:W3:Y:S01]  /*d3f40*/  LDL.LU R21, [R1+0x5df8] ;  /* 0x005df80001157983 */ /* 0x000ee20000300800 */
[----:B------:R-:W-:Y:S02]  /*d3f50*/  STL [R1+0x5e24], R8 ;  /* 0x005e240801007387 */ /* 0x000fe40000100800 */
[----:B-1----:R-:W-:-:S02]  /*d3f60*/  IMAD.MOV.U32 R5, RZ, RZ, R14 ;  /* 0x000000ffff057224 */ /* 0x002fc400078e000e */
[----:B------:R-:W-:Y:S01]  /*d3f70*/  IMAD.X R12, R12, 0x1, R0, P5 ;  /* 0x000000010c0c7824 */ /* 0x000fe200028e0600 */
[----:B------:R-:W-:Y:S02]  /*d3f80*/  IADD3 R6, P5, R6, R250, RZ ;  /* 0x000000fa06067210 */ /* 0x000fe40007fbe0ff */
[----:B------:R-:W-:Y:S02]  /*d3f90*/  IADD3.X R10, R10, R0, RZ, P1, !PT ;  /* 0x000000000a0a7210 */ /* 0x000fe40000ffe4ff */
[----:B------:R1:W-:Y:S01]  /*d3fa0*/  STL [R1+0x5e20], R12 ;  /* 0x005e200c01007387 */ /* 0x0003e20000100800 */
[----:B------:R-:W3:Y:S02]  /*d3fb0*/  LDL.LU R17, [R1+0x5df4] ;  /* 0x005df40001117983 */ /* 0x000ee40000300800 */
[----:B------:R-:W3:Y:S02]  /*d3fc0*/  LDL.LU R20, [R1+0x5df0] ;  /* 0x005df00001147983 */ /* 0x000ee40000300800 */
[----:B------:R-:W-:Y:S01]  /*d3fd0*/  STL [R1+0x5e1c], R6 ;  /* 0x005e1c0601007387 */ /* 0x000fe20000100800 */
[----:B------:R1:W-:Y:S01]  /*d3fe0*/  STL [R1+0x5e18], R10 ;  /* 0x005e180a01007387 */ /* 0x0003e20000100800 */
        /* <DEDUP_REMOVED lines=12> */
[----:B----4-:R-:W-:Y:S01]  /*d40b0*/  IMAD.X R9, R9, 0x1, R0, P5 ;  /* 0x0000000109097824 */ /* 0x010fe200028e0600 */
        /* <DEDUP_REMOVED lines=9> */
[----:B------:R-:W-:-:S02]  /*d4150*/  IADD3 R22, P5, R22, R250, RZ ;  /* 0x000000fa16167210 */ /* 0x000fc40007fbe0ff */
[----:B------:R-:W-:-:S03]  /*d4160*/  IADD3.X R25, R25, R0, RZ, P1, !PT ;  /* 0x0000000019197210 */ /* 0x000fc60000ffe4ff */
[----:B------:R-:W-:Y:S01]  /*d4170*/  STL [R1+0x5e0c], R22 ;  /* 0x005e0c1601007387 */ /* 0x000fe20000100800 */
[----:B-1----:R-:W-:Y:S01]  /*d4180*/  MOV R4, R24 ;  /* 0x0000001800047202 */ /* 0x002fe20000000f00 */
[----:B------:R-:W-:Y:S02]  /*d4190*/  IMAD.MOV.U32 R5, RZ, RZ, R25 ;  /* 0x000000ffff057224 */ /* 0x000fe400078e0019 */
[----:B------:R-:W-:Y:S01]  /*d41a0*/  STL [R1+0x5e08], R25 ;  /* 0x005e081901007387 */ /* 0x000fe20000100800 */
[----:B------:R-:W4:Y:S02]  /*d41b0*/  LDL.LU R11, [R1+0x5dd0] ;  /* 0x005dd000010b7983 */ /* 0x000f240000300800 */
[----:B------:R-:W4:Y:S02]  /*d41c0*/  LDL.LU R9, [R1+0x5dc8] ;  /* 0x005dc80001097983 */ /* 0x000f240000300800 */
[----:B------:R-:W4:Y:S01]  /*d41d0*/  LDL.LU R6, [R1+0x5dcc] ;  /* 0x005dcc0001067983 */ /* 0x000f220000300800 */
        /* <DEDUP_REMOVED lines=9> */
[----:B-1----:R-:W-:Y:S01]  /*d4270*/  MOV R4, R7 ;  /* 0x0000000700047202 */ /* 0x002fe20000000f00 */
[----:B------:R-:W-:Y:S02]  /*d4280*/  STL [R1+0x5e00], R23 ;  /* 0x005e001701007387 */ /* 0x000fe40000100800 */
[----:B------:R-:W-:Y:S01]  /*d4290*/  IMAD.MOV.U32 R5, RZ, RZ, R21 ;  /* 0x000000ffff057224 */ /* 0x000fe200078e0015 */
[----:B------:R-:W-:Y:S01]  /*d42a0*/  STL [R1+0x5dfc], R19 ;  /* 0x005dfc1301007387 */ /* 0x000fe20000100800 */
[----:B------:R-:W-:Y:S03]  /*d42b0*/  STL [R1+0x5df8], R21 ;  /* 0x005df81501007387 */ /* 0x000fe60000100800 */
[----:B------:R1:W-:Y:S04]  /*d42c0*/  LDGSTS.E [R3+0x6c00], [R4.64], P3 ;  /* 0x06c0000004037fae */ /* 0x0003e80009921848 */
[----:B---3--:R-:W3:Y:S01]  /*d42d0*/  LDL.LU R7, [R1+0x5dc0] ;  /* 0x005dc00001077983 */ /* 0x008ee20000300800 */
        /* <DEDUP_REMOVED lines=31> */
[----:B------:R-:W-:Y:S01]  /*d44d0*/  IMAD.X R11, R11, 0x1, R0, P5 ;  /* 0x000000010b0b7824 */ /* 0x000fe200028e0600 */
        /* <DEDUP_REMOVED lines=11> */
[----:B----4-:R-:W2:Y:S01]  /*d4590*/  LDL.LU R10, [R1+0x5c60] ;  /* 0x005c6000010a7983 */ /* 0x010ea20000300800 */
        /* <DEDUP_REMOVED lines=8> */
[----:B---3--:R-:W-:-:S05]  /*d4620*/  IMAD.X R7, R7, 0x1, R0, P5 ;  /* 0x0000000107077824 */ /* 0x008fca00028e0600 */
[----:B------:R3:W-:Y:S01]  /*d4630*/  STL [R1+0x5dc0], R7 ;  /* 0x005dc00701007387 */ /* 0x0007e20000100800 */
[----:B------:R-:W4:Y:S02]  /*d4640*/  LDL.LU R29, [R1+0x5c64] ;  /* 0x005c6400011d7983 */ /* 0x000f240000300800 */
[----:B------:R-:W4:Y:S02]  /*d4650*/  LDL.LU R19, [R1+0x5c78] ;  /* 0x005c780001137983 */ /* 0x000f240000300800 */
[----:B------:R-:W4:Y:S02]  /*d4660*/  LDL.LU R27, [R1+0x5c6c] ;  /* 0x005c6c00011b7983 */ /* 0x000f240000300800 */
[----:B-1----:R-:W-:Y:S01]  /*d4670*/  IMAD.MOV.U32 R5, RZ, RZ, R7 ;  /* 0x000000ffff057224 */ /* 0x002fe200078e0007 */
[-C--:B--2---:R-:W-:Y:S02]  /*d4680*/  IADD3 R20, P5, R20, R250.reuse, RZ ;  /* 0x000000fa14147210 */ /* 0x084fe40007fbe0ff */
[----:B------:R-:W-:-:S03]  /*d4690*/  IADD3 R22, P6, R22, R250, RZ ;  /* 0x000000fa16167210 */ /* 0x000fc60007fde0ff */
[----:B------:R1:W-:Y:S01]  /*d46a0*/  STL [R1+0x5c48], R20 ;  /* 0x005c481401007387 */ /* 0x0003e20000100800 */
[----:B------:R-:W2:Y:S02]  /*d46b0*/  LDL.LU R26, [R1+0x5c74] ;  /* 0x005c7400011a7983 */ /* 0x000ea40000300800 */
[----:B------:R1:W-:Y:S02]  /*d46c0*/  STL [R1+0x5c50], R22 ;  /* 0x005c501601007387 */ /* 0x0003e40000100800 */
[----:B------:R-:W2:Y:S01]  /*d46d0*/  LDL.LU R25, [R1+0x5c7c] ;  /* 0x005c7c0001197983 */ /* 0x000ea20000300800 */
[----:B---3--:R-:W3:Y:S01]  /*d46e0*/  LDL.LU R7, [R1+0x5c80] ;  /* 0x005c800001077983 */ /* 0x008ee20000300800 */
[----:B------:R-:W3:Y:S02]  /*d46f0*/  LDL.LU R18, [R1+0x5c84] ;  /* 0x005c840001127983 */ /* 0x000ee40000300800 */
[----:B------:R-:W3:Y:S02]  /*d4700*/  LDL.LU R13, [R1+0x5c88] ;  /* 0x005c8800010d7983 */ /* 0x000ee40000300800 */
[----:B------:R-:W3:Y:S01]  /*d4710*/  LDL.LU R15, [R1+0x5c8c] ;  /* 0x005c8c00010f7983 */ /* 0x000ee20000300800 */
[----:B------:R-:W3:Y:S01]  /*d4720*/  LDL.LU R11, [R1+0x5c90] ;  /* 0x005c9000010b7983 */ /* 0x000ee20000300800 */
[----:B------:R-:W3:Y:S02]  /*d4730*/  LDL.LU R24, [R1+0x5c94] ;  /* 0x005c940001187983 */ /* 0x000ee40000300800 */
[----:B------:R-:W3:Y:S01]  /*d4740*/  LDL.LU R14, [R1+0x5c98] ;  /* 0x005c9800010e7983 */ /* 0x000ee20000300800 */
[----:B------:R-:W-:Y:S01]  /*d4750*/  MOV R4, R6 ;  /* 0x0000000600047202 */ /* 0x000fe20000000f00 */
[----:B------:R-:W3:Y:S01]  /*d4760*/  LDL.LU R23, [R1+0x5c9c] ;  /* 0x005c9c0001177983 */ /* 0x000ee20000300800 */
[----:B------:R-:W3:Y:S02]  /*d4770*/  LDL.LU R8, [R1+0x5ca0] ;  /* 0x005ca00001087983 */ /* 0x000ee40000300800 */
[----:B------:R-:W3:Y:S02]  /*d4780*/  LDL.LU R12, [R1+0x5ca4] ;  /* 0x005ca400010c7983 */ /* 0x000ee40000300800 */
[----:B------:R-:W3:Y:S01]  /*d4790*/  LDL.LU R6, [R1+0x5ca8] ;  /* 0x005ca80001067983 */ /* 0x000ee20000300800 */
[----:B------:R1:W-:Y:S04]  /*d47a0*/  LDGSTS.E [R3+0x6f80], [R4.64], P3 ;  /* 0x06f8000004037fae */ /* 0x0003e80009921848 */
[----:B------:R-:W3:Y:S01]  /*d47b0*/  LDL.LU R9, [R1+0x5cb0] ;  /* 0x005cb00001097983 */ /* 0x000ee20000300800 */
[----:B------:R-:W-:Y:S01]  /*d47c0*/  IADD3.X R33, R33, R0, RZ, P5, !PT ;  /* 0x0000000021217210 */ /* 0x000fe20002ffe4ff */
[----:B------:R-:W-:Y:S01]  /*d47d0*/  ISETP.GT.AND P5, PT, R2, 0x19, PT ;  /* 0x000000190200780c */ /* 0x000fe20003fa4270 */
[----:B------:R-:W-:-:S03]  /*d47e0*/  IADD3 R30, P1, R30, R250, RZ ;  /* 0x000000fa1e1e7210 */ /* 0x000fc60007f3e0ff */
[----:B-1----:R-:W-:Y:S01]  /*d47f0*/  SEL R4, RZ, 0x4, !P5 ;  /* 0x00000004ff047807 */ /* 0x002fe20006800000 */
[----:B------:R-:W-:Y:S01]  /*d4800*/  ISETP.GT.AND P5, PT, R2, 0x1d, PT ;  /* 0x0000001d0200780c */ /* 0x000fe20003fa4270 */
[----:B------:R-:W-:Y:S02]  /*d4810*/  IADD3 R10, P3, R10, R250, RZ ;  /* 0x000000fa0a0a7210 */ /* 0x000fe40007f7e0ff */
[----:B------:R-:W-:Y:S01]  /*d4820*/  IADD3.X R31, R31, R0, RZ, P1, !PT ;  /* 0x000000001f1f7210 */ /* 0x000fe20000ffe4ff */
[-C--:B------:R-:W-:Y:S01]  /*d4830*/  IADD3 R17, P1, R17, R250.reuse, RZ ;  /* 0x000000fa11117210 */ /* 0x080fe20007f3e0ff */
[----:B------:R-:W-:Y:S01]  /*d4840*/  SEL R4, R4, RZ, !P0 ;  /* 0x000000ff04047207 */ /* 0x000fe20004000000 */
        /* <DEDUP_REMOVED lines=12> */
[----:B----4-:R-:W-:Y:S01]  /*d4910*/  IADD3 R19, P3, R19, R250, RZ ;  /* 0x000000fa13137210 */ /* 0x010fe20007f7e0ff */
        /* <DEDUP_REMOVED lines=9> */
[-C--:B---3--:R-:W-:Y:S02]  /*d49b0*/  IADD3 R13, P3, R13, R250.reuse, RZ ;  /* 0x000000fa0d0d7210 */ /* 0x088fe40007f7e0ff */
        /* <DEDUP_REMOVED lines=15> */
[----:B---3--:R-:W-:Y:S01]  /*d4ab0*/  MOV R4, R22 ;  /* 0x0000001600047202 */ /* 0x008fe20000000f00 */
[----:B------:R-:W-:Y:S01]  /*d4ac0*/  IMAD.MOV.U32 R5, RZ, RZ, R32 ;  /* 0x000000ffff057224 */ /* 0x000fe200078e0020 */
[----:B------:R-:W-:Y:S01]  /*d4ad0*/  IADD3 R14, P5, R14, R250, RZ ;  /* 0x000000fa0e0e7210 */ /* 0x000fe20007fbe0ff */
[----:B------:R-:W3:Y:S04]  /*d4ae0*/  LDL.LU R22, [R1+0x5cac] ;  /* 0x005cac0001167983 */ /* 0x000ee80000300800 */
        /* <DEDUP_REMOVED lines=26> */
[----:B------:R-:W2:Y:S02]  /*d4c90*/  LDL.LU R17, [R1+0x5a48] ;  /* 0x005a480001117983 */ /* 0x000ea40000300800 */
        /* <DEDUP_REMOVED lines=8> */
[----:B------:R-:W4:Y:S02]  /*d4d20*/  LDL.LU R7, [R1+0x5a50] ;  /* 0x005a500001077983 */ /* 0x000f240000300800 */
[----:B------:R2:W-:Y:S02]  /*d4d30*/  STL [R1+0x5ca4], R12 ;  /* 0x005ca40c01007387 */ /* 0x0005e40000100800 */
[----:B-1----:R-:W-:Y:S01]  /*d4d40*/  IMAD.MOV.U32 R4, RZ, RZ, R13 ;  /* 0x000000ffff047224 */ /* 0x002fe200078e000d */
[----:B------:R-:W-:Y:S01]  /*d4d50*/  MOV R5, R18 ;  /* 0x0000001200057202 */ /* 0x000fe20000000f00 */
[----:B------:R1:W-:Y:S01]  /*d4d60*/  STL [R1+0x5cb0], R9 ;  /* 0x005cb00901007387 */ /* 0x0003e20000100800 */
[----:B------:R-:W4:Y:S02]  /*d4d70*/  LDL.LU R18, [R1+0x5a44] ;  /* 0x005a440001127983 */ /* 0x000f240000300800 */
[----:B------:R-:W4:Y:S01]  /*d4d80*/  LDL.LU R13, [R1+0x5a58] ;  /* 0x005a5800010d7983 */ /* 0x000f220000300800 */
[----:B------:R1:W-:Y:S02]  /*d4d90*/  LDGSTS.E [R3+0x8c00], [R4.64], P2 ;  /* 0x08c0000004037fae */ /* 0x0003e40009121848 */
[----:B-1----:R-:W-:Y:S01]  /*d4da0*/  MOV R4, R11 ;  /* 0x0000000b00047202 */ /* 0x002fe20000000f00 */
[----:B------:R-:W-:-:S02]  /*d4db0*/  IMAD.MOV.U32 R5, RZ, RZ, R15 ;  /* 0x000000ffff057224 */ /* 0x000fc400078e000f */
[----:B------:R-:W4:Y:S04]  /*d4dc0*/  LDL.LU R15, [R1+0x5a4c] ;  /* 0x005a4c00010f7983 */ /* 0x000f280000300800 */
        /* <DEDUP_REMOVED lines=11> */
[----:B---3--:R-:W-:Y:S01]  /*d4e80*/  IMAD.X R22, R22, 0x1, R0, P5 ;  /* 0x0000000116167824 */ /* 0x008fe200028e0600 */
[----:B--2---:R-:W-:-:S04]  /*d4e90*/  IADD3 R20, P5, R20, R250, RZ ;  /* 0x000000fa14147210 */ /* 0x004fc80007fbe0ff */
[----:B------:R-:W-:Y:S01]  /*d4ea0*/  STL [R1+0x5cac], R22 ;  /* 0x005cac1601007387 */ /* 0x000fe20000100800 */
[----:B------:R-:W2:Y:S03]  /*d4eb0*/  LDL.LU R11, [R1+0x5a60] ;  /* 0x005a6000010b7983 */ /* 0x000ea60000300800 */
[----:B------:R-:W-:Y:S01]  /*d4ec0*/  STL [R1+0x5cb8], R20 ;  /* 0x005cb81401007387 */ /* 0x000fe20000100800 */
[----:B------:R-:W3:Y:S03]  /*d4ed0*/  LDL.LU R14, [R1+0x5a54] ;  /* 0x005a5400010e7983 */ /* 0x000ee60000300800 */
[----:B------:R-:W3:Y:S01]  /*d4ee0*/  LDL.LU R8, [R1+0x5a68] ;  /* 0x005a680001087983 */ /* 0x000ee20000300800 */
[----:B------:R-:W-:Y:S02]  /*d4ef0*/  IADD3.X R21, R21, R0, RZ, P5, !PT ;  /* 0x0000000015157210 */ /* 0x000fe40002ffe4ff */
[----:B------:R-:W-:-:S03]  /*d4f00*/  IADD3 R10, P5, R10, R250, RZ ;  /* 0x000000fa0a0a7210 */ /* 0x000fc60007fbe0ff */
[----:B------:R-:W-:Y:S02]  /*d4f10*/  STL [R1+0x5cb4], R21 ;  /* 0x005cb41501007387 */ /* 0x000fe40000100800 */
[----:B------:R1:W-:Y:S02]  /*d4f20*/  STL [R1+0x5cc0], R10 ;  /* 0x005cc00a01007387 */ /* 0x0003e40000100800 */
[----:B------:R-:W3:Y:S02]  /*d4f30*/  LDL.LU R12, [R1+0x5a5c] ;  /* 0x005a5c00010c7983 */ /* 0x000ee40000300800 */
[----:B------:R-:W3:Y:S01]  /*d4f40*/  LDL.LU R6, [R1+0x5a70] ;  /* 0x005a700001067983 */ /* 0x000ee20000300800 */
[----:B------:R-:W3:Y:S01]  /*d4f50*/  LDL.LU R9, [R1+0x5a64] ;  /* 0x005a640001097983 */ /* 0x000ee20000300800 */
[----:B------:R-:W-:-:S05]  /*d4f60*/  IMAD.MOV.U32 R5, RZ, RZ, R22 ;  /* 0x000000ffff057224 */ /* 0x000fca00078e0016 */
[----:B------:R1:W-:Y:S02]  /*d4f70*/  LDGSTS.E [R3+0x8e80], [R4.64], P2 ;  /* 0x08e8000004037fae */ /* 0x0003e40009121848 */
[----:B-1----:R-:W-:Y:S01]  /*d4f80*/  MOV R4, R20 ;  /* 0x0000001400047202 */ /* 0x002fe20000000f00 */
[----:B------:R-:W-:-:S05]  /*d4f90*/  IMAD.MOV.U32 R5, RZ, RZ, R21 ;  /* 0x000000ffff057224 */ /* 0x000fca00078e0015 */
[----:B------:R1:W-:Y:S02]  /*d4fa0*/  LDGSTS.E [R3+0x8f00], [R4.64], P2 ;  /* 0x08f0000004037fae */ /* 0x0003e40009121848 */
[----:B-1----:R-:W-:Y:S02]  /*d4fb0*/  IMAD.MOV.U32 R4, RZ, RZ, R10 ;  /* 0x000000ffff047224 */ /* 0x002fe400078e000a */
[----:B----4-:R-:W-:Y:S01]  /*d4fc0*/  IMAD.X R19, R19, 0x1, R0, P5 ;  /* 0x0000000113137824 */ /* 0x010fe200028e0600 */
[----:B------:R-:W-:-:S04]  /*d4fd0*/  IADD3 R17, P5, R17, R250, RZ ;  /* 0x000000fa11117210 */ /* 0x000fc80007fbe0ff */
[----:B------:R-:W-:Y:S01]  /*d4fe0*/  STL [R1+0x5cbc], R19 ;  /* 0x005cbc1301007387 */ /* 0x000fe20000100800 */
[----:B------:R-:W-:Y:S01]  /*d4ff0*/  STL [R1+0x5a48], R17 ;  /* 0x005a481101007387 */ /* 0x000fe20000100800 */
[----:B------:R-:W-:Y:S01]  /*d5000*/  MOV R5, R19 ;  /* 0x0000001300057202 */ /* 0x000fe20000000f00 */
[----:B------:R-:W4:Y:S01]  /*d5010*/  LDL.LU R24, [R1+0x5a78] ;  /* 0x005a780001187983 */ /* 0x000f220000300800 */
        /* <DEDUP_REMOVED lines=20> */
[----:B---3--:R-:W-:Y:S01]  /*d5160*/  IADD3.X R14, R14, R0, RZ, P2, !PT ;  /* 0x000000000e0e7210 */ /* 0x008fe200017fe4ff */
        /* <DEDUP_REMOVED lines=1569> */
[----:B------:R-:W-:Y:S02]  /*db380*/  STL [R1+0x4574], R10 ;  /* 0x0045740a01007387 */ /* 0x000fe40000100800 */
        /* <DEDUP_REMOVED lines=8> */
[----:B------:R4:W-:Y:S01]  /*db410*/  STL [R1+0x4570], R11 ;  /* 0x0045700b01007387 */ /* 0x0009e20000100800 */
[----:B------:R-:W-:Y:S02]  /*db420*/  STL [R1+0x4584], R6 ;  /* 0x0045840601007387 */ /* 0x000fe40000100800 */
[----:B------:R-:W-:Y:S02]  /*db430*/  STL [R1+0x4578], R9 ;  /* 0x0045780901007387 */ /* 0x000fe40000100800 */
[----:B------:R-:W2:Y:S01]  /*db440*/  LDL.LU R33, [R1+0x4708] ;  /* 0x0047080001217983 */ /* 0x000ea20000300800 */
[----:B------:R-:W2:Y:S01]  /*db450*/  LDL.LU R32, [R1+0x4710] ;  /* 0x0047100001207983 */ /* 0x000ea20000300800 */
[----:B------:R-:W2:Y:S01]  /*db460*/  LDL.LU R30, [R1+0x471c] ;  /* 0x00471c00011e7983 */ /* 0x000ea20000300800 */
[----:B-1----:R-:W-:Y:S01]  /*db470*/  MOV R5, R11 ;  /* 0x0000000b00057202 */ /* 0x002fe20000000f00 */
[----:B------:R-:W-:Y:S01]  /*db480*/  IMAD.MOV.U32 R4, RZ, RZ, R10 ;  /* 0x000000ffff047224 */ /* 0x000fe200078e000a */
        /* <DEDUP_REMOVED lines=35> */
[----:B------:R-:W-:Y:S01]  /*db6c0*/  IADD3.X R33, R33, R0, RZ, P5, !PT ;  /* 0x0000000021217210 */ /* 0x000fe20002ffe4ff */
[----:B------:R-:W-:Y:S01]  /*db6d0*/  ISETP.GT.AND P5, PT, R2, 0x49, PT ;  /* 0x000000490200780c */ /* 0x000fe20003fa4270 */
[----:B------:R-:W-:-:S03]  /*db6e0*/  IADD3 R30, P1, R30, R250, RZ ;  /* 0x000000fa1e1e7210 */ /* 0x000fc60007f3e0ff */
[----:B-1----:R-:W-:Y:S01]  /*db6f0*/  SEL R4, RZ, 0x4, !P5 ;  /* 0x00000004ff047807 */ /* 0x002fe20006800000 */
[----:B------:R-:W-:-:S03]  /*db700*/  ISETP.GT.AND P5, PT, R2, 0x4d, PT ;  /* 0x0000004d0200780c */ /* 0x000fc60003fa4270 */
[----:B------:R-:W-:Y:S02]  /*db710*/  SEL R4, R4, RZ, !P0 ;  /* 0x000000ff04047207 */ /* 0x000fe40004000000 */
[----:B------:R-:W-:Y:S01]  /*db720*/  IADD3.X R31, R31, R0, RZ, P1, !PT ;  /* 0x000000001f1f7210 */ /* 0x000fe20000ffe4ff */
[-C--:B------:R-:W-:Y:S01]  /*db730*/  IADD3 R17, P1, R17, R250.reuse, RZ ;  /* 0x000000fa11117210 */ /* 0x080fe20007f3e0ff */
[-C--:B------:R-:W-:Y:S01]  /*db740*/  IADD3 R11, P3, R11, R250.reuse, RZ ;  /* 0x000000fa0b0b7210 */ /* 0x080fe20007f7e0ff */
[--C-:B------:R-:W-:Y:S01]  /*db750*/  IMAD.X R32, R32, 0x1, R0.reuse, P6 ;  /* 0x0000000120207824 */ /* 0x100fe200030e0600 */
        /* <DEDUP_REMOVED lines=10> */
[----:B------:R1:W-:Y:S01]  /*db800*/  STL [R1+0x4734], R17 ;  /* 0x0047341101007387 */ /* 0x0003e20000100800 */
[----:B----4-:R-:W-:Y:S01]  /*db810*/  IMAD.X R27, R27, 0x1, R0, P1 ;  /* 0x000000011b1b7824 */ /* 0x010fe200008e0600 */
[----:B------:R-:W-:Y:S01]  /*db820*/  ISETP.NE.U32.AND P1, PT, R4, RZ, PT ;  /* 0x000000ff0400720c */ /* 0x000fe20003f25070 */
[----:B------:R-:W-:Y:S01]  /*db830*/  SEL R4, RZ, 0x4, !P5 ;  /* 0x00000004ff047807 */ /* 0x000fe20006800000 */
[----:B------:R-:W-:-:S02]  /*db840*/  IADD3 R19, P3, R19, R250, RZ ;  /* 0x000000fa13137210 */ /* 0x000fc40007f7e0ff */
[----:B------:R-:W-:Y:S02]  /*db850*/  IADD3.X R29, R29, R0, RZ, P6, !PT ;  /* 0x000000001d1d7210 */ /* 0x000fe400037fe4ff */
[----:B------:R-:W-:-:S03]  /*db860*/  SEL R4, R4, RZ, !P0 ;  /* 0x000000ff04047207 */ /* 0x000fc60004000000 */
[----:B------:R-:W-:Y:S01]  /*db870*/  STL [R1+0x4728], R29 ;  /* 0x0047281d01007387 */ /* 0x000fe20000100800 */
[----:B------:R4:W-:Y:S02]  /*db880*/  STL [R1+0x473c], R19 ;  /* 0x00473c1301007387 */ /* 0x0009e40000100800 */
[----:B------:R-:W-:Y:S01]  /*db890*/  STL [R1+0x4730], R27 ;  /* 0x0047301b01007387 */ /* 0x000fe20000100800 */
[----:B---3--:R-:W-:Y:S02]  /*db8a0*/  IADD3 R7, P5, R7, R250, RZ ;  /* 0x000000fa07077210 */ /* 0x008fe40007fbe0ff */
[----:B--2---:R-:W-:Y:S01]  /*db8b0*/  IADD3.X R26, R26, R0, RZ, P3, !PT ;  /* 0x000000001a1a7210 */ /* 0x004fe20001ffe4ff */
[-C--:B------:R-:W-:Y:S02]  /*db8c0*/  IADD3 R14, P3, R14, R250.reuse, RZ ;  /* 0x000000fa0e0e7210 */ /* 0x080fe40007f7e0ff */
[----:B------:R-:W-:Y:S01]  /*db8d0*/  IMAD.X R25, R25, 0x1, R0, P5 ;  /* 0x0000000119197824 */ /* 0x000fe200028e0600 */
[----:B------:R-:W-:Y:S01]  /*db8e0*/  ISETP.NE.U32.AND P5, PT, R4, RZ, PT ;  /* 0x000000ff0400720c */ /* 0x000fe20003fa5070 */
[----:B------:R-:W-:Y:S01]  /*db8f0*/  IMAD.MOV.U32 R4, RZ, RZ, R20 ;  /* 0x000000ffff047224 */ /* 0x000fe200078e0014 */
[----:B------:R-:W-:Y:S01]  /*db900*/  IADD3 R8, P6, R8, R250, RZ ;  /* 0x000000fa08087210 */ /* 0x000fe20007fde0ff */
[----:B------:R3:W-:Y:S01]  /*db910*/  STL [R1+0x4744], R7 ;  /* 0x0047440701007387 */ /* 0x0007e20000100800 */
[----:B------:R-:W-:-:S03]  /*db920*/  IADD3.X R18, R18, R0, RZ, P3, !PT ;  /* 0x0000000012127210 */ /* 0x000fc60001ffe4ff */
[----:B------:R3:W-:Y:S01]  /*db930*/  LDGSTS.E [R3+0x20800], [R4.64], P2 ;  /* 0x2080000004037fae */ /* 0x0007e20009121848 */
[----:B------:R-:W-:Y:S02]  /*db940*/  STL [R1+0x4738], R26 ;  /* 0x0047381a01007387 */ /* 0x000fe40000100800 */
[----:B------:R-:W-:Y:S02]  /*db950*/  STL [R1+0x474c], R14 ;  /* 0x00474c0e01007387 */ /* 0x000fe40000100800 */
[----:B------:R-:W-:Y:S01]  /*db960*/  STL [R1+0x4740], R25 ;  /* 0x0047401901007387 */ /* 0x000fe20000100800 */
[----:B------:R-:W-:Y:S01]  /*db970*/  STL [R1+0x4754], R8 ;  /* 0x0047540801007387 */ /* 0x000fe20000100800 */
[----:B------:R1:W-:Y:S02]  /*db980*/  STL [R1+0x4748], R18 ;  /* 0x0047481201007387 */ /* 0x0003e40000100800 */
[----:B------:R-:W2:Y:S01]  /*db990*/  LDL.LU R20, [R1+0x477c] ;  /* 0x00477c0001147983 */ /* 0x000ea20000300800 */
[----:B------:R-:W-:-:S02]  /*db9a0*/  IADD3 R15, P3, R15, R250, RZ ;  /* 0x000000fa0f0f7210 */ /* 0x000fc40007f7e0ff */
[----:B---3--:R-:W-:Y:S01]  /*db9b0*/  MOV R4, R22 ;  /* 0x0000001600047202 */ /* 0x008fe20000000f00 */
[----:B------:R-:W-:Y:S02]  /*db9c0*/  IMAD.MOV.U32 R5, RZ, RZ, R32 ;  /* 0x000000ffff057224 */ /* 0x000fe400078e0020 */
[----:B------:R-:W-:Y:S01]  /*db9d0*/  IMAD.X R12, R12, 0x1, R0, P6 ;  /* 0x000000010c0c7824 */ /* 0x000fe200030e0600 */
[----:B------:R-:W3:Y:S04]  /*db9e0*/  LDL.LU R22, [R1+0x4770] ;  /* 0x0047700001167983 */ /* 0x000ee80000300800 */
[----:B------:R1:W-:Y:S01]  /*db9f0*/  LDGSTS.E [R3+0x20880], [R4.64], P2 ;  /* 0x2088000004037fae */ /* 0x0003e20009121848 */
[----:B------:R-:W-:-:S03]  /*dba00*/  IADD3.X R24, R24, R0, RZ, P3, !PT ;  /* 0x0000000018187210 */ /* 0x000fc60001ffe4ff */
[----:B------:R1:W-:Y:S01]  /*dba10*/  STL [R1+0x4750], R12 ;  /* 0x0047500c01007387 */ /* 0x0003e20000100800 */
        /* <DEDUP_REMOVED lines=41> */
[----:B------:R-:W-:Y:S01]  /*dbcb0*/  IMAD.MOV.U32 R5, RZ, RZ, R12 ;  /* 0x000000ffff057224 */ /* 0x000fe200078e000c */
        /* <DEDUP_REMOVED lines=45> */
[----:B------:R-:W-:Y:S02]  /*dbf90*/  STL [R1+0x4a54], R7 ;  /* 0x004a540701007387 */ /* 0x000fe40000100800 */
[----:B------:R-:W4:Y:S01]  /*dbfa0*/  LDL.LU R25, [R1+0x4a78] ;  /* 0x004a780001197983 */ /* 0x000f220000300800 */
[----:B-1----:R-:W-:Y:S01]  /*dbfb0*/  MOV R4, R17 ;  /* 0x0000001100047202 */ /* 0x002fe20000000f00 */
[----:B------:R-:W-:Y:S01]  /*dbfc0*/  IMAD.MOV.U32 R5, RZ, RZ, R18 ;  /* 0x000000ffff057224 */ /* 0x000fe200078e0012 */
[----:B------:R-:W-:Y:S04]  /*dbfd0*/  STL [R1+0x4a5c], R14 ;  /* 0x004a5c0e01007387 */ /* 0x000fe80000100800 */
[----:B------:R1:W-:Y:S01]  /*dbfe0*/  LDGSTS.E [R3+0x22800], [R4.64], P4 ;  /* 0x2280000004037fae */ /* 0x0003e2000a121848 */
[----:B------:R-:W-:-:S05]  /*dbff0*/  IMAD.X R8, R8, 0x1, R0, P3 ;  /* 0x0000000108087824 */ /* 0x000fca00018e0600 */
[----:B------:R2:W-:Y:S01]  /*dc000*/  STL [R1+0x4a50], R8 ;  /* 0x004a500801007387 */ /* 0x0005e20000100800 */
[----:B------:R-:W4:Y:S01]  /*dc010*/  LDL.LU R23, [R1+0x4a80] ;  /* 0x004a800001177983 */ /* 0x000f220000300800 */
[----:B-1----:R-:W-:Y:S01]  /*dc020*/  MOV R5, R8 ;  /* 0x0000000800057202 */ /* 0x002fe20000000f00 */
[----:B------:R-:W-:-:S05]  /*dc030*/  IMAD.MOV.U32 R4, RZ, RZ, R7 ;  /* 0x000000ffff047224 */ /* 0x000fca00078e0007 */
        /* <DEDUP_REMOVED lines=62> */
[----:B------:R1:W-:Y:S01]  /*dc420*/  STL [R1+0x4a94], R7 ;  /* 0x004a940701007387 */ /* 0x0003e20000100800 */
[----:B------:R-:W-:Y:S03]  /*dc430*/  STL [R1+0x4a88], R21 ;  /* 0x004a881501007387 */ /* 0x000fe60000100800 */
[----:B------:R1:W-:Y:S04]  /*dc440*/  LDGSTS.E [R3+0x22c00], [R4.64], P4 ;  /* 0x22c0000004037fae */ /* 0x0003e8000a121848 */
[----:B---3--:R-:W3:Y:S01]  /*dc450*/  LDL.LU R8, [R1+0x4ac0] ;  /* 0x004ac00001087983 */ /* 0x008ee20000300800 */
[----:B-1----:R-:W-:Y:S01]  /*dc460*/  IMAD.MOV.U32 R4, RZ, RZ, R7 ;  /* 0x000000ffff047224 */ /* 0x002fe200078e0007 */
[----:B------:R-:W-:Y:S01]  /*dc470*/  IADD3 R18, P2, R18, R250, RZ ;  /* 0x000000fa12127210 */ /* 0x000fe20007f5e0ff */
[----:B------:R-:W-:-:S03]  /*dc480*/  IMAD.X R20, R20, 0x1, R0, P3 ;  /* 0x0000000114147824 */ /* 0x000fc600018e0600 */
[----:B------:R-:W-:Y:S02]  /*dc490*/  IADD3.X R19, R19, R0, RZ, P2, !PT ;  /* 0x0000000013137210 */ /* 0x000fe400017fe4ff */
[----:B--2---:R-:W-:Y:S01]  /*dc4a0*/  IADD3 R15, P3, R15, R250, RZ ;  /* 0x000000fa0f0f7210 */ /* 0x004fe20007f7e0ff */
[----:B------:R-:W-:Y:S01]  /*dc4b0*/  STL [R1+0x4a9c], R18 ;  /* 0x004a9c1201007387 */ /* 0x000fe20000100800 */
[----:B------:R-:W-:Y:S02]  /*dc4c0*/  STL [R1+0x4a90], R20 ;  /* 0x004a901401007387 */ /* 0x000fe40000100800 */
[----:B------:R-:W2:Y:S01]  /*dc4d0*/  LDL.LU R7, [R1+0x4bcc] ;  /* 0x004bcc0001077983 */ /* 0x000ea20000300800 */
[----:B------:R-:W-:Y:S01]  /*dc4e0*/  STL [R1+0x4aa4], R15 ;  /* 0x004aa40f01007387 */ /* 0x000fe20000100800 */
[----:B------:R-:W-:Y:S02]  /*dc4f0*/  STL [R1+0x4a98], R19 ;  /* 0x004a981301007387 */ /* 0x000fe40000100800 */
[----:B------:R-:W2:Y:S01]  /*dc500*/  LDL.LU R22, [R1+0x4bd4] ;  /* 0x004bd40001167983 */ /* 0x000ea20000300800 */
[----:B------:R-:W-:Y:S01]  /*dc510*/  MOV R5, R20 ;  /* 0x0000001400057202 */ /* 0x000fe20000000f00 */
[----:B------:R-:W-:-:S04]  /*dc520*/  IMAD.X R17, R17, 0x1, R0, P3 ;  /* 0x0000000111117824 */ /* 0x000fc800018e0600 */
        /* <DEDUP_REMOVED lines=24> */
[----:B------:R2:W-:Y:S02]  /*dc6b0*/  STL [R1+0x4ab8], R11 ;  /* 0x004ab80b01007387 */ /* 0x0005e40000100800 */
[----:B------:R-:W2:Y:S01]  /*dc6c0*/  LDL.LU R33, [R1+0x4bc8] ;  /* 0x004bc80001217983 */ /* 0x000ea20000300800 */
[----:B------:R-:W2:Y:S01]  /*dc6d0*/  LDL.LU R32, [R1+0x4bd0] ;  /* 0x004bd00001207983 */ /* 0x000ea20000300800 */
[----:B------:R-:W2:Y:S02]  /*dc6e0*/  LDL.LU R30, [R1+0x4bdc] ;  /* 0x004bdc00011e7983 */ /* 0x000ea40000300800 */
[----:B-1----:R-:W-:-:S02]  /*dc6f0*/  IMAD.MOV.U32 R4, RZ, RZ, R9 ;  /* 0x000000ffff047224 */ /* 0x002fc400078e0009 */
[----:B----4-:R-:W4:Y:S01]  /*dc700*/  LDL.LU R9, [R1+0x4be4] ;  /* 0x004be40001097983 */ /* 0x010f220000300800 */
[----:B------:R-:W4:Y:S02]  /*dc710*/  LDL.LU R21, [R1+0x4bec] ;  /* 0x004bec0001157983 */ /* 0x000f240000300800 */
[----:B------:R-:W4:Y:S02]  /*dc720*/  LDL.LU R18, [R1+0x4bf4] ;  /* 0x004bf40001127983 */ /* 0x000f240000300800 */
[----:B------:R-:W4:Y:S01]  /*dc730*/  LDL.LU R31, [R1+0x4bd8] ;  /* 0x004bd800011f7983 */ /* 0x000f220000300800 */
[----:B------:R-:W4:Y:S01]  /*dc740*/  LDL.LU R29, [R1+0x4be0] ;  /* 0x004be000011d7983 */ /* 0x000f220000300800 */
[----:B------:R-:W-:-:S05]  /*dc750*/  MOV R5, R12 ;  /* 0x0000000c00057202 */ /* 0x000fca0000000f00 */
[----:B------:R1:W-:Y:S02]  /*dc760*/  LDGSTS.E [R3+0x22e80], [R4.64], P4 ;  /* 0x22e8000004037fae */ /* 0x0003e4000a121848 */
[----:B-1----:R-:W-:Y:S01]  /*dc770*/  MOV R4, R10 ;  /* 0x0000000a00047202 */ /* 0x002fe20000000f00 */
[----:B------:R-:W-:-:S05]  /*dc780*/  IMAD.MOV.U32 R5, RZ, RZ, R11 ;  /* 0x000000ffff057224 */ /* 0x000fca00078e000b */
[----:B------:R1:W-:Y:S02]  /*dc790*/  LDGSTS.E [R3+0x22f00], [R4.64], P4 ;  /* 0x22f0000004037fae */ /* 0x0003e4000a121848 */
[----:B-1----:R-:W-:Y:S01]  /*dc7a0*/  MOV R4, R6 ;  /* 0x0000000600047202 */ /* 0x002fe20000000f00 */
[----:B---3--:R-:W-:-:S05]  /*dc7b0*/  IMAD.X R8, R8, 0x1, R0, P3 ;  /* 0x0000000108087824 */ /* 0x008fca00018e0600 */
[----:B------:R1:W-:Y:S01]  /*dc7c0*/  STL [R1+0x4ac0], R8 ;  /* 0x004ac00801007387 */ /* 0x0003e20000100800 */
[----:B------:R-:W3:Y:S02]  /*dc7d0*/  LDL.LU R28, [R1+0x4be8] ;  /* 0x004be800011c7983 */ /* 0x000ee40000300800 */
[----:B------:R-:W3:Y:S02]  /*dc7e0*/  LDL.LU R20, [R1+0x4bfc] ;  /* 0x004bfc0001147983 */ /* 0x000ee40000300800 */
[----:B------:R-:W3:Y:S01]  /*dc7f0*/  LDL.LU R27, [R1+0x4bf0] ;  /* 0x004bf000011b7983 */ /* 0x000ee20000300800 */
[-C--:B--2---:R-:W-:Y:S02]  /*dc800*/  IADD3 R7, P3, R7, R250.reuse, RZ ;  /* 0x000000fa07077210 */ /* 0x084fe40007f7e0ff */
[----:B------:R-:W-:-:S03]  /*dc810*/  IADD3 R22, P6, R22, R250, RZ ;  /* 0x000000fa16167210 */ /* 0x000fc60007fde0ff */
[----:B------:R2:W-:Y:S01]  /*dc820*/  STL [R1+0x4bcc], R7 ;  /* 0x004bcc0701007387 */ /* 0x0005e20000100800 */
[----:B------:R-:W2:Y:S03]  /*dc830*/  LDL.LU R26, [R1+0x4bf8] ;  /* 0x004bf800011a7983 */ /* 0x000ea60000300800 */
[----:B------:R2:W-:Y:S01]  /*dc840*/  STL [R1+0x4bd4], R22 ;  /* 0x004bd41601007387 */ /* 0x0005e20000100800 */
[----:B------:R-:W2:Y:S02]  /*dc850*/  LDL.LU R25, [R1+0x4c00] ;  /* 0x004c000001197983 */ /* 0x000ea40000300800 */
[----:B------:R-:W2:Y:S02]  /*dc860*/  LDL.LU R15, [R1+0x4c04] ;  /* 0x004c0400010f7983 */ /* 0x000ea40000300800 */
[----:B------:R-:W2:Y:S01]  /*dc870*/  LDL.LU R19, [R1+0x4c08] ;  /* 0x004c080001137983 */ /* 0x000ea20000300800 */
[----:B------:R-:W2:Y:S01]  /*dc880*/  LDL.LU R13, [R1+0x4c0c] ;  /* 0x004c0c00010d7983 */ /* 0x000ea20000300800 */
[----:B------:R-:W2:Y:S02]  /*dc890*/  LDL.LU R17, [R1+0x4c10] ;  /* 0x004c100001117983 */ /* 0x000ea40000300800 */
[----:B------:R-:W2:Y:S02]  /*dc8a0*/  LDL.LU R11, [R1+0x4c14] ;  /* 0x004c1400010b7983 */ /* 0x000ea40000300800 */
[----:B------:R-:W-:Y:S01]  /*dc8b0*/  IMAD.MOV.U32 R5, RZ, RZ, R8 ;  /* 0x000000ffff057224 */ /* 0x000fe200078e0008 */
[----:B------:R-:W2:Y:S01]  /*dc8c0*/  LDL.LU R14, [R1+0x4c18] ;  /* 0x004c1800010e7983 */ /* 0x000ea20000300800 */
[----:B-1----:R-:W2:Y:S02]  /*dc8d0*/  LDL.LU R8, [R1+0x4c1c] ;  /* 0x004c1c0001087983 */ /* 0x002ea40000300800 */
[----:B------:R-:W2:Y:S02]  /*dc8e0*/  LDL.LU R24, [R1+0x4c20] ;  /* 0x004c200001187983 */ /* 0x000ea40000300800 */
[----:B------:R-:W2:Y:S01]  /*dc8f0*/  LDL.LU R12, [R1+0x4c24] ;  /* 0x004c2400010c7983 */ /* 0x000ea20000300800 */
[----:B------:R-:W2:Y:S01]  /*dc900*/  LDL.LU R23, [R1+0x4c28] ;  /* 0x004c280001177983 */ /* 0x000ea20000300800 */
[----:B------:R-:W2:Y:S02]  /*dc910*/  LDL.LU R6, [R1+0x4c2c] ;  /* 0x004c2c0001067983 */ /* 0x000ea40000300800 */
[----:B------:R-:W2:Y:S01]  /*dc920*/  LDL.LU R10, [R1+0x4c34] ;  /* 0x004c3400010a7983 */ /* 0x000ea20000300800 */
[----:B------:R1:W-:Y:S01]  /*dc930*/  LDGSTS.E [R3+0x22f80], [R4.64], P4 ;  /* 0x22f8000004037fae */ /* 0x0003e2000a121848 */
[----:B------:R-:W-:-:S04]  /*dc940*/  ISETP.GT.AND P4, PT, R2, 0x51, PT ;  /* 0x000000510200780c */ /* 0x000fc80003f84270 */
[----:B-1----:R-:W-:-:S04]  /*dc950*/  SEL R4, RZ, 0x4, !P4 ;  /* 0x00000004ff047807 */ /* 0x002fc80006000000 */
[----:B------:R-:W-:Y:S01]  /*dc960*/  SEL R4, R4, RZ, !P0 ;  /* 0x000000ff04047207 */ /* 0x000fe20004000000 */
[----:B------:R-:W-:Y:S01]  /*dc970*/  IMAD.X R32, R32, 0x1, R0, P6 ;  /* 0x0000000120207824 */ /* 0x000fe200030e0600 */
[----:B------:R-:W-:Y:S02]  /*dc980*/  IADD3.X R33, R33, R0, RZ, P3, !PT ;  /* 0x0000000021217210 */ /* 0x000fe40001ffe4ff */
[-C--:B----4-:R-:W-:Y:S02]  /*dc990*/  IADD3 R21, P6, R21, R250.reuse, RZ ;  /* 0x000000fa15157210 */ /* 0x090fe40007fde0ff */
[----:B------:R-:W-:-:S05]  /*dc9a0*/  IADD3 R9, P3, R9, R250, RZ ;  /* 0x000000fa09097210 */ /* 0x000fca0007f7e0ff */
[----:B------:R-:W-:Y:S01]  /*dc9b0*/  IMAD.X R29, R29, 0x1, R0, P3 ;  /* 0x000000011d1d7824 */ /* 0x000fe200018e0600 */
[----:B------:R-:W-:Y:S02]  /*dc9c0*/  ISETP.NE.U32.AND P3, PT, R4, RZ, PT ;  /* 0x000000ff0400720c */ /* 0x000fe40003f65070 */
[----:B------:R-:W-:Y:S02]  /*dc9d0*/  MOV R5, R33 ;  /* 0x0000002100057202 */ /* 0x000fe40000000f00 */
[----:B------:R-:W-:-:S04]  /*dc9e0*/  IADD3 R30, P2, R30, R250, RZ ;  /* 0x000000fa1e1e7210 */ /* 0x000fc80007f5e0ff */
[----:B------:R-:W-:Y:S01]  /*dc9f0*/  IADD3.X R31, R31, R0, RZ, P2, !PT ;  /* 0x000000001f1f7210 */ /* 0x000fe200017fe4ff */
[----:B------:R-:W-:Y:S01]  /*dca00*/  IADD3 R18, P2, R18, R250, RZ ;  /* 0x000000fa12127210 */ /* 0x000fe20007f5e0ff */
[----:B------:R-:W-:Y:S01]  /*dca10*/  STL [R1+0x4bdc], R30 ;  /* 0x004bdc1e01007387 */ /* 0x000fe20000100800 */
[----:B------:R-:W-:Y:S02]  /*dca20*/  STL [R1+0x4bc8], R33 ;  /* 0x004bc82101007387 */ /* 0x000fe40000100800 */
[----:B------:R-:W-:Y:S02]  /*dca30*/  STL [R1+0x4bd0], R32 ;  /* 0x004bd02001007387 */ /* 0x000fe40000100800 */
[----:B------:R1:W-:Y:S01]  /*dca40*/  STL [R1+0x4be4], R9 ;  /* 0x004be40901007387 */ /* 0x0003e20000100800 */
[----:B------:R-:W-:Y:S01]  /*dca50*/  STL [R1+0x4bd8], R31 ;  /* 0x004bd81f01007387 */ /* 0x000fe20000100800 */
[----:B------:R4:W-:Y:S02]  /*dca60*/  STL [R1+0x4bec], R21 ;  /* 0x004bec1501007387 */ /* 0x0009e40000100800 */
[----:B------:R-:W-:Y:S02]  /*dca70*/  STL [R1+0x4be0], R29 ;  /* 0x004be01d01007387 */ /* 0x000fe40000100800 */
[----:B------:R1:W-:Y:S01]  /*dca80*/  STL [R1+0x4bf4], R18 ;  /* 0x004bf41201007387 */ /* 0x0003e20000100800 */
[----:B---3--:R-:W-:Y:S01]  /*dca90*/  IADD3.X R28, R28, R0, RZ, P6, !PT ;  /* 0x000000001c1c7210 */ /* 0x008fe200037fe4ff */
[----:B------:R-:W-:Y:S01]  /*dcaa0*/  ISETP.GT.AND P6, PT, R2, 0x55, PT ;  /* 0x000000550200780c */ /* 0x000fe20003fc4270 */
[----:B------:R-:W-:-:S03]  /*dcab0*/  IADD3 R20, P4, R20, R250, RZ ;  /* 0x000000fa14147210 */ /* 0x000fc60007f9e0ff */
[----:B------:R-:W-:-:S04]  /*dcac0*/  SEL R4, RZ, 0x4, !P6 ;  /* 0x00000004ff047807 */ /* 0x000fc80007000000 */
[----:B------:R-:W-:Y:S02]  /*dcad0*/  SEL R4, R4, RZ, !P0 ;  /* 0x000000ff04047207 */ /* 0x000fe40004000000 */
[----:B--2---:R-:W-:Y:S02]  /*dcae0*/  IADD3.X R26, R26, R0, RZ, P4, !PT ;  /* 0x000000001a1a7210 */ /* 0x004fe400027fe4ff */
[----:B------:R-:W-:-:S04]  /*dcaf0*/  IADD3 R13, P4, R13, R250, RZ ;  /* 0x000000fa0d0d7210 */ /* 0x000fc80007f9e0ff */
[----:B------:R-:W-:Y:S01]  /*dcb00*/  IADD3.X R19, R19, R0, RZ, P4, !PT ;  /* 0x0000000013137210 */ /* 0x000fe200027fe4ff */
[----:B------:R-:W-:Y:S02]  /*dcb10*/  ISETP.NE.U32.AND P4, PT, R4, RZ, PT ;  /* 0x000000ff0400720c */ /* 0x000fe40003f85070 */
[----:B------:R-:W-:-:S05]  /*dcb20*/  IMAD.MOV.U32 R4, RZ, RZ, R7 ;  /* 0x000000ffff047224 */ /* 0x000fca00078e0007 */
[----:B------:R2:W-:Y:S01]  /*dcb30*/  LDGSTS.E [R3+0x24800], [R4.64], P1 ;  /* 0x2480000004037fae */ /* 0x0005e20008921848 */
[----:B------:R-:W-:Y:S01]  /*dcb40*/  IMAD.X R27, R27, 0x1, R0, P2 ;  /* 0x000000011b1b7824 */ /* 0x000fe200010e0600 */
[----:B------:R-:W-:Y:S02]  /*dcb50*/  IADD3 R15, P2, R15, R250, RZ ;  /* 0x000000fa0f0f7210 */ /* 0x000fe40007f5e0ff */
[----:B--2---:R-:W-:Y:S01]  /*dcb60*/  MOV R4, R22 ;  /* 0x0000001600047202 */ /* 0x004fe20000000f00 */
[----:B------:R-:W-:-:S05]  /*dcb70*/  IMAD.MOV.U32 R5, RZ, RZ, R32 ;  /* 0x000000ffff057224 */ /* 0x000fca00078e0020 */
[----:B------:R2:W-:Y:S01]  /*dcb80*/  LDGSTS.E [R3+0x24880], [R4.64], P1 ;  /* 0x2488000004037fae */ /* 0x0005e20008921848 */
[----:B------:R-:W-:Y:S01]  /*dcb90*/  IMAD.X R25, R25, 0x1, R0, P2 ;  /* 0x0000000119197824 */ /* 0x000fe200010e0600 */
[----:B------:R-:W-:Y:S02]  /*dcba0*/  IADD3 R11, P2, R11, R250, RZ ;  /* 0x000000fa0b0b7210 */ /* 0x000fe40007f5e0ff */
[----:B------:R-:W-:Y:S01]  /*dcbb0*/  STL [R1+0x4be8], R28 ;  /* 0x004be81c01007387 */ /* 0x000fe20000100800 */
[----:B--2---:R-:W-:Y:S01]  /*dcbc0*/  MOV R4, R30 ;  /* 0x0000001e00047202 */ /* 0x004fe20000000f00 */
[----:B------:R-:W-:-:S05]  /*dcbd0*/  IMAD.MOV.U32 R5, RZ, RZ, R31 ;  /* 0x000000ffff057224 */ /* 0x000fca00078e001f */
[----:B------:R2:W-:Y:S04]  /*dcbe0*/  LDGSTS.E [R3+0x24900], [R4.64], P1 ;  /* 0x2490000004037fae */ /* 0x0005e80008921848 */
[----:B------:R2:W-:Y:S01]  /*dcbf0*/  STL [R1+0x4bfc], R20 ;  /* 0x004bfc1401007387 */ /* 0x0005e20000100800 */
[----:B------:R-:W-:Y:S02]  /*dcc00*/  STL [R1+0x4bf0], R27 ;  /* 0x004bf01b01007387 */ /* 0x000fe40000100800 */
[----:B------:R1:W-:Y:S02]  /*dcc10*/  STL [R1+0x4c04], R15 ;  /* 0x004c040f01007387 */ /* 0x0003e40000100800 */
[----:B------:R-:W-:Y:S02]  /*dcc20*/  STL [R1+0x4bf8], R26 ;  /* 0x004bf81a01007387 */ /* 0x000fe40000100800 */
[----:B------:R-:W-:-:S02]  /*dcc30*/  IMAD.X R17, R17, 0x1, R0, P2 ;  /* 0x0000000111117824 */ /* 0x000fc400010e0600 */
[----:B--2---:R-:W-:Y:S01]  /*dcc40*/  IMAD.MOV.U32 R4, RZ, RZ, R9 ;  /* 0x000000ffff047224 */ /* 0x004fe200078e0009 */
[----:B------:R-:W-:Y:S01]  /*dcc50*/  MOV R5, R29 ;  /* 0x0000001d00057202 */ /* 0x000fe20000000f00 */
[----:B------:R-:W-:Y:S01]  /*dcc60*/  STL [R1+0x4c0c], R13 ;  /* 0x004c0c0d01007387 */ /* 0x000fe20000100800 */
[----:B------:R-:W-:-:S03]  /*dcc70*/  IADD3 R8, P2, R8, R250, RZ ;  /* 0x000000fa08087210 */ /* 0x000fc60007f5e0ff */
[----:B------:R2:W-:Y:S01]  /*dcc80*/  LDGSTS.E [R3+0x24980], [R4.64], P1 ;  /* 0x2498000004037fae */ /* 0x0005e20008921848 */
[----:B------:R-:W-:Y:S02]  /*dcc90*/  STL [R1+0x4c00], R25 ;  /* 0x004c001901007387 */ /* 0x000fe40000100800 */
[----:B------:R-:W-:Y:S02]  /*dcca0*/  STL [R1+0x4c14], R11 ;  /* 0x004c140b01007387 */ /* 0x000fe40000100800 */
[----:B------:R1:W-:Y:S01]  /*dccb0*/  STL [R1+0x4c08], R19 ;  /* 0x004c081301007387 */ /* 0x0003e20000100800 */
[----:B------:R-:W3:Y:S01]  /*dccc0*/  LDL.LU R7, [R1+0x4c3c] ;  /* 0x004c3c0001077983 */ /* 0x000ee20000300800 */
[----:B------:R-:W-:Y:S01]  /*dccd0*/  IADD3.X R14, R14, R0, RZ, P2, !PT ;  /* 0x000000000e0e7210 */ /* 0x000fe200017fe4ff */
[----:B------:R-:W3:Y:S02]  /*dcce0*/  LDL.LU R22, [R1+0x4c30] ;  /* 0x004c300001167983 */ /* 0x000ee40000300800 */
[----:B--2---:R-:W-:Y:S01]  /*dccf0*/  IMAD.MOV.U32 R4, RZ, RZ, R21 ;  /* 0x000000ffff047224 */ /* 0x004fe200078e0015 */
[----:B------:R-:W-:-:S02]  /*dcd00*/  MOV R5, R28 ;  /* 0x0000001c00057202 */ /* 0x000fc40000000f00 */
[----:B------:R-:W-:Y:S01]  /*dcd10*/  IADD3 R12, P2, R12, R250, RZ ;  /* 0x000000fa0c0c7210 */ /* 0x000fe20007f5e0ff */
[----:B------:R2:W-:Y:S04]  /*dcd20*/  STL [R1+0x4c10], R17 ;  /* 0x004c101101007387 */ /* 0x0005e80000100800 */
[----:B------:R2:W-:Y:S01]  /*dcd30*/  LDGSTS.E [R3+0x24a00], [R4.64], P1 ;  /* 0x24a0000004037fae */ /* 0x0005e20008921848 */
[----:B------:R-:W-:Y:S02]  /*dcd40*/  STL [R1+0x4c1c], R8 ;  /* 0x004c1c0801007387 */ /* 0x000fe40000100800 */
[----:B-1----:R-:W3:Y:S02]  /*dcd50*/  LDL.LU R9, [R1+0x4c44] ;  /* 0x004c440001097983 */ /* 0x002ee40000300800 */
[----:B------:R1:W-:Y:S01]  /*dcd60*/  STL [R1+0x4c18], R14 ;  /* 0x004c180e01007387 */ /* 0x0003e20000100800 */
[----:B------:R1:W-:Y:S01]  /*dcd70*/  STL [R1+0x4c24], R12 ;  /* 0x004c240c01007387 */ /* 0x0003e20000100800 */
[----:B------:R-:W-:-:S02]  /*dcd80*/  IMAD.X R24, R24, 0x1, R0, P2 ;  /* 0x0000000118187824 */ /* 0x000fc400010e0600 */
[----:B----4-:R-:W4:Y:S01]  /*dcd90*/  LDL.LU R21, [R1+0x4c38] ;  /* 0x004c380001157983 */ /* 0x010f220000300800 */
[----:B--2---:R-:W-:Y:S01]  /*dcda0*/  MOV R4, R18 ;  /* 0x0000001200047202 */ /* 0x004fe20000000f00 */
[----:B------:R-:W-:Y:S01]  /*dcdb0*/  IMAD.MOV.U32 R5, RZ, RZ, R27 ;  /* 0x000000ffff057224 */ /* 0x000fe200078e001b */
[----:B------:R-:W-:Y:S01]  /*dcdc0*/  IADD3 R6, P2, R6, R250, RZ ;  /* 0x000000fa06067210 */ /* 0x000fe20007f5e0ff */
[----:B------:R-:W2:Y:S04]  /*dcdd0*/  LDL.LU R18, [R1+0x4d4c] ;  /* 0x004d4c0001127983 */ /* 0x000ea80000300800 */
[----:B------:R1:W-:Y:S01]  /*dcde0*/  LDGSTS.E [R3+0x24a80], [R4.64], P1 ;  /* 0x24a8000004037fae */ /* 0x0003e20008921848 */
[----:B------:R-:W-:Y:S02]  /*dcdf0*/  STL [R1+0x4c20], R24 ;  /* 0x004c201801007387 */ /* 0x000fe40000100800 */
[----:B------:R1:W-:Y:S01]  /*dce00*/  STL [R1+0x4c2c], R6 ;  /* 0x004c2c0601007387 */ /* 0x0003e20000100800 */
[----:B------:R-:W-:Y:S01]  /*dce10*/  IADD3.X R23, R23, R0, RZ, P2, !PT ;  /* 0x0000000017177210 */ /* 0x000fe200017fe4ff */
[----:B------:R-:W-:Y:S01]  /*dce20*/  IADD3 R10, P2, R10, R250, RZ ;  /* 0x000000fa0a0a7210 */ /* 0x000fe20007f5e0ff */
[----:B-1----:R-:W-:Y:S01]  /*dce30*/  MOV R4, R20 ;  /* 0x0000001400047202 */ /* 0x002fe20000000f00 */
[----:B------:R-:W-:Y:S01]  /*dce40*/  IMAD.MOV.U32 R5, RZ, RZ, R26 ;  /* 0x000000ffff057224 */ /* 0x000fe200078e001a */
[----:B------:R-:W2:Y:S04]  /*dce50*/  LDL.LU R20, [R1+0x4c40] ;  /* 0x004c400001147983 */ /* 0x000ea80000300800 */
[----:B------:R1:W-:Y:S02]  /*dce60*/  LDGSTS.E [R3+0x24b00], [R4.64], P1 ;  /* 0x24b0000004037fae */ /* 0x0003e40008921848 */
[----:B-1----:R-:W-:Y:S01]  /*dce70*/  IMAD.MOV.U32 R4, RZ, RZ, R15 ;  /* 0x000000ffff047224 */ /* 0x002fe200078e000f */
[----:B------:R-:W-:Y:S01]  /*dce80*/  MOV R5, R25 ;  /* 0x0000001900057202 */ /* 0x000fe20000000f00 */
[----:B------:R-:W2:Y:S01]  /*dce90*/  LDL.LU R15, [R1+0x4d54] ;  /* 0x004d5400010f7983 */ /* 0x000ea20000300800 */
[----:B------:R-:W-:Y:S02]  /*dcea0*/  STL [R1+0x4c28], R23 ;  /* 0x004c281701007387 */ /* 0x000fe40000100800 */
[----:B------:R1:W-:Y:S01]  /*dceb0*/  STL [R1+0x4c34], R10 ;  /* 0x004c340a01007387 */ /* 0x0003e20000100800 */
[----:B------:R1:W-:Y:S02]  /*dcec0*/  LDGSTS.E [R3+0x24b80], [R4.64], P1 ;  /* 0x24b8000004037fae */ /* 0x0003e40008921848 */
[----:B-1----:R-:W-:Y:S01]  /*dced0*/  IMAD.MOV.U32 R4, RZ, RZ, R13 ;  /* 0x000000ffff047224 */ /* 0x002fe200078e000d */
[----:B------:R-:W-:-:S02]  /*dcee0*/  MOV R5, R19 ;  /* 0x0000001300057202 */ /* 0x000fc40000000f00 */
[----:B------:R-:W2:Y:S04]  /*dcef0*/  LDL.LU R19, [R1+0x4d48] ;  /* 0x004d480001137983 */ /* 0x000ea80000300800 */
[----:B------:R1:W-:Y:S01]  /*dcf00*/  LDGSTS.E [R3+0x24c00], [R4.64], P1 ;  /* 0x24c0000004037fae */ /* 0x0003e20008921848 */
[----:B------:R-:W2:Y:S02]  /*dcf10*/  LDL.LU R13, [R1+0x4d5c] ;  /* 0x004d5c00010d7983 */ /* 0x000ea40000300800 */
[----:B-1----:R-:W-:Y:S02]  /*dcf20*/  IMAD.MOV.U32 R5, RZ, RZ, R17 ;  /* 0x000000ffff057224 */ /* 0x002fe400078e0011 */
[----:B------:R-:W2:Y:S01]  /*dcf30*/  LDL.LU R17, [R1+0x4d50] ;  /* 0x004d500001117983 */ /* 0x000ea20000300800 */
[----:B------:R-:W-:-:S05]  /*dcf40*/  MOV R4, R11 ;  /* 0x0000000b00047202 */ /* 0x000fca0000000f00 */
        /* <DEDUP_REMOVED lines=12> */
[----:B------:R-:W-:-:S03]  /*dd010*/  IADD3 R7, P2, R7, R250, RZ ;  /* 0x000000fa07077210 */ /* 0x000fc60007f5e0ff */
[----:B------:R-:W-:Y:S01]  /*dd020*/  IMAD.MOV.U32 R5, RZ, RZ, R22 ;  /* 0x000000ffff057224 */ /* 0x000fe200078e0016 */
[----:B------:R-:W-:Y:S01]  /*dd030*/  STL [R1+0x4c30], R22 ;  /* 0x004c301601007387 */ /* 0x000fe20000100800 */
[----:B------:R-:W3:Y:S02]  /*dd040*/  LDL.LU R11, [R1+0x4d64] ;  /* 0x004d6400010b7983 */ /* 0x000ee40000300800 */
[----:B------:R1:W-:Y:S02]  /*dd050*/  STL [R1+0x4c3c], R7 ;  /* 0x004c3c0701007387 */ /* 0x0003e40000100800 */
[----:B------:R-:W3:Y:S01]  /*dd060*/  LDL.LU R14, [R1+0x4d58] ;  /* 0x004d5800010e7983 */ /* 0x000ee20000300800 */
[----:B------:R1:W-:Y:S04]  /*dd070*/  LDGSTS.E [R3+0x24e80], [R4.64], P1 ;  /* 0x24e8000004037fae */ /* 0x0003e80008921848 */
[----:B------:R-:W3:Y:S01]  /*dd080*/  LDL.LU R8, [R1+0x4d6c] ;  /* 0x004d6c0001087983 */ /* 0x000ee20000300800 */
[----:B------:R-:W3:Y:S01]  /*dd090*/  LDL.LU R12, [R1+0x4d60] ;  /* 0x004d6000010c7983 */ /* 0x000ee20000300800 */
[----:B----4-:R-:W-:Y:S01]  /*dd0a0*/  IADD3.X R21, R21, R0, RZ, P2, !PT ;  /* 0x0000000015157210 */ /* 0x010fe200017fe4ff */
[----:B------:R-:W-:Y:S01]  /*dd0b0*/  IADD3 R9, P2, R9, R250, RZ ;  /* 0x000000fa09097210 */ /* 0x000fe20007f5e0ff */
[----:B-1----:R-:W-:-:S03]  /*dd0c0*/  MOV R4, R7 ;  /* 0x0000000700047202 */ /* 0x002fc60000000f00 */
[----:B------:R-:W-:Y:S01]  /*dd0d0*/  IMAD.MOV.U32 R5, RZ, RZ, R21 ;  /* 0x000000ffff057224 */ /* 0x000fe200078e0015 */
[----:B------:R-:W-:Y:S01]  /*dd0e0*/  STL [R1+0x4c38], R21 ;  /* 0x004c381501007387 */ /* 0x000fe20000100800 */
[----:B------:R1:W-:Y:S02]  /*dd0f0*/  STL [R1+0x4c44], R9 ;  /* 0x004c440901007387 */ /* 0x0003e40000100800 */
[----:B------:R-:W4:Y:S02]  /*dd100*/  LDL.LU R6, [R1+0x4d74] ;  /* 0x004d740001067983 */ /* 0x000f240000300800 */
[----:B------:R-:W4:Y:S01]  /*dd110*/  LDL.LU R10, [R1+0x4d68] ;  /* 0x004d6800010a7983 */ /* 0x000f220000300800 */
[----:B------:R1:W-:Y:S01]  /*dd120*/  LDGSTS.E [R3+0x24f00], [R4.64], P1 ;  /* 0x24f0000004037fae */ /* 0x0003e20008921848 */
[----:B--2---:R-:W-:Y:S01]  /*dd130*/  IMAD.X R20, R20, 0x1, R0, P2 ;  /* 0x0000000114147824 */ /* 0x004fe200010e0600 */
[----:B------:R-:W-:Y:S01]  /*dd140*/  IADD3 R18, P2, R18, R250, RZ ;  /* 0x000000fa12127210 */ /* 0x000fe20007f5e0ff */
[----:B-1----:R-:W-:-:S03]  /*dd150*/  IMAD.MOV.U32 R4, RZ, RZ, R9 ;  /* 0x000000ffff047224 */ /* 0x002fc600078e0009 */
[----:B------:R-:W-:Y:S01]  /*dd160*/  MOV R5, R20 ;  /* 0x0000001400057202 */ /* 0x000fe20000000f00 */
[----:B------:R-:W-:Y:S01]  /*dd170*/  STL [R1+0x4c40], R20 ;  /* 0x004c401401007387 */ /* 0x000fe20000100800 */
[----:B------:R-:W-:Y:S02]  /*dd180*/  STL [R1+0x4d4c], R18 ;  /* 0x004d4c1201007387 */ /* 0x000fe40000100800 */
[----:B------:R-:W2:Y:S02]  /*dd190*/  LDL.LU R7, [R1+0x4d7c] ;  /* 0x004d7c0001077983 */ /* 0x000ea40000300800 */
[----:B------:R-:W2:Y:S01]  /*dd1a0*/  LDL.LU R9, [R1+0x4d70] ;  /* 0x004d700001097983 */ /* 0x000ea20000300800 */
[----:B------:R1:W-:Y:S01]  /*dd1b0*/  LDGSTS.E [R3+0x24f80], [R4.64], P1 ;  /* 0x24f8000004037fae */ /* 0x0003e20008921848 */
[----:B------:R-:W-:Y:S01]  /*dd1c0*/  IADD3.X R19, R19, R0, RZ, P2, !PT ;  /* 0x0000000013137210 */ /* 0x000fe200017fe4ff */
[-C--:B------:R-:W-:Y:S01]  /*dd1d0*/  IADD3 R15, P2, R15, R250.reuse, RZ ;  /* 0x000000fa0f0f7210 */ /* 0x080fe20007f5e0ff */
[----:B------:R-:W-:-:S03]  /*dd1e0*/  IADD3 R13, P1, R13, R250, RZ ;  /* 0x000000fa0d0d7210 */ /* 0x000fc60007f3e0ff */
[----:B------:R1:W-:Y:S01]  /*dd1f0*/  STL [R1+0x4d48], R19 ;  /* 0x004d481301007387 */ /* 0x0003e20000100800 */
[----:B------:R-:W-:Y:S02]  /*dd200*/  STL [R1+0x4d54], R15 ;  /* 0x004d540f01007387 */ /* 0x000fe40000100800 */
[----:B------:R-:W2:Y:S02]  /*dd210*/  LDL.LU R25, [R1+0x4d78] ;  /* 0x004d780001197983 */ /* 0x000ea40000300800 */
[----:B------:R-:W-:Y:S02]  /*dd220*/  STL [R1+0x4d5c], R13 ;  /* 0x004d5c0d01007387 */ /* 0x000fe40000100800 */
[----:B------:R-:W-:-:S05]  /*dd230*/  IMAD.X R17, R17, 0x1, R0, P2 ;  /* 0x0000000111117824 */ /* 0x000fca00010e0600 */
[----:B------:R3:W-:Y:S01]  /*dd240*/  STL [R1+0x4d50], R17 ;  /* 0x004d501101007387 */ /* 0x0007e20000100800 */
[----:B------:R-:W2:Y:S01]  /*dd250*/  LDL.LU R23, [R1+0x4d84] ;  /* 0x004d840001177983 */ /* 0x000ea20000300800 */
[----:B-1----:R-:W-:Y:S01]  /*dd260*/  MOV R4, R18 ;  /* 0x0000001200047202 */ /* 0x002fe20000000f00 */
[----:B------:R-:W-:Y:S01]  /*dd270*/  IMAD.MOV.U32 R5, RZ, RZ, R19 ;  /* 0x000000ffff057224 */ /* 0x000fe200078e0013 */
[----:B------:R-:W2:Y:S04]  /*dd280*/  LDL.LU R21, [R1+0x4d8c] ;  /* 0x004d8c0001157983 */ /* 0x000ea80000300800 */
[----:B------:R1:W-:Y:S02]  /*dd290*/  LDGSTS.E [R3+0x26800], [R4.64], P5 ;  /* 0x2680000004037fae */ /* 0x0003e4000a921848 */
[----:B-1----:R-:W-:Y:S01]  /*dd2a0*/  IMAD.MOV.U32 R4, RZ, RZ, R15 ;  /* 0x000000ffff047224 */ /* 0x002fe200078e000f */
[----:B------:R-:W-:-:S05]  /*dd2b0*/  MOV R5, R17 ;  /* 0x0000001100057202 */ /* 0x000fca0000000f00 */
[----:B------:R1:W-:Y:S02]  /*dd2c0*/  LDGSTS.E [R3+0x26880], [R4.64], P5 ;  /* 0x2688000004037fae */ /* 0x0003e4000a921848 */
[----:B-1----:R-:W-:Y:S02]  /*dd2d0*/  MOV R4, R13 ;  /* 0x0000000d00047202 */ /* 0x002fe40000000f00 */
[----:B---3--:R-:W-:Y:S02]  /*dd2e0*/  IADD3 R11, P2, R11, R250, RZ ;  /* 0x000000fa0b0b7210 */ /* 0x008fe40007f5e0ff */
[----:B------:R-:W-:Y:S02]  /*dd2f0*/  IADD3.X R14, R14, R0, RZ, P1, !PT ;  /* 0x000000000e0e7210 */ /* 0x000fe40000ffe4ff */
[-C--:B------:R-:W-:Y:S01]  /*dd300*/  IADD3 R8, P1, R8, R250.reuse, RZ ;  /* 0x000000fa08087210 */ /* 0x080fe20007f3e0ff */
[----:B------:R-:W-:Y:S01]  /*dd310*/  IMAD.X R12, R12, 0x1, R0, P2 ;  /* 0x000000010c0c7824 */ /* 0x000fe200010e0600 */
[----:B------:R-:W-:Y:S01]  /*dd320*/  STL [R1+0x4d64], R11 ;  /* 0x004d640b01007387 */ /* 0x000fe20000100800 */
[----:B------:R1:W-:Y:S02]  /*dd330*/  STL [R1+0x4d58], R14 ;  /* 0x004d580e01007387 */ /* 0x0003e40000100800 */
[----:B------:R-:W3:Y:S02]  /*dd340*/  LDL.LU R24, [R1+0x4d80] ;  /* 0x004d800001187983 */ /* 0x000ee40000300800 */
[----:B------:R-:W-:Y:S02]  /*dd350*/  STL [R1+0x4d6c], R8 ;  /* 0x004d6c0801007387 */ /* 0x000fe40000100800 */
[----:B------:R-:W-:Y:S01]  /*dd360*/  IMAD.MOV.U32 R5, RZ, RZ, R14 ;  /* 0x000000ffff057224 */ /* 0x000fe200078e000e */
[----:B------:R1:W-:Y:S01]  /*dd370*/  STL [R1+0x4d60], R12 ;  /* 0x004d600c01007387 */ /* 0x0003e20000100800 */
[----:B------:R-:W3:Y:S02]  /*dd380*/  LDL.LU R22, [R1+0x4d88] ;  /* 0x004d880001167983 */ /* 0x000ee40000300800 */
[----:B------:R-:W3:Y:S02]  /*dd390*/  LDL.LU R19, [R1+0x4d94] ;  /* 0x004d940001137983 */ /* 0x000ee40000300800 */
[----:B------:R-:W3:Y:S01]  /*dd3a0*/  LDL.LU R17, [R1+0x4d9c] ;  /* 0x004d9c0001117983 */ /* 0x000ee20000300800 */
[----:B------:R-:W3:Y:S04]  /*dd3b0*/  LDL.LU R20, [R1+0x4d90] ;  /* 0x004d900001147983 */ /* 0x000ee80000300800 */
[----:B------:R1:W-:Y:S01]  /*dd3c0*/  LDGSTS.E [R3+0x26900], [R4.64], P5 ;  /* 0x2690000004037fae */ /* 0x0003e2000a921848 */
[----:B----4-:R-:W-:-:S02]  /*dd3d0*/  IADD3 R6, P2, R6, R250, RZ ;  /* 0x000000fa06067210 */ /* 0x010fc40007f5e0ff */
[----:B------:R-:W-:-:S03]  /*dd3e0*/  IADD3.X R10, R10, R0, RZ, P1, !PT ;  /* 0x000000000a0a7210 */ /* 0x000fc60000ffe4ff */
[----:B------:R-:W-:Y:S02]  /*dd3f0*/  STL [R1+0x4d74], R6 ;  /* 0x004d740601007387 */ /* 0x000fe40000100800 */
[----:B------:R4:W-:Y:S02]  /*dd400*/  STL [R1+0x4d68], R10 ;  /* 0x004d680a01007387 */ /* 0x0009e40000100800 */
[----:B------:R-:W3:Y:S02]  /*dd410*/  LDL.LU R18, [R1+0x4d98] ;  /* 0x004d980001127983 */ /* 0x000ee40000300800 */
[----:B-1----:R-:W3:Y:S02]  /*dd420*/  LDL.LU R14, [R1+0x4da4] ;  /* 0x004da400010e7983 */ /* 0x002ee40000300800 */
[----:B------:R-:W-:Y:S01]  /*dd430*/  IMAD.MOV.U32 R4, RZ, RZ, R11 ;  /* 0x000000ffff047224 */ /* 0x000fe200078e000b */
[----:B------:R-:W-:Y:S02]  /*dd440*/  MOV R5, R12 ;  /* 0x0000000c00057202 */ /* 0x000fe40000000f00 */
[----:B------:R-:W3:Y:S01]  /*dd450*/  LDL.LU R12, [R1+0x4dac] ;  /* 0x004dac00010c7983 */ /* 0x000ee20000300800 */
[----:B------:R-:W3:Y:S03]  /*dd460*/  LDL.LU R15, [R1+0x4da0] ;  /* 0x004da000010f7983 */ /* 0x000ee60000300800 */
[----:B------:R1:W-:Y:S01]  /*dd470*/  LDGSTS.E [R3+0x26980], [R4.64], P5 ;  /* 0x2698000004037fae */ /* 0x0003e2000a921848 */
[----:B--2---:R-:W-:Y:S01]  /*dd480*/  IADD3 R7, P1, R7, R250, RZ ;  /* 0x000000fa07077210 */ /* 0x004fe20007f3e0ff */
[----:B------:R-:W-:Y:S01]  /*dd490*/  IMAD.X R9, R9, 0x1, R0, P2 ;  /* 0x0000000109097824 */ /* 0x000fe200010e0600 */
[----:B-1----:R-:W-:Y:S01]  /*dd4a0*/  MOV R4, R8 ;  /* 0x0000000800047202 */ /* 0x002fe20000000f00 */
[----:B------:R-:W-:-:S02]  /*dd4b0*/  IMAD.MOV.U32 R5, RZ, RZ, R10 ;  /* 0x000000ffff057224 */ /* 0x000fc400078e000a */
[----:B------:R-:W-:Y:S01]  /*dd4c0*/  STL [R1+0x4d7c], R7 ;  /* 0x004d7c0701007387 */ /* 0x000fe20000100800 */
[----:B------:R1:W-:Y:S02]  /*dd4d0*/  STL [R1+0x4d70], R9 ;  /* 0x004d700901007387 */ /* 0x0003e40000100800 */
[----:B------:R-:W2:Y:S02]  /*dd4e0*/  LDL.LU R13, [R1+0x4da8] ;  /* 0x004da800010d7983 */ /* 0x000ea40000300800 */
[----:B----4-:R-:W4:Y:S01]  /*dd4f0*/  LDL.LU R10, [R1+0x4db4] ;  /* 0x004db400010a7983 */ /* 0x010f220000300800 */
[----:B------:R-:W2:Y:S01]  /*dd500*/  LDL.LU R8, [R1+0x4dbc] ;  /* 0x004dbc0001087983 */ /* 0x000ea20000300800 */
[----:B------:R-:W2:Y:S03]  /*dd510*/  LDL.LU R11, [R1+0x4db0] ;  /* 0x004db000010b7983 */ /* 0x000ea60000300800 */
[----:B------:R1:W-:Y:S02]  /*dd520*/  LDGSTS.E [R3+0x26a00], [R4.64], P5 ;  /* 0x26a0000004037fae */ /* 0x0003e4000a921848 */
[----:B-1----:R-:W-:Y:S01]  /*dd530*/  IMAD.MOV.U32 R4, RZ, RZ, R6 ;  /* 0x000000ffff047224 */ /* 0x002fe200078e0006 */
[----:B------:R-:W-:-:S05]  /*dd540*/  MOV R5, R9 ;  /* 0x0000000900057202 */ /* 0x000fca0000000f00 */
[----:B------:R1:W-:Y:S01]  /*dd550*/  LDGSTS.E [R3+0x26a80], [R4.64], P5 ;  /* 0x26a8000004037fae */ /* 0x0003e2000a921848 */
[----:B------:R-:W-:Y:S02]  /*dd560*/  IADD3.X R25, R25, R0, RZ, P1, !PT ;  /* 0x0000000019197210 */ /* 0x000fe40000ffe4ff */
[----:B------:R-:W-:-:S05]  /*dd570*/  IADD3 R23, P2, R23, R250, RZ ;  /* 0x000000fa17177210 */ /* 0x000fca0007f5e0ff */
[----:B------:R-:W-:Y:S01]  /*dd580*/  STL [R1+0x4d84], R23 ;  /* 0x004d841701007387 */ /* 0x000fe20000100800 */
[----:B------:R-:W-:Y:S02]  /*dd590*/  STL [R1+0x4d78], R25 ;  /* 0x004d781901007387 */ /* 0x000fe40000100800 */
[----:B------:R-:W2:Y:S02]  /*dd5a0*/  LDL.LU R9, [R1+0x4db8] ;  /* 0x004db80001097983 */ /* 0x000ea40000300800 */
[----:B------:R-:W2:Y:S01]  /*dd5b0*/  LDL.LU R6, [R1+0x4dc4] ;  /* 0x004dc40001067983 */ /* 0x000ea20000300800 */
[----:B-1----:R-:W-:Y:S02]  /*dd5c0*/  MOV R4, R7 ;  /* 0x0000000700047202 */ /* 0x002fe40000000f00 */
[----:B------:R-:W2:Y:S01]  /*dd5d0*/  LDL.LU R7, [R1+0x4dc0] ;  /* 0x004dc00001077983 */ /* 0x000ea20000300800 */
[----:B------:R-:W-:Y:S01]  /*dd5e0*/  IMAD.MOV.U32 R5, RZ, RZ, R25 ;  /* 0x000000ffff057224 */ /* 0x000fe200078e0019 */
[----:B------:R-:W-:-:S04]  /*dd5f0*/  IADD3 R21, P1, R21, R250, RZ ;  /* 0x000000fa15157210 */ /* 0x000fc80007f3e0ff */
[----:B------:R1:W-:Y:S04]  /*dd600*/  LDGSTS.E [R3+0x26b00], [R4.64], P5 ;  /* 0x26b0000004037fae */ /* 0x0003e8000a921848 */
[----:B------:R-:W-:Y:S01]  /*dd610*/  STL [R1+0x4d8c], R21 ;  /* 0x004d8c1501007387 */ /* 0x000fe20000100800 */
[----:B-1----:R-:W-:Y:S02]  /*dd620*/  IMAD.MOV.U32 R4, RZ, RZ, R23 ;  /* 0x000000ffff047224 */ /* 0x002fe400078e0017 */
[----:B---3--:R-:W-:Y:S01]  /*dd630*/  IMAD.X R24, R24, 0x1, R0, P2 ;  /* 0x0000000118187824 */ /* 0x008fe200010e0600 */
[----:B------:R-:W-:-:S04]  /*dd640*/  IADD3 R19, P2, R19, R250, RZ ;  /* 0x000000fa13137210 */ /* 0x000fc80007f5e0ff */
[----:B------:R-:W-:Y:S02]  /*dd650*/  MOV R5, R24 ;  /* 0x0000001800057202 */ /* 0x000fe40000000f00 */
[----:B------:R-:W-:Y:S01]  /*dd660*/  IADD3.X R22, R22, R0, RZ, P1, !PT ;  /* 0x0000000016167210 */ /* 0x000fe20000ffe4ff */
[----:B------:R-:W-:Y:S01]  /*dd670*/  IMAD.X R20, R20, 0x1, R0, P2 ;  /* 0x0000000114147824 */ /* 0x000fe200010e0600 */
[-C--:B------:R-:W-:Y:S01]  /*dd680*/  IADD3 R17, P1, R17, R250.reuse, RZ ;  /* 0x000000fa11117210 */ /* 0x080fe20007f3e0ff */
[----:B------:R1:W-:Y:S04]  /*dd690*/  LDGSTS.E [R3+0x26b80], [R4.64], P5 ;  /* 0x26b8000004037fae */ /* 0x0003e8000a921848 */
[----:B------:R-:W-:Y:S01]  /*dd6a0*/  STL [R1+0x4d80], R24 ;  /* 0x004d801801007387 */ /* 0x000fe20000100800 */
[----:B------:R-:W-:-:S03]  /*dd6b0*/  IADD3 R14, P2, R14, R250, RZ ;  /* 0x000000fa0e0e7210 */ /* 0x000fc60007f5e0ff */
[----:B------:R3:W-:Y:S01]  /*dd6c0*/  STL [R1+0x4d94], R19 ;  /* 0x004d941301007387 */ /* 0x0007e20000100800 */
[----:B------:R-:W-:Y:S01]  /*dd6d0*/  IADD3.X R18, R18, R0, RZ, P1, !PT ;  /* 0x0000000012127210 */ /* 0x000fe20000ffe4ff */
[----:B------:R-:W-:Y:S01]  /*dd6e0*/  STL [R1+0x4d88], R22 ;  /* 0x004d881601007387 */ /* 0x000fe20000100800 */
[----:B-1----:R-:W-:Y:S01]  /*dd6f0*/  MOV R4, R21 ;  /* 0x0000001500047202 */ /* 0x002fe20000000f00 */
[----:B------:R-:W-:Y:S02]  /*dd700*/  IMAD.MOV.U32 R5, RZ, RZ, R22 ;  /* 0x000000ffff057224 */ /* 0x000fe400078e0016 */
[--C-:B------:R-:W-:Y:S01]  /*dd710*/  IMAD.X R15, R15, 0x1, R0.reuse, P2 ;  /* 0x000000010f0f7824 */ /* 0x100fe200010e0600 */
[-C--:B------:R-:W-:Y:S01]  /*dd720*/  IADD3 R12, P1, R12, R250.reuse, RZ ;  /* 0x000000fa0c0c7210 */ /* 0x080fe20007f3e0ff */
[----:B------:R-:W-:Y:S01]  /*dd730*/  STL [R1+0x4d9c], R17 ;  /* 0x004d9c1101007387 */ /* 0x000fe20000100800 */
[----:B------:R1:W-:Y:S03]  /*dd740*/  STL [R1+0x4d90], R20 ;  /* 0x004d901401007387 */ /* 0x0003e60000100800 */
[----:B------:R1:W-:Y:S01]  /*dd750*/  LDGSTS.E [R3+0x26c00], [R4.64], P5 ;  /* 0x26c0000004037fae */ /* 0x0003e2000a921848 */
[----:B------:R1:W-:Y:S02]  /*dd760*/  STL [R1+0x4da4], R14 ;  /* 0x004da40e01007387 */ /* 0x0003e40000100800 */
[----:B------:R-:W-:Y:S01]  /*dd770*/  STL [R1+0x4d98], R18 ;  /* 0x004d981201007387 */ /* 0x000fe20000100800 */
[----:B----4-:R-:W-:Y:S01]  /*dd780*/  IADD3 R10, P2, R10, R250, RZ ;  /* 0x000000fa0a0a7210 */ /* 0x010fe20007f5e0ff */
[----:B-1----:R-:W-:Y:S01]  /*dd790*/  IMAD.MOV.U32 R4, RZ, RZ, R19 ;  /* 0x000000ffff047224 */ /* 0x002fe200078e0013 */
[----:B--2---:R-:W-:Y:S01]  /*dd7a0*/  IADD3.X R13, R13, R0, RZ, P1, !PT ;  /* 0x000000000d0d7210 */ /* 0x004fe20000ffe4ff */
[----:B---3--:R-:W2:Y:S01]  /*dd7b0*/  LDL.LU R19, [R1+0x63c4] ;  /* 0x0063c40001137983 */ /* 0x008ea20000300800 */
[----:B------:R-:W-:Y:S01]  /*dd7c0*/  IADD3 R8, P1, R8, R250, RZ ;  /* 0x000000fa08087210 */ /* 0x000fe20007f3e0ff */
[----:B------:R-:W-:-:S02]  /*dd7d0*/  IMAD.X R11, R11, 0x1, R0, P2 ;  /* 0x000000010b0b7824 */ /* 0x000fc400010e0600 */
[----:B------:R-:W-:Y:S01]  /*dd7e0*/  STL [R1+0x4dac], R12 ;  /* 0x004dac0c01007387 */ /* 0x000fe20000100800 */
[----:B------:R1:W-:Y:S01]  /*dd7f0*/  STL [R1+0x4da0], R15 ;  /* 0x004da00f01007387 */ /* 0x0003e20000100800 */
[----:B------:R-:W-:Y:S01]  /*dd800*/  STL [R1+0x4db4], R10 ;  /* 0x004db40a01007387 */ /* 0x000fe20000100800 */
[----:B------:R-:W-:Y:S01]  /*dd810*/  MOV R5, R20 ;  /* 0x0000001400057202 */ /* 0x000fe20000000f00 */
[----:B------:R-:W-:Y:S01]  /*dd820*/  STL [R1+0x4da8], R13 ;  /* 0x004da80d01007387 */ /* 0x000fe20000100800 */
[----:B------:R-:W3:Y:S01]  /*dd830*/  LDL.LU R20, [R1+0x63b8] ;  /* 0x0063b80001147983 */ /* 0x000ee20000300800 */
[----:B------:R-:W-:Y:S02]  /*dd840*/  STL [R1+0x4dbc], R8 ;  /* 0x004dbc0801007387 */ /* 0x000fe40000100800 */
[----:B------:R-:W-:Y:S01]  /*dd850*/  STL [R1+0x4db0], R11 ;  /* 0x004db00b01007387 */ /* 0x000fe20000100800 */
[----:B------:R4:W-:Y:S01]  /*dd860*/  LDGSTS.E [R3+0x26c80], [R4.64], P5 ;  /* 0x26c8000004037fae */ /* 0x0009e2000a921848 */
[----:B------:R-:W-:-:S02]  /*dd870*/  IADD3 R6, P2, R6, R250, RZ ;  /* 0x000000fa06067210 */ /* 0x000fc40007f5e0ff */
[----:B------:R-:W-:-:S03]  /*dd880*/  IADD3.X R9, R9, R0, RZ, P1, !PT ;  /* 0x0000000009097210 */ /* 0x000fc60000ffe4ff */
[----:B------:R-:W-:Y:S01]  /*dd890*/  IMAD.X R7, R7, 0x1, R0, P2 ;  /* 0x0000000107077824 */ /* 0x000fe200010e0600 */
[----:B------:R-:W-:Y:S01]  /*dd8a0*/  STL [R1+0x4dc4], R6 ;  /* 0x004dc40601007387 */ /* 0x000fe20000100800 */
[----:B------:R-:W-:Y:S03]  /*dd8b0*/  STL [R1+0x4db8], R9 ;  /* 0x004db80901007387 */ /* 0x000fe60000100800 */
        /* <DEDUP_REMOVED lines=31> */
[----:B------:R-:W1:Y:S01]  /*ddab0*/  LDL.LU R190, [R1+0x19e4] ;  /* 0x0019e40001be7983 */ /* 0x000e620000300800 */
[----:B------:R-:W3:Y:S01]  /*ddac0*/  LDL.LU R191, [R1+0x19e8] ;  /* 0x0019e80001bf7983 */ /* 0x000ee20000300800 */
[----:B----4-:R-:W-:Y:S01]  /*ddad0*/  MOV R4, R17 ;  /* 0x0000001100047202 */ /* 0x010fe20000000f00 */
[----:B------:R-:W-:-:S05]  /*ddae0*/  IMAD.MOV.U32 R5, RZ, RZ, R18 ;  /* 0x000000ffff057224 */ /* 0x000fca00078e0012 */
[----:B------:R4:W-:Y:S02]  /*ddaf0*/  LDGSTS.E [R3+0x26d00], [R4.64], P5 ;  /* 0x26d0000004037fae */ /* 0x0009e4000a921848 */
[----:B----4-:R-:W-:Y:S01]  /*ddb00*/  IMAD.MOV.U32 R4, RZ, RZ, R14 ;  /* 0x000000ffff047224 */ /* 0x010fe200078e000e */
[----:B------:R-:W-:-:S05]  /*ddb10*/  MOV R5, R15 ;  /* 0x0000000f00057202 */ /* 0x000fca0000000f00 */
[----:B------:R4:W-:Y:S02]  /*ddb20*/  LDGSTS.E [R3+0x26d80], [R4.64], P5 ;  /* 0x26d8000004037fae */ /* 0x0009e4000a921848 */
[----:B----4-:R-:W-:Y:S01]  /*ddb30*/  IMAD.MOV.U32 R4, RZ, RZ, R12 ;  /* 0x000000ffff047224 */ /* 0x010fe200078e000c */
[----:B------:R-:W-:-:S05]  /*ddb40*/  MOV R5, R13 ;  /* 0x0000000d00057202 */ /* 0x000fca0000000f00 */
[----:B------:R4:W-:Y:S02]  /*ddb50*/  LDGSTS.E [R3+0x26e00], [R4.64], P5 ;  /* 0x26e0000004037fae */ /* 0x0009e4000a921848 */
[----:B----4-:R-:W-:Y:S01]  /*ddb60*/  MOV R4, R10 ;  /* 0x0000000a00047202 */ /* 0x010fe20000000f00 */
[----:B------:R-:W-:-:S05]  /*ddb70*/  IMAD.MOV.U32 R5, RZ, RZ, R11 ;  /* 0x000000ffff057224 */ /* 0x000fca00078e000b */
[----:B------:R4:W-:Y:S02]  /*ddb80*/  LDGSTS.E [R3+0x26e80], [R4.64], P5 ;  /* 0x26e8000004037fae */ /* 0x0009e4000a921848 */
[----:B----4-:R-:W-:Y:S01]  /*ddb90*/  MOV R4, R8 ;  /* 0x0000000800047202 */ /* 0x010fe20000000f00 */
[----:B------:R-:W-:-:S05]  /*ddba0*/  IMAD.MOV.U32 R5, RZ, RZ, R9 ;  /* 0x000000ffff057224 */ /* 0x000fca00078e0009 */
[----:B------:R4:W-:Y:S02]  /*ddbb0*/  LDGSTS.E [R3+0x26f00], [R4.64], P5 ;  /* 0x26f0000004037fae */ /* 0x0009e4000a921848 */
[----:B----4-:R-:W-:Y:S01]  /*ddbc0*/  MOV R4, R6 ;  /* 0x0000000600047202 */ /* 0x010fe20000000f00 */
[----:B------:R-:W-:-:S05]  /*ddbd0*/  IMAD.MOV.U32 R5, RZ, RZ, R7 ;  /* 0x000000ffff057224 */ /* 0x000fca00078e0007 */
[----:B------:R4:W-:Y:S01]  /*ddbe0*/  LDGSTS.E [R3+0x26f80], [R4.64], P5 ;  /* 0x26f8000004037fae */ /* 0x0009e2000a921848 */
[----:B--2---:R-:W-:-:S04]  /*ddbf0*/  IADD3 R19, P1, R19, R250, RZ ;  /* 0x000000fa13137210 */ /* 0x004fc80007f3e0ff */
[----:B---3--:R-:W-:Y:S01]  /*ddc00*/  IADD3.X R20, R20, R0, RZ, P1, !PT ;  /* 0x0000000014147210 */ /* 0x008fe20000ffe4ff */
[----:B------:R-:W-:Y:S04]  /*ddc10*/  STL [R1+0x63c4], R19 ;  /* 0x0063c41301007387 */ /* 0x000fe80000100800 */
[----:B------:R-:W-:Y:S01]  /*ddc20*/  STL [R1+0x63b8], R20 ;  /* 0x0063b81401007387 */ /* 0x000fe20000100800 */
[----:B------:R-:W-:Y:S01]  /*ddc30*/  MOV R73, R122 ;  /* 0x0000007a00497202 */ /* 0x000fe20000000f00 */
[----:B------:R-:W-:Y:S01]  /*ddc40*/  IMAD.MOV.U32 R72, RZ, RZ, R123 ;  /* 0x000000ffff487224 */ /* 0x000fe200078e007b */
[----:B------:R-:W-:Y:S01]  /*ddc50*/  LOP3.LUT R63, R63, R62, RZ, 0x3c, !PT ;  /* 0x0000003e3f3f7212 */ /* 0x000fe200078e3cff */
[----:B------:R-:W-:Y:S01]  /*ddc60*/  IMAD.MOV.U32 R70, RZ, RZ, R139 ;  /* 0x000000ffff467224 */ /* 0x000fe200078e008b */
[----:B------:R-:W-:Y:S01]  /*ddc70*/  MOV R71, R138 ;  /* 0x0000008a00477202 */ /* 0x000fe20000000f00 */
[----:B------:R-:W-:Y:S01]  /*ddc80*/  IMAD.MOV.U32 R68, RZ, RZ, R149 ;  /* 0x000000ffff447224 */ /* 0x000fe200078e0095 */
[----:B------:R-:W-:-:S02]  /*ddc90*/  LOP3.LUT R62, R63, R62, RZ, 0x3c, !PT ;  /* 0x0000003e3f3e7212 */ /* 0x000fc400078e3cff */
[----:B------:R-:W-:Y:S01]  /*ddca0*/  MOV R69, R148 ;  /* 0x0000009400457202 */ /* 0x000fe20000000f00 */
[----:B------:R-:W-:Y:S01]  /*ddcb0*/  IMAD.MOV.U32 R42, RZ, RZ, R141 ;  /* 0x000000ffff2a7224 */ /* 0x000fe200078e008d */
[----:B------:R-:W-:Y:S02]  /*ddcc0*/  MOV R43, R140 ;  /* 0x0000008c002b7202 */ /* 0x000fe40000000f00 */
[----:B------:R-:W-:Y:S01]  /*ddcd0*/  LOP3.LUT R63, R63, R62, RZ, 0x3c, !PT ;  /* 0x0000003e3f3f7212 */ /* 0x000fe200078e3cff */
        /* <DEDUP_REMOVED lines=32> */
[----:B-1----:R-:W-:Y:S01]  /*ddee0*/  MOV R15, R190 ;  /* 0x000000be000f7202 */ /* 0x002fe20000000f00 */
[----:B------:R1:W-:Y:S01]  /*ddef0*/  STL.64 [R1+0x2180], R28 ;  /* 0x0021801c01007387 */ /* 0x0003e20000100a00 */
[----:B------:R1:W-:Y:S01]  /*ddf00*/  STL.64 [R1+0x21c8], R26 ;  /* 0x0021c81a01007387 */ /* 0x0003e20000100a00 */
[----:B------:R1:W-:Y:S02]  /*ddf10*/  STL.64 [R1+0x19d0], R24 ;  /* 0x0019d01801007387 */ /* 0x0003e40000100a00 */
[----:B------:R1:W-:Y:S02]  /*ddf20*/  STL.64 [R1+0x21c0], R22 ;  /* 0x0021c01601007387 */ /* 0x0003e40000100a00 */
[----:B------:R1:W-:Y:S01]  /*ddf30*/  STL.64 [R1+0x21b8], R14 ;  /* 0x0021b80e01007387 */ /* 0x0003e20000100a00 */
[----:B------:R-:W3:Y:S01]  /*ddf40*/  LDL.LU R122, [R1+0x19a4] ;  /* 0x0019a400017a7983 */ /* 0x000ee20000300800 */
[----:B------:R-:W4:Y:S03]  /*ddf50*/  LDL.LU R123, [R1+0x19a8] ;  /* 0x0019a800017b7983 */ /* 0x000f260000300800 */
        /* <DEDUP_REMOVED lines=44> */
[----:B------:R1:W-:Y:S01]  /*de220*/  LDGSTS.E [R3+0x28f00], [R22.64], P3 ;  /* 0x28f0000016037fae */ /* 0x0003e20009921848 */
[----:B------:R1:W-:Y:S01]  /*de230*/  LDGSTS.E [R3+0x28f80], [R14.64], P3 ;  /* 0x28f800000e037fae */ /* 0x0003e20009921848 */
[----:B---3--:R-:W-:Y:S01]  /*de240*/  MOV R73, R122 ;  /* 0x0000007a00497202 */ /* 0x008fe20000000f00 */
[----:B----4-:R-:W-:Y:S01]  /*de250*/  IMAD.MOV.U32 R72, RZ, RZ, R123 ;  /* 0x000000ffff487224 */ /* 0x010fe200078e007b */
[----:B-1----:R-:W-:Y:S01]  /*de260*/  MOV R71, R138 ;  /* 0x0000008a00477202 */ /* 0x002fe20000000f00 */
[----:B------:R-:W-:Y:S01]  /*de270*/  IMAD.MOV.U32 R70, RZ, RZ, R139 ;  /* 0x000000ffff467224 */ /* 0x000fe200078e008b */
[----:B------:R-:W-:Y:S01]  /*de280*/  MOV R69, R148 ;  /* 0x0000009400457202 */ /* 0x000fe20000000f00 */
[----:B------:R-:W-:Y:S01]  /*de290*/  IMAD.MOV.U32 R68, RZ, RZ, R149 ;  /* 0x000000ffff447224 */ /* 0x000fe200078e0095 */
[----:B------:R-:W-:Y:S01]  /*de2a0*/  STL.64 [R1+0x21b0], R72 ;  /* 0x0021b04801007387 */ /* 0x000fe20000100a00 */
[----:B--2---:R-:W-:-:S02]  /*de2b0*/  LOP3.LUT R63, R63, R62, RZ, 0x3c, !PT ;  /* 0x0000003e3f3f7212 */ /* 0x004fc400078e3cff */
[----:B------:R-:W-:Y:S01]  /*de2c0*/  MOV R43, R140 ;  /* 0x0000008c002b7202 */ /* 0x000fe20000000f00 */
        /* <DEDUP_REMOVED lines=8> */
[----:B------:R-:W-:Y:S02]  /*de350*/  STL.64 [R1+0x21a0], R68 ;  /* 0x0021a04401007387 */ /* 0x000fe40000100a00 */
        /* <DEDUP_REMOVED lines=30> */
[----:B------:R1:W-:Y:S04]  /*de540*/  STL.64 [R1+0x21f8], R14 ;  /* 0x0021f80e01007387 */ /* 0x0003e80000100a00 */
[----:B------:R1:W-:Y:S01]  /*de550*/  LDGSTS.E [R3+0x2a800], [R72.64], P4 ;  /* 0x2a80000048037fae */ /* 0x0003e2000a121848 */
[----:B------:R-:W2:Y:S02]  /*de560*/  LDL.LU R122, [R1+0x1928] ;  /* 0x00192800017a7983 */ /* 0x000ea40000300800 */
[----:B------:R2:W-:Y:S02]  /*de570*/  LDGSTS.E [R3+0x2a880], [R70.64], P4 ;  /* 0x2a88000046037fae */ /* 0x0005e4000a121848 */
[----:B------:R-:W3:Y:S01]  /*de580*/  LDL.LU R123, [R1+0x1944] ;  /* 0x00194400017b7983 */ /* 0x000ee20000300800 */
[----:B------:R1:W-:Y:S04]  /*de590*/  LDGSTS.E [R3+0x2a900], [R68.64], P4 ;  /* 0x2a90000044037fae */ /* 0x0003e8000a121848 */
[----:B------:R-:W4:Y:S01]  /*de5a0*/  LDL.LU R138, [R1+0x192c] ;  /* 0x00192c00018a7983 */ /* 0x000f220000300800 */
[----:B------:R1:W-:Y:S02]  /*de5b0*/  LDGSTS.E [R3+0x2a980], [R62.64], P4 ;  /* 0x2a9800003e037fae */ /* 0x0003e4000a121848 */
[----:B------:R-:W4:Y:S01]  /*de5c0*/  LDL.LU R139, [R1+0x1948] ;  /* 0x00194800018b7983 */ /* 0x000f220000300800 */
[----:B------:R-:W-:-:S02]  /*de5d0*/  ISETP.GT.AND P2, PT, R2, 0x59, PT ;  /* 0x000000590200780c */ /* 0x000fc40003f44270 */
[C---:B------:R-:W-:Y:S02]  /*de5e0*/  ISETP.GT.AND P5, PT, R2.reuse, 0x5d, PT ;  /* 0x0000005d0200780c */ /* 0x040fe40003fa4270 */
[C---:B------:R-:W-:Y:S01]  /*de5f0*/  ISETP.GT.AND P6, PT, R2.reuse, 0x65, PT ;  /* 0x000000650200780c */ /* 0x040fe20003fc4270 */
[----:B------:R2:W-:Y:S04]  /*de600*/  LDGSTS.E [R3+0x2aa00], [R42.64], P4 ;  /* 0x2aa000002a037fae */ /* 0x0005e8000a121848 */
        /* <DEDUP_REMOVED lines=28> */
[----:B------:R-:W-:Y:S01]  /*de7d0*/  SEL R7, RZ, 0x4, !P2 ;  /* 0x00000004ff077807 */ /* 0x000fe20005000000 */
[C---:B------:R-:W-:Y:S01]  /*de7e0*/  ISETP.GT.AND P2, PT, R2.reuse, 0x69, PT ;  /* 0x000000690200780c */ /* 0x040fe20003f44270 */
[----:B------:R-:W-:Y:S01]  /*de7f0*/  SEL R12, RZ, 0x4, !P5 ;  /* 0x00000004ff0c7807 */ /* 0x000fe20006800000 */
[----:B------:R1:W-:Y:S01]  /*de800*/  LDGSTS.E [R3+0x2aa80], [R40.64], P4 ;  /* 0x2aa8000028037fae */ /* 0x0003e2000a121848 */
[----:B------:R-:W-:Y:S01]  /*de810*/  ISETP.GT.AND P5, PT, R2, 0x6d, PT ;  /* 0x0000006d0200780c */ /* 0x000fe20003fa4270 */
[----:B------:R1:W-:Y:S01]  /*de820*/  LDGSTS.E [R3+0x2ab00], [R38.64], P4 ;  /* 0x2ab0000026037fae */ /* 0x0003e2000a121848 */
[----:B------:R-:W-:Y:S01]  /*de830*/  SEL R9, R7, RZ, !P0 ;  /* 0x000000ff07097207 */ /* 0x000fe20004000000 */
[----:B------:R1:W-:Y:S01]  /*de840*/  LDGSTS.E [R3+0x2ab80], [R36.64], P4 ;  /* 0x2ab8000024037fae */ /* 0x0003e2000a121848 */
[----:B------:R-:W-:-:S02]  /*de850*/  SEL R4, RZ, 0x4, !P6 ;  /* 0x00000004ff047807 */ /* 0x000fc40007000000 */
[----:B------:R-:W-:Y:S01]  /*de860*/  SEL R5, RZ, 0x4, !P2 ;  /* 0x00000004ff057807 */ /* 0x000fe20005000000 */
[----:B------:R1:W-:Y:S01]  /*de870*/  LDGSTS.E [R3+0x2ac00], [R34.64], P4 ;  /* 0x2ac0000022037fae */ /* 0x0003e2000a121848 */
[----:B------:R1:W-:Y:S01]  /*de880*/  LDGSTS.E [R3+0x2ac80], [R32.64], P4 ;  /* 0x2ac8000020037fae */ /* 0x0003e2000a121848 */
[----:B------:R-:W-:Y:S01]  /*de890*/  SEL R6, RZ, 0x4, !P5 ;  /* 0x00000004ff067807 */ /* 0x000fe20006800000 */
[----:B------:R1:W-:Y:S01]  /*de8a0*/  LDGSTS.E [R3+0x2ad00], [R30.64], P4 ;  /* 0x2ad000001e037fae */ /* 0x0003e2000a121848 */
[----:B------:R-:W-:Y:S01]  /*de8b0*/  ISETP.NE.U32.AND P5, PT, R9, RZ, PT ;  /* 0x000000ff0900720c */ /* 0x000fe20003fa5070 */
[----:B------:R1:W-:Y:S01]  /*de8c0*/  LDGSTS.E [R3+0x2ad80], [R28.64], P4 ;  /* 0x2ad800001c037fae */ /* 0x0003e2000a121848 */
[----:B------:R-:W-:Y:S02]  /*de8d0*/  SEL R4, R4, RZ, !P0 ;  /* 0x000000ff04047207 */ /* 0x000fe40004000000 */
[----:B------:R-:W-:Y:S01]  /*de8e0*/  SEL R5, R5, RZ, !P0 ;  /* 0x000000ff05057207 */ /* 0x000fe20004000000 */
[----:B------:R1:W-:Y:S01]  /*de8f0*/  LDGSTS.E [R3+0x2ae00], [R26.64], P4 ;  /* 0x2ae000001a037fae */ /* 0x0003e2000a121848 */
[----:B------:R1:W-:Y:S01]  /*de900*/  LDGSTS.E [R3+0x2ae80], [R24.64], P4 ;  /* 0x2ae8000018037fae */ /* 0x0003e2000a121848 */
[----:B------:R1:W-:Y:S02]  /*de910*/  LDGSTS.E [R3+0x2af00], [R22.64], P4 ;  /* 0x2af0000016037fae */ /* 0x0003e4000a121848 */
[----:B------:R1:W-:Y:S01]  /*de920*/  LDGSTS.E [R3+0x2af80], [R14.64], P4 ;  /* 0x2af800000e037fae */ /* 0x0003e2000a121848 */
[----:B------:R-:W-:-:S02]  /*de930*/  ISETP.NE.U32.AND P3, PT, R4, RZ, PT ;  /* 0x000000ff0400720c */ /* 0x000fc40003f65070 */
[----:B------:R-:W-:Y:S02]  /*de940*/  ISETP.NE.U32.AND P4, PT, R5, RZ, PT ;  /* 0x000000ff0500720c */ /* 0x000fe40003f85070 */
[----:B--2---:R-:W-:Y:S01]  /*de950*/  MOV R71, R122 ;  /* 0x0000007a00477202 */ /* 0x004fe20000000f00 */
[----:B---3--:R-:W-:Y:S01]  /*de960*/  IMAD.MOV.U32 R70, RZ, RZ, R123 ;  /* 0x000000ffff467224 */ /* 0x008fe200078e007b */
[----:B----4-:R-:W-:Y:S01]  /*de970*/  MOV R69, R138 ;  /* 0x0000008a00457202 */ /* 0x010fe20000000f00 */
[----:B------:R-:W-:-:S03]  /*de980*/  IMAD.MOV.U32 R68, RZ, RZ, R139 ;  /* 0x000000ffff447224 */ /* 0x000fc600078e008b */
[----:B------:R-:W-:Y:S04]  /*de990*/  STL.64 [R1+0x2218], R70 ;  /* 0x0022184601007387 */ /* 0x000fe80000100a00 */
[----:B------:R2:W-:Y:S01]  /*de9a0*/  LDGSTS.E [R3+0x2c800], [R70.64], P5 ;  /* 0x2c80000046037fae */ /* 0x0005e2000a921848 */
[----:B------:R-:W-:Y:S02]  /*de9b0*/  LOP3.LUT R63, R63, R62, RZ, 0x3c, !PT ;  /* 0x0000003e3f3f7212 */ /* 0x000fe400078e3cff */
[----:B------:R-:W-:Y:S01]  /*de9c0*/  MOV R43, R148 ;  /* 0x00000094002b7202 */ /* 0x000fe20000000f00 */
[----:B------:R-:W-:Y:S01]  /*de9d0*/  IMAD.MOV.U32 R42, RZ, RZ, R149 ;  /* 0x000000ffff2a7224 */ /* 0x000fe200078e0095 */
[----:B-1----:R-:W-:Y:S02]  /*de9e0*/  MOV R41, R140 ;  /* 0x0000008c00297202 */ /* 0x002fe40000000f00 */
[----:B------:R-:W-:Y:S01]  /*de9f0*/  LOP3.LUT R62, R63, R62, RZ, 0x3c, !PT ;  /* 0x0000003e3f3e7212 */ /* 0x000fe200078e3cff */
[----:B------:R-:W-:-:S02]  /*dea00*/  IMAD.MOV.U32 R40, RZ, RZ, R141 ;  /* 0x000000ffff287224 */ /* 0x000fc400078e008d */
        /* <DEDUP_REMOVED lines=39> */
[----:B------:R-:W3:Y:S03]  /*dec80*/  LDL.LU R123, [R1+0x18e4] ;  /* 0x0018e400017b7983 */ /* 0x000ee60000300800 */
[----:B------:R1:W-:Y:S01]  /*dec90*/  LDGSTS.E [R3+0x2c880], [R68.64], P5 ;  /* 0x2c88000044037fae */ /* 0x0003e2000a921848 */
[----:B------:R-:W4:Y:S02]  /*deca0*/  LDL.LU R138, [R1+0x18ac] ;  /* 0x0018ac00018a7983 */ /* 0x000f240000300800 */
[----:B------:R1:W-:Y:S02]  /*decb0*/  LDGSTS.E [R3+0x2c900], [R62.64], P5 ;  /* 0x2c9000003e037fae */ /* 0x0003e4000a921848 */
[----:B------:R-:W4:Y:S01]  /*decc0*/  LDL.LU R139, [R1+0x18e8] ;  /* 0x0018e800018b7983 */ /* 0x000f220000300800 */
[C---:B------:R-:W-:Y:S01]  /*decd0*/  ISETP.GT.AND P1, PT, R2.reuse, 0x61, PT ;  /* 0x000000610200780c */ /* 0x040fe20003f24270 */
[----:B------:R2:W-:Y:S01]  /*dece0*/  LDGSTS.E [R3+0x2c980], [R42.64], P5 ;  /* 0x2c9800002a037fae */ /* 0x0005e2000a921848 */
[----:B------:R2:W-:Y:S02]  /*decf0*/  LDGSTS.E [R3+0x2ca00], [R40.64], P5 ;  /* 0x2ca0000028037fae */ /* 0x0005e4000a921848 */
[----:B------:R2:W-:Y:S01]  /*ded00*/  LDGSTS.E [R3+0x2ca80], [R38.64], P5 ;  /* 0x2ca8000026037fae */ /* 0x0005e2000a921848 */
        /* <DEDUP_REMOVED lines=29> */
[----:B------:R-:W-:Y:S01]  /*deee0*/  ISETP.GT.AND P1, PT, R2, 0x71, PT ;  /* 0x000000710200780c */ /* 0x000fe20003f24270 */
[----:B------:R-:W-:Y:S01]  /*deef0*/  SEL R12, R12, RZ, !P0 ;  /* 0x000000ff0c0c7207 */ /* 0x000fe20004000000 */
[----:B------:R1:W-:Y:S01]  /*def00*/  LDGSTS.E [R3+0x2cb00], [R36.64], P5 ;  /* 0x2cb0000024037fae */ /* 0x0003e2000a921848 */
[----:B------:R1:W-:Y:S01]  /*def10*/  LDGSTS.E [R3+0x2cb80], [R34.64], P5 ;  /* 0x2cb8000022037fae */ /* 0x0003e2000a921848 */
[----:B------:R-:W-:Y:S01]  /*def20*/  SEL R7, RZ, 0x4, !P1 ;  /* 0x00000004ff077807 */ /* 0x000fe20004800000 */
[----:B------:R-:W-:Y:S01]  /*def30*/  ISETP.GT.AND P1, PT, R2, 0x7d, PT ;  /* 0x0000007d0200780c */ /* 0x000fe20003f24270 */
[----:B------:R1:W-:Y:S01]  /*def40*/  LDGSTS.E [R3+0x2cc00], [R32.64], P5 ;  /* 0x2cc0000020037fae */ /* 0x0003e2000a921848 */
[----:B------:R1:W-:Y:S02]  /*def50*/  LDGSTS.E [R3+0x2cc80], [R30.64], P5 ;  /* 0x2cc800001e037fae */ /* 0x0003e4000a921848 */
[----:B------:R1:W-:Y:S01]  /*def60*/  LDGSTS.E [R3+0x2cd00], [R28.64], P5 ;  /* 0x2cd000001c037fae */ /* 0x0003e2000a921848 */
[----:B------:R-:W-:Y:S01]  /*def70*/  SEL R10, RZ, 0x4, !P1 ;  /* 0x00000004ff0a7807 */ /* 0x000fe20004800000 */
[----:B------:R-:W-:Y:S01]  /*def80*/  ISETP.NE.U32.AND P1, PT, R12, RZ, PT ;  /* 0x000000ff0c00720c */ /* 0x000fe20003f25070 */
[----:B------:R1:W-:Y:S01]  /*def90*/  LDGSTS.E [R3+0x2cd80], [R26.64], P5 ;  /* 0x2cd800001a037fae */ /* 0x0003e2000a921848 */
[----:B------:R1:W-:Y:S02]  /*defa0*/  LDGSTS.E [R3+0x2ce00], [R24.64], P5 ;  /* 0x2ce0000018037fae */ /* 0x0003e4000a921848 */
[----:B------:R1:W-:Y:S02]  /*defb0*/  LDGSTS.E [R3+0x2ce80], [R22.64], P5 ;  /* 0x2ce8000016037fae */ /* 0x0003e4000a921848 */
[----:B------:R1:W-:Y:S01]  /*defc0*/  LDGSTS.E [R3+0x2cf00], [R14.64], P5 ;  /* 0x2cf000000e037fae */ /* 0x0003e2000a921848 */
[----:B------:R1:W-:Y:S01]  /*defd0*/  LDGSTS.E [R3+0x2cf80], [R4.64], P5 ;  /* 0x2cf8000004037fae */ /* 0x0003e2000a921848 */
        /* <DEDUP_REMOVED lines=9> */
[----:B------:R-:W-:Y:S02]  /*df070*/  MOV R41, R140 ;  /* 0x0000008c00297202 */ /* 0x000fe40000000f00 */
[----:B------:R-:W-:Y:S01]  /*df080*/  LOP3.LUT R62, R63, R62, RZ, 0x3c, !PT ;  /* 0x0000003e3f3e7212 */ /* 0x000fe200078e3cff */
[----:B------:R-:W-:-:S02]  /*df090*/  IMAD.MOV.U32 R40, RZ, RZ, R141 ;  /* 0x000000ffff287224 */ /* 0x000fc400078e008d */
[----:B------:R-:W-:Y:S01]  /*df0a0*/  IMAD.MOV.U32 R38, RZ, RZ, R177 ;  /* 0x000000ffff267224 */ /* 0x000fe200078e00b1 */
[----:B------:R-:W-:Y:S02]  /*df0b0*/  MOV R39, R176 ;  /* 0x000000b000277202 */ /* 0x000fe40000000f00 */
[----:B------:R-:W-:Y:S01]  /*df0c0*/  LOP3.LUT R63, R63, R62, RZ, 0x3c, !PT ;  /* 0x0000003e3f3f7212 */ /* 0x000fe200078e3cff */
[----:B------:R-:W-:Y:S01]  /*df0d0*/  STL.64 [R1+0x18a8], R68 ;  /* 0x0018a84401007387 */ /* 0x000fe20000100a00 */
[----:B-1----:R-:W-:Y:S01]  /*df0e0*/  IMAD.MOV.U32 R36, RZ, RZ, R117 ;  /* 0x000000ffff247224 */ /* 0x002fe200078e0075 */
        /* <DEDUP_REMOVED lines=32> */
[----:B------:R-:W-:Y:S01]  /*df2f0*/  STL.64 [R1+0x1850], R4 ;  /* 0x0018500401007387 */ /* 0x000fe20000100a00 */
        /* <DEDUP_REMOVED lines=40> */
[----:B------:R1:W-:Y:S01]  /*df580*/  LDGSTS.E [R3+0x2eb00], [R36.64], P1 ;  /* 0x2eb0000024037fae */ /* 0x0003e20008921848 */
[----:B------:R-:W-:Y:S01]  /*df590*/  SEL R13, R11, RZ, !P0 ;  /* 0x000000ff0b0d7207 */ /* 0x000fe20004000000 */
[----:B------:R1:W-:Y:S02]  /*df5a0*/  LDGSTS.E [R3+0x2eb80], [R34.64], P1 ;  /* 0x2eb8000022037fae */ /* 0x0003e40008921848 */
[----:B------:R1:W-:Y:S01]  /*df5b0*/  LDGSTS.E [R3+0x2ec00], [R32.64], P1 ;  /* 0x2ec0000020037fae */ /* 0x0003e20008921848 */
[----:B------:R1:W-:Y:S01]  /*df5c0*/  LDGSTS.E [R3+0x2ec80], [R30.64], P1 ;  /* 0x2ec800001e037fae */ /* 0x0003e20008921848 */
[----:B------:R-:W-:Y:S01]  /*df5d0*/  SEL R11, RZ, 0x4, !P2 ;  /* 0x00000004ff0b7807 */ /* 0x000fe20005000000 */
[----:B------:R1:W-:Y:S01]  /*df5e0*/  LDGSTS.E [R3+0x2ed00], [R28.64], P1 ;  /* 0x2ed000001c037fae */ /* 0x0003e20008921848 */
[----:B------:R-:W-:Y:S01]  /*df5f0*/  ISETP.NE.U32.AND P2, PT, R13, RZ, PT ;  /* 0x000000ff0d00720c */ /* 0x000fe20003f45070 */
        /* <DEDUP_REMOVED lines=106> */
[----:B--2---:R-:W-:Y:S01]  /*dfca0*/  MOV R71, R122 ;  /* 0x0000007a00477202 */ /* 0x004fe20000000f00 */
[----:B---3--:R-:W-:Y:S01]  /*dfcb0*/  IMAD.MOV.U32 R70, RZ, RZ, R123 ;  /* 0x000000ffff467224 */ /* 0x008fe200078e007b */
[----:B----4-:R-:W-:Y:S01]  /*dfcc0*/  MOV R69, R138 ;  /* 0x0000008a00457202 */ /* 0x010fe20000000f00 */
[----:B------:R-:W-:Y:S01]  /*dfcd0*/  IMAD.MOV.U32 R68, RZ, RZ, R139 ;  /* 0x000000ffff447224 */ /* 0x000fe200078e008b */
[----:B------:R-:W-:-:S02]  /*dfce0*/  LOP3.LUT R63, R63, R62, RZ, 0x3c, !PT ;  /* 0x0000003e3f3f7212 */ /* 0x000fc400078e3cff */
        /* <DEDUP_REMOVED lines=46> */
[----:B------:R-:W1:Y:S01]  /*dffd0*/  LDL.LU R122, [R1+0x1730] ;  /* 0x00173000017a7983 */ /* 0x000e620000300800 */
[----:B------:R2:W-:Y:S04]  /*dffe0*/  LDGSTS.E [R3+0x32900], [R62.64], P3 ;  /* 0x329000003e037fae */ /* 0x0005e80009921848 */
[----:B------:R-:W3:Y:S01]  /*dfff0*/  LDL.LU R123, [R1+0x1764] ;  /* 0x00176400017b7983 */ /* 0x000ee20000300800 */
[----:B------:R-:W-:Y:S01]  /*e0000*/  ISETP.GT.AND P6, PT, R2, 0x75, PT ;  /* 0x000000750200780c */ /* 0x000fe20003fc4270 */
        /* <DEDUP_REMOVED lines=32> */
[----:B------:R-:W4:Y:S01]  /*e0210*/  LDL.LU R191, [R1+0x16ec] ;  /* 0x0016ec0001bf7983 */ /* 0x000f220000300800 */
[----:B------:R-:W-:-:S02]  /*e0220*/  SEL R8, RZ, 0x4, !P6 ;  /* 0x00000004ff087807 */ /* 0x000fc40007000000 */
[----:B------:R1:W-:Y:S01]  /*e0230*/  LDGSTS.E [R3+0x32b00], [R36.64], P3 ;  /* 0x32b0000024037fae */ /* 0x0003e20009921848 */
[----:B------:R1:W-:Y:S02]  /*e0240*/  LDGSTS.E [R3+0x32b80], [R34.64], P3 ;  /* 0x32b8000022037fae */ /* 0x0003e40009921848 */
[----:B------:R1:W-:Y:S02]  /*e0250*/  LDGSTS.E [R3+0x32c00], [R32.64], P3 ;  /* 0x32c0000020037fae */ /* 0x0003e40009921848 */
[----:B------:R1:W-:Y:S01]  /*e0260*/  LDGSTS.E [R3+0x32c80], [R30.64], P3 ;  /* 0x32c800001e037fae */ /* 0x0003e20009921848 */
[----:B------:R-:W-:Y:S01]  /*e0270*/  SEL R4, R8, RZ, !P0 ;  /* 0x000000ff08047207 */ /* 0x000fe20004000000 */
[----:B------:R1:W-:Y:S01]  /*e0280*/  LDGSTS.E [R3+0x32d00], [R28.64], P3 ;  /* 0x32d000001c037fae */ /* 0x0003e20009921848 */
[----:B------:R1:W-:Y:S02]  /*e0290*/  LDGSTS.E [R3+0x32d80], [R26.64], P3 ;  /* 0x32d800001a037fae */ /* 0x0003e40009921848 */
[----:B------:R1:W-:Y:S02]  /*e02a0*/  LDGSTS.E [R3+0x32e00], [R24.64], P3 ;  /* 0x32e0000018037fae */ /* 0x0003e40009921848 */
[----:B------:R1:W-:Y:S01]  /*e02b0*/  LDGSTS.E [R3+0x32e80], [R22.64], P3 ;  /* 0x32e8000016037fae */ /* 0x0003e20009921848 */
[----:B------:R-:W-:Y:S01]  /*e02c0*/  ISETP.NE.U32.AND P2, PT, R4, RZ, PT ;  /* 0x000000ff0400720c */ /* 0x000fe20003f45070 */
[----:B------:R1:W-:Y:S01]  /*e02d0*/  LDGSTS.E [R3+0x32f00], [R14.64], P3 ;  /* 0x32f000000e037fae */ /* 0x0003e20009921848 */
[----:B------:R-:W-:Y:S01]  /*e02e0*/  SEL R4, R9, RZ, !P0 ;  /* 0x000000ff09047207 */ /* 0x000fe20004000000 */
        /* <DEDUP_REMOVED lines=96> */
[----:B------:R1:W-:Y:S01]  /*e08f0*/  LDGSTS.E [R3+0x34f00], [R8.64], P4 ;  /* 0x34f0000008037fae */ /* 0x0003e2000a121848 */
[----:B------:R1:W-:Y:S01]  /*e0900*/  LDGSTS.E [R3+0x34f80], [R6.64], P4 ;  /* 0x34f8000006037fae */ /* 0x0003e2000a121848 */
[----:B--2---:R-:W-:Y:S01]  /*e0910*/  MOV R69, R122 ;  /* 0x0000007a00457202 */ /* 0x004fe20000000f00 */
[----:B---3--:R-:W-:Y:S01]  /*e0920*/  IMAD.MOV.U32 R68, RZ, RZ, R123 ;  /* 0x000000ffff447224 */ /* 0x008fe200078e007b */
[----:B----4-:R-:W-:-:S02]  /*e0930*/  LOP3.LUT R63, R63, R62, RZ, 0x3c, !PT ;  /* 0x0000003e3f3f7212 */ /* 0x010fc400078e3cff */
        /* <DEDUP_REMOVED lines=53> */
[----:B------:R1:W-:Y:S01]  /*e0c90*/  LDGSTS.E [R3+0x36b80], [R32.64], P5 ;  /* 0x36b8000020037fae */ /* 0x0003e2000a921848 */
[----:B------:R-:W-:Y:S01]  /*e0ca0*/  ISETP.NE.U32.AND P3, PT, R4, RZ, PT ;  /* 0x000000ff0400720c */ /* 0x000fe20003f65070 */
        /* <DEDUP_REMOVED lines=107> */
[----:B------:R1:W-:Y:S01]  /*e1360*/  LDGSTS.E [R3+0x38800], [R62.64], P1 ;  /* 0x388000003e037fae */ /* 0x0003e20008921848 */
[----:B------:R-:W4:Y:S02]  /*e1370*/  LDL.LU R115, [R1+0xe68] ;  /* 0x000e680001737983 */ /* 0x000f240000300800 */
[----:B------:R2:W-:Y:S02]  /*e1380*/  LDGSTS.E [R3+0x38880], [R42.64], P1 ;  /* 0x388800002a037fae */ /* 0x0005e40008921848 */
[----:B------:R2:W-:Y:S01]  /*e1390*/  LDGSTS.E [R3+0x38900], [R40.64], P1 ;  /* 0x3890000028037fae */ /* 0x0005e20008921848 */
[----:B------:R2:W-:Y:S01]  /*e13a0*/  LDGSTS.E [R3+0x38980], [R38.64], P1 ;  /* 0x3898000026037fae */ /* 0x0005e20008921848 */
[----:B------:R2:W-:Y:S02]  /*e13b0*/  LDGSTS.E [R3+0x38a00], [R36.64], P1 ;  /* 0x38a0000024037fae */ /* 0x0005e40008921848 */
[----:B------:R2:W-:Y:S02]  /*e13c0*/  LDGSTS.E [R3+0x38a80], [R34.64], P1 ;  /* 0x38a8000022037fae */ /* 0x0005e40008921848 */
[----:B------:R4:W-:Y:S01]  /*e13d0*/  LDGSTS.E [R3+0x38b00], [R32.64], P1 ;  /* 0x38b0000020037fae */ /* 0x0009e20008921848 */
[----:B------:R2:W-:Y:S01]  /*e13e0*/  LDGSTS.E [R3+0x38b80], [R30.64], P1 ;  /* 0x38b800001e037fae */ /* 0x0005e20008921848 */
[----:B------:R2:W-:Y:S01]  /*e13f0*/  LDGSTS.E [R3+0x38c00], [R28.64], P1 ;  /* 0x38c000001c037fae */ /* 0x0005e20008921848 */
[----:B------:R-:W-:Y:S01]  /*e1400*/  ISETP.GT.AND P6, PT, R2, 0x6, PT ;  /* 0x000000060200780c */ /* 0x000fe20003fc4270 */
        /* <DEDUP_REMOVED lines=10> */
[----:B--2---:R-:W-:Y:S01]  /*e14b0*/  MOV R41, R176 ;  /* 0x000000b000297202 */ /* 0x004fe20000000f00 */
[----:B---3--:R-:W-:Y:S01]  /*e14c0*/  IMAD.MOV.U32 R40, RZ, RZ, R177 ;  /* 0x000000ffff287224 */ /* 0x008fe200078e00b1 */
[----:B----4-:R-:W-:-:S04]  /*e14d0*/  MOV R33, R190 ;  /* 0x000000be00217202 */ /* 0x010fc80000000f00 */
[----:B------:R-:W-:Y:S01]  /*e14e0*/  STL.64 [R1+0x24e0], R40 ;  /* 0x0024e02801007387 */ /* 0x000fe20000100a00 */
[----:B------:R-:W-:Y:S02]  /*e14f0*/  IMAD.MOV.U32 R32, RZ, RZ, R191 ;  /* 0x000000ffff207224 */ /* 0x000fe400078e00bf */
[----:B------:R-:W2:Y:S02]  /*e1500*/  LDL.LU R190, [R1+0xe4c] ;  /* 0x000e4c0001be7983 */ /* 0x000ea40000300800 */
[----:B------:R-:W3:Y:S02]  /*e1510*/  LDL.LU R191, [R1+0xe50] ;  /* 0x000e500001bf7983 */ /* 0x000ee40000300800 */
[----:B------:R-:W-:Y:S01]  /*e1520*/  IMAD.MOV.U32 R38, RZ, RZ, R117 ;  /* 0x000000ffff267224 */ /* 0x000fe200078e0075 */
[----:B------:R-:W-:Y:S01]  /*e1530*/  MOV R39, R116 ;  /* 0x0000007400277202 */ /* 0x000fe20000000f00 */
[----:B------:R-:W-:Y:S01]  /*e1540*/  IMAD.MOV.U32 R36, RZ, RZ, R133 ;  /* 0x000000ffff247224 */ /* 0x000fe200078e0085 */
[----:B------:R-:W-:-:S02]  /*e1550*/  MOV R37, R132 ;  /* 0x0000008400257202 */ /* 0x000fc40000000f00 */
[----:B------:R-:W-:Y:S01]  /*e1560*/  MOV R35, R128 ;  /* 0x0000008000237202 */ /* 0x000fe20000000f00 */
[----:B------:R-:W-:Y:S01]  /*e1570*/  IMAD.MOV.U32 R34, RZ, RZ, R129 ;  /* 0x000000ffff227224 */ /* 0x000fe200078e0081 */
[----:B------:R-:W-:Y:S01]  /*e1580*/  STL.64 [R1+0x24d8], R38 ;  /* 0x0024d82601007387 */ /* 0x000fe20000100a00 */
[----:B------:R-:W-:Y:S02]  /*e1590*/  STL.64 [R1+0x24d0], R36 ;  /* 0x0024d02401007387 */ /* 0x000fe40000100a00 */
[----:B------:R-:W4:Y:S01]  /*e15a0*/  LDL.LU R128, [R1+0xe54] ;  /* 0x000e540001807983 */ /* 0x000f220000300800 */
[----:B------:R-:W-:Y:S01]  /*e15b0*/  MOV R31, R120 ;  /* 0x00000078001f7202 */ /* 0x000fe20000000f00 */
[----:B------:R-:W4:Y:S01]  /*e15c0*/  LDL.LU R129, [R1+0xe58] ;  /* 0x000e580001817983 */ /* 0x000f220000300800 */
[----:B------:R-:W-:Y:S02]  /*e15d0*/  IMAD.MOV.U32 R30, RZ, RZ, R121 ;  /* 0x000000ffff1e7224 */ /* 0x000fe400078e0079 */
[----:B------:R-:W4:Y:S01]  /*e15e0*/  LDL.LU R120, [R1+0xe1c] ;  /* 0x000e1c0001787983 */ /* 0x000f220000300800 */
[----:B------:R-:W-:Y:S01]  /*e15f0*/  MOV R29, R136 ;  /* 0x00000088001d7202 */ /* 0x000fe20000000f00 */
[----:B------:R-:W4:Y:S01]  /*e1600*/  LDL.LU R121, [R1+0xe20] ;  /* 0x000e200001797983 */ /* 0x000f220000300800 */
[----:B------:R-:W-:-:S02]  /*e1610*/  IMAD.MOV.U32 R28, RZ, RZ, R137 ;  /* 0x000000ffff1c7224 */ /* 0x000fc400078e0089 */
[----:B------:R-:W4:Y:S02]  /*e1620*/  LDL.LU R136, [R1+0xe24] ;  /* 0x000e240001887983 */ /* 0x000f240000300800 */
[----:B------:R-:W4:Y:S02]  /*e1630*/  LDL.LU R137, [R1+0xe28] ;  /* 0x000e280001897983 */ /* 0x000f240000300800 */
[----:B------:R-:W-:Y:S01]  /*e1640*/  IMAD.MOV.U32 R26, RZ, RZ, R115 ;  /* 0x000000ffff1a7224 */ /* 0x000fe200078e0073 */
[----:B------:R-:W-:Y:S01]  /*e1650*/  MOV R27, R114 ;  /* 0x00000072001b7202 */ /* 0x000fe20000000f00 */
[----:B------:R-:W-:Y:S01]  /*e1660*/  STL.64 [R1+0x2520], R34 ;  /* 0x0025202201007387 */ /* 0x000fe20000100a00 */
[----:B-1----:R-:W-:Y:S01]  /*e1670*/  IMAD.MOV.U32 R24, RZ, RZ, R63 ;  /* 0x000000ffff187224 */ /* 0x002fe200078e003f */
[----:B------:R-:W-:Y:S02]  /*e1680*/  MOV R25, R62 ;  /* 0x0000003e00197202 */ /* 0x000fe40000000f00 */
[----:B------:R-:W-:Y:S01]  /*e1690*/  SEL R12, RZ, 0x4, !P6 ;  /* 0x00000004ff0c7807 */ /* 0x000fe20007000000 */
[----:B------:R1:W-:Y:S04]  /*e16a0*/  LDGSTS.E [R3+0x38d80], [R22.64], P1 ;  /* 0x38d8000016037fae */ /* 0x0003e80008921848 */
[----:B------:R-:W-:Y:S01]  /*e16b0*/  STL.64 [R1+0x2518], R32 ;  /* 0x0025182001007387 */ /* 0x000fe20000100a00 */
[----:B------:R-:W-:Y:S02]  /*e16c0*/  STL.64 [R1+0x2510], R30 ;  /* 0x0025101e01007387 */ /* 0x000fe40000100a00 */
[----:B------:R1:W-:Y:S02]  /*e16d0*/  LDGSTS.E [R3+0x38e00], [R14.64], P1 ;  /* 0x38e000000e037fae */ /* 0x0003e40008921848 */
[----:B------:R-:W-:Y:S01]  /*e16e0*/  STL.64 [R1+0x2540], R28 ;  /* 0x0025401c01007387 */ /* 0x000fe20000100a00 */
[----:B------:R-:W-:Y:S01]  /*e16f0*/  ISETP.NE.U32.AND P5, PT, R4, RZ, PT ;  /* 0x000000ff0400720c */ /* 0x000fe20003fa5070 */
[----:B------:R-:W-:Y:S01]  /*e1700*/  STL.64 [R1+0x2538], R26 ;  /* 0x0025381a01007387 */ /* 0x000fe20000100a00 */
[----:B------:R-:W-:Y:S01]  /*e1710*/  SEL R4, R12, RZ, !P0 ;  /* 0x000000ff0c047207 */ /* 0x000fe20004000000 */
[----:B------:R-:W-:Y:S02]  /*e1720*/  STL.64 [R1+0x2530], R24 ;  /* 0x0025301801007387 */ /* 0x000fe40000100a00 */
[----:B-1----:R-:W-:Y:S01]  /*e1730*/  IMAD.MOV.U32 R22, RZ, RZ, R147 ;  /* 0x000000ffff167224 */ /* 0x002fe200078e0093 */
[----:B------:R-:W-:Y:S01]  /*e1740*/  MOV R23, R146 ;  /* 0x0000009200177202 */ /* 0x000fe20000000f00 */
[----:B------:R-:W-:Y:S01]  /*e1750*/  IMAD.MOV.U32 R14, RZ, RZ, R183 ;  /* 0x000000ffff0e7224 */ /* 0x000fe200078e00b7 */
[----:B------:R-:W-:Y:S01]  /*e1760*/  MOV R15, R182 ;  /* 0x000000b6000f7202 */ /* 0x000fe20000000f00 */
[----:B------:R-:W-:Y:S01]  /*e1770*/  IMAD.MOV.U32 R12, RZ, RZ, R107 ;  /* 0x000000ffff0c7224 */ /* 0x000fe200078e006b */
[----:B------:R-:W-:Y:S01]  /*e1780*/  MOV R13, R106 ;  /* 0x0000006a000d7202 */ /* 0x000fe20000000f00 */
[----:B------:R-:W4:Y:S01]  /*e1790*/  LDL.LU R114, [R1+0xe2c] ;  /* 0x000e2c0001727983 */ /* 0x000f220000300800 */
[----:B------:R-:W-:Y:S02]  /*e17a0*/  STL.64 [R1+0x2528], R22 ;  /* 0x0025281601007387 */ /* 0x000fe40000100a00 */
[----:B------:R-:W4:Y:S02]  /*e17b0*/  LDL.LU R115, [R1+0xe30] ;  /* 0x000e300001737983 */ /* 0x000f240000300800 */
[----:B------:R-:W-:Y:S01]  /*e17c0*/  STL.64 [R1+0x2560], R14 ;  /* 0x0025600e01007387 */ /* 0x000fe20000100a00 */
[----:B------:R-:W4:Y:S01]  /*e17d0*/  LDL.LU R62, [R1+0xe34] ;  /* 0x000e3400013e7983 */ /* 0x000f220000300800 */
[----:B------:R-:W-:Y:S03]  /*e17e0*/  STL.64 [R1+0x2558], R12 ;  /* 0x0025580c01007387 */ /* 0x000fe60000100a00 */
[----:B------:R2:W-:Y:S01]  /*e17f0*/  LDGSTS.E [R3+0x38e80], [R10.64], P1 ;  /* 0x38e800000a037fae */ /* 0x0005e20008921848 */
[----:B------:R-:W4:Y:S02]  /*e1800*/  LDL.LU R63, [R1+0xe38] ;  /* 0x000e3800013f7983 */ /* 0x000f240000300800 */
[----:B------:R-:W4:Y:S02]  /*e1810*/  LDL.LU R106, [R1+0xdfc] ;  /* 0x000dfc00016a7983 */ /* 0x000f240000300800 */
[----:B------:R-:W4:Y:S01]  /*e1820*/  LDL.LU R107, [R1+0xe00] ;  /* 0x000e0000016b7983 */ /* 0x000f220000300800 */
[----:B------:R-:W4:Y:S01]  /*e1830*/  LDL.LU R146, [R1+0xe04] ;  /* 0x000e040001927983 */ /* 0x000f220000300800 */
        /* <DEDUP_REMOVED lines=13> */
[----:B--2---:R-:W-:Y:S01]  /*e1910*/  MOV R11, R190 ;  /* 0x000000be000b7202 */ /* 0x004fe20000000f00 */
[----:B---3--:R-:W-:Y:S01]  /*e1920*/  IMAD.MOV.U32 R10, RZ, RZ, R191 ;  /* 0x000000ffff0a7224 */ /* 0x008fe200078e00bf */
[----:B------:R-:W-:Y:S01]  /*e1930*/  ISETP.NE.U32.AND P1, PT, R4, RZ, PT ;  /* 0x000000ff0400720c */ /* 0x000fe20003f25070 */
[----:B------:R3:W-:Y:S04]  /*e1940*/  LDGSTS.E [R3+0x3ac80], [R22.64], P2 ;  /* 0x3ac8000016037fae */ /* 0x0007e80009121848 */
[----:B------:R3:W-:Y:S01]  /*e1950*/  STL.64 [R1+0x2550], R10 ;  /* 0x0025500a01007387 */ /* 0x0007e20000100a00 */
[----:B------:R-:W2:Y:S02]  /*e1960*/  LDL.LU R183, [R1+0xe10] ;  /* 0x000e100001b77983 */ /* 0x000ea40000300800 */
[----:B------:R-:W2:Y:S02]  /*e1970*/  LDL.LU R190, [R1+0xe14] ;  /* 0x000e140001be7983 */ /* 0x000ea40000300800 */
[----:B------:R-:W2:Y:S01]  /*e1980*/  LDL.LU R191, [R1+0xe18] ;  /* 0x000e180001bf7983 */ /* 0x000ea20000300800 */
[----:B------:R-:W2:Y:S04]  /*e1990*/  LDL.LU R17, [R1+0x63bc] ;  /* 0x0063bc0001117983 */ /* 0x000ea80000300800 */
[----:B------:R3:W-:Y:S01]  /*e19a0*/  LDGSTS.E [R3+0x3ad00], [R14.64], P2 ;  /* 0x3ad000000e037fae */ /* 0x0007e20009121848 */
[----:B----4-:R-:W-:-:S03]  /*e19b0*/  MOV R9, R128 ;  /* 0x0000008000097202 */ /* 0x010fc60000000f00 */
[----:B------:R4:W-:Y:S01]  /*e19c0*/  LDGSTS.E [R3+0x3ad80], [R12.64], P2 ;  /* 0x3ad800000c037fae */ /* 0x0009e20009121848 */
[----:B------:R-:W-:-:S03]  /*e19d0*/  IMAD.MOV.U32 R8, RZ, RZ, R129 ;  /* 0x000000ffff087224 */ /* 0x000fc600078e0081 */
[----:B------:R3:W-:Y:S01]  /*e19e0*/  LDGSTS.E [R3+0x3ae00], [R10.64], P2 ;  /* 0x3ae000000a037fae */ /* 0x0007e20009121848 */
[----:B-1----:R-:W-:Y:S01]  /*e19f0*/  MOV R7, R120 ;  /* 0x0000007800077202 */ /* 0x002fe20000000f00 */
[----:B------:R-:W-:Y:S02]  /*e1a00*/  IMAD.MOV.U32 R6, RZ, RZ, R121 ;  /* 0x000000ffff067224 */ /* 0x000fe400078e0079 */
[----:B------:R1:W-:Y:S01]  /*e1a10*/  LDGSTS.E [R3+0x3ae80], [R8.64], P2 ;  /* 0x3ae8000008037fae */ /* 0x0003e20009121848 */
[----:B------:R-:W-:Y:S01]  /*e1a20*/  MOV R5, R136 ;  /* 0x0000008800057202 */ /* 0x000fe20000000f00 */
[----:B------:R-:W-:Y:S02]  /*e1a30*/  IMAD.MOV.U32 R4, RZ, RZ, R137 ;  /* 0x000000ffff047224 */ /* 0x000fe400078e0089 */
[----:B------:R1:W-:Y:S04]  /*e1a40*/  LDGSTS.E [R3+0x3af00], [R6.64], P2 ;  /* 0x3af0000006037fae */ /* 0x0003e80009121848 */
[----:B------:R1:W-:Y:S04]  /*e1a50*/  LDGSTS.E [R3+0x3af80], [R4.64], P2 ;  /* 0x3af8000004037fae */ /* 0x0003e80009121848 */
[----:B------:R1:W-:Y:S01]  /*e1a60*/  STL.64 [R1+0x2548], R8 ;  /* 0x0025480801007387 */ /* 0x0003e20000100a00 */
[----:B------:R1:W-:Y:S02]  /*e1a70*/  STL.64 [R1+0x2580], R6 ;  /* 0x0025800601007387 */ /* 0x0003e40000100a00 */
[----:B------:R1:W-:Y:S02]  /*e1a80*/  STL.64 [R1+0x2578], R4 ;  /* 0x0025780401007387 */ /* 0x0003e40000100a00 */
        /* <DEDUP_REMOVED lines=8> */
[----:B---3--:R-:W-:Y:S01]  /*e1b10*/  IMAD.MOV.U32 R10, RZ, RZ, R181 ;  /* 0x000000ffff0a7224 */ /* 0x008fe200078e00b5 */
[----:B------:R-:W-:-:S02]  /*e1b20*/  MOV R11, R180 ;  /* 0x000000b4000b7202 */ /* 0x000fc40000000f00 */
[----:B------:R-:W-:Y:S01]  /*e1b30*/  MOV R117, R114 ;  /* 0x0000007200757202 */ /* 0x000fe20000000f00 */
[----:B------:R-:W-:Y:S01]  /*e1b40*/  IMAD.MOV.U32 R116, RZ, RZ, R115 ;  /* 0x000000ffff747224 */ /* 0x000fe200078e0073 */
[----:B------:R-:W-:Y:S01]  /*e1b50*/  LOP3.LUT R107, R107, R106, RZ, 0x3c, !PT ;  /* 0x0000006a6b6b7212 */ /* 0x000fe200078e3cff */
[----:B------:R-:W-:Y:S01]  /*e1b60*/  IMAD.MOV.U32 R114, RZ, RZ, R63 ;  /* 0x000000ffff727224 */ /* 0x000fe200078e003f */
[----:B------:R-:W-:Y:S01]  /*e1b70*/  MOV R115, R62 ;  /* 0x0000003e00737202 */ /* 0x000fe20000000f00 */
[----:B------:R-:W-:Y:S01]  /*e1b80*/  IMAD.MOV.U32 R102, RZ, RZ, R147 ;  /* 0x000000ffff667224 */ /* 0x000fe200078e0093 */
[C---:B------:R-:W-:Y:S02]  /*e1b90*/  LOP3.LUT R106, R107.reuse, R106, RZ, 0x3c, !PT ;  /* 0x0000006a6b6a7212 */ /* 0x040fe400078e3cff */
[----:B------:R-:W-:Y:S02]  /*e1ba0*/  MOV R103, R146 ;  /* 0x0000009200677202 */ /* 0x000fe40000000f00 */
[----:B------:R-:W-:Y:S01]  /*e1bb0*/  MOV R101, R182 ;  /* 0x000000b600657202 */ /* 0x000fe20000000f00 */
[----:B------:R-:W-:Y:S01]  /*e1bc0*/  IMAD.MOV.U32 R80, RZ, RZ, R185 ;  /* 0x000000ffff507224 */ /* 0x000fe200078e00b9 */
[----:B------:R-:W-:-:S02]  /*e1bd0*/  LOP3.LUT R107, R107, R106, RZ, 0x3c, !PT ;  /* 0x0000006a6b6b7212 */ /* 0x000fc400078e3cff */
        /* <DEDUP_REMOVED lines=19> */
[----:B----4-:R-:W-:Y:S01]  /*e1d10*/  IMAD.MOV.U32 R12, RZ, RZ, R59 ;  /* 0x000000ffff0c7224 */ /* 0x010fe200078e003b */
        /* <DEDUP_REMOVED lines=11> */
[----:B------:R1:W-:Y:S01]  /*e1dd0*/  LDGSTS.E [R3+0x3c800], [R116.64], P3 ;  /* 0x3c80000074037fae */ /* 0x0003e20009921848 */
[----:B------:R-:W-:Y:S01]  /*e1de0*/  IMAD.MOV.U32 R30, RZ, RZ, R55 ;  /* 0x000000ffff1e7224 */ /* 0x000fe200078e0037 */
[----:B------:R-:W-:Y:S01]  /*e1df0*/  MOV R31, R54 ;  /* 0x00000036001f7202 */ /* 0x000fe20000000f00 */
[----:B------:R1:W-:Y:S02]  /*e1e00*/  LDGSTS.E [R3+0x3c880], [R114.64], P3 ;  /* 0x3c88000072037fae */ /* 0x0003e40009921848 */
[----:B------:R-:W-:Y:S01]  /*e1e10*/  IMAD.MOV.U32 R28, RZ, RZ, R57 ;  /* 0x000000ffff1c7224 */ /* 0x000fe200078e0039 */
[----:B------:R-:W-:Y:S01]  /*e1e20*/  MOV R29, R56 ;  /* 0x00000038001d7202 */ /* 0x000fe20000000f00 */
[----:B------:R1:W-:Y:S01]  /*e1e30*/  LDGSTS.E [R3+0x3c900], [R106.64], P3 ;  /* 0x3c9000006a037fae */ /* 0x0003e20009921848 */
[----:B------:R-:W-:Y:S01]  /*e1e40*/  MOV R26, R45 ;  /* 0x0000002d001a7202 */ /* 0x000fe20000000f00 */
[----:B------:R-:W-:-:S02]  /*e1e50*/  IMAD.MOV.U32 R27, RZ, RZ, R44 ;  /* 0x000000ffff1b7224 */ /* 0x000fc400078e002c */
[----:B------:R1:W-:Y:S01]  /*e1e60*/  LDGSTS.E [R3+0x3c980], [R102.64], P3 ;  /* 0x3c98000066037fae */ /* 0x0003e20009921848 */
[----:B------:R-:W-:Y:S01]  /*e1e70*/  MOV R24, R47 ;  /* 0x0000002f00187202 */ /* 0x000fe20000000f00 */
[----:B------:R-:W-:Y:S01]  /*e1e80*/  IMAD.MOV.U32 R25, RZ, RZ, R46 ;  /* 0x000000ffff197224 */ /* 0x000fe200078e002e */
[----:B------:R-:W-:Y:S01]  /*e1e90*/  MOV R22, R49 ;  /* 0x0000003100167202 */ /* 0x000fe20000000f00 */
[----:B------:R-:W-:Y:S01]  /*e1ea0*/  IMAD.MOV.U32 R23, RZ, RZ, R48 ;  /* 0x000000ffff177224 */ /* 0x000fe200078e0030 */
[----:B------:R-:W-:Y:S02]  /*e1eb0*/  LOP3.LUT R5, R16, 0x40, RZ, 0x3c, !PT ;  /* 0x0000004010057812 */ /* 0x000fe400078e3cff */
[----:B--2---:R-:W-:Y:S01]  /*e1ec0*/  IADD3 R17, P2, R17, R250, RZ ;  /* 0x000000fa11117210 */ /* 0x004fe20007f5e0ff */
[----:B------:R-:W-:Y:S02]  /*e1ed0*/  IMAD.MOV.U32 R100, RZ, RZ, R183 ;  /* 0x000000ffff647224 */ /* 0x000fe400078e00b7 */
[----:B------:R-:W-:Y:S01]  /*e1ee0*/  IMAD.MOV.U32 R98, RZ, RZ, R191 ;  /* 0x000000ffff627224 */ /* 0x000fe200078e00bf */
[----:B------:R-:W-:Y:S01]  /*e1ef0*/  MOV R99, R190 ;  /* 0x000000be00637202 */ /* 0x000fe20000000f00 */
[----:B------:R-:W-:Y:S01]  /*e1f00*/  STL [R1+0x63bc], R17 ;  /* 0x0063bc1101007387 */ /* 0x000fe20000100800 */
[----:B------:R-:W-:Y:S02]  /*e1f10*/  STL.64 [R1+0x2570], R116 ;  /* 0x0025707401007387 */ /* 0x000fe40000100a00 */
[----:B------:R-:W-:Y:S02]  /*e1f20*/  STL.64 [R1+0x2568], R114 ;  /* 0x0025687201007387 */ /* 0x000fe40000100a00 */
[----:B------:R-:W-:Y:S01]  /*e1f30*/  STL.64 [R1+0x25a0], R106 ;  /* 0x0025a06a01007387 */ /* 0x000fe20000100a00 */
[----:B------:R-:W-:Y:S01]  /*e1f40*/  STL.64 [R1+0x2598], R102 ;  /* 0x0025986601007387 */ /* 0x000fe20000100a00 */
[----:B------:R-:W-:Y:S02]  /*e1f50*/  STL.64 [R1+0x2590], R100 ;  /* 0x0025906401007387 */ /* 0x000fe40000100a00 */
[----:B------:R-:W-:Y:S02]  /*e1f60*/  STL.64 [R1+0x2588], R98 ;  /* 0x0025886201007387 */ /* 0x000fe40000100a00 */
[----:B------:R-:W-:Y:S01]  /*e1f70*/  STL.64 [R1+0x25c0], R96 ;  /* 0x0025c06001007387 */ /* 0x000fe20000100a00 */
[----:B------:R-:W-:Y:S01]  /*e1f80*/  STL.64 [R1+0x25b8], R94 ;  /* 0x0025b85e01007387 */ /* 0x000fe20000100a00 */
[----:B------:R-:W-:Y:S02]  /*e1f90*/  STL.64 [R1+0x25b0], R92 ;  /* 0x0025b05c01007387 */ /* 0x000fe40000100a00 */
[----:B------:R-:W-:Y:S02]  /*e1fa0*/  STL.64 [R1+0x25a8], R82 ;  /* 0x0025a85201007387 */ /* 0x000fe40000100a00 */
[----:B------:R2:W-:Y:S01]  /*e1fb0*/  STL.64 [R1+0x25e0], R10 ;  /* 0x0025e00a01007387 */ /* 0x0005e20000100a00 */
[----:B------:R-:W-:Y:S01]  /*e1fc0*/  STL.64 [R1+0x25d8], R80 ;  /* 0x0025d85001007387 */ /* 0x000fe20000100a00 */
[----:B------:R-:W-:Y:S02]  /*e1fd0*/  STL.64 [R1+0x25d0], R74 ;  /* 0x0025d04a01007387 */ /* 0x000fe40000100a00 */
[----:B------:R-:W-:Y:S02]  /*e1fe0*/  STL.64 [R1+0x25c8], R72 ;  /* 0x0025c84801007387 */ /* 0x000fe40000100a00 */
[----:B------:R3:W-:Y:S01]  /*e1ff0*/  STL.64 [R1+0x2600], R8 ;  /* 0x0026000801007387 */ /* 0x0007e20000100a00 */
[----:B------:R-:W-:Y:S01]  /*e2000*/  STL.64 [R1+0x25f8], R70 ;  /* 0x0025f84601007387 */ /* 0x000fe20000100a00 */
[----:B------:R-:W-:Y:S02]  /*e2010*/  STL.64 [R1+0x25f0], R68 ;  /* 0x0025f04401007387 */ /* 0x000fe40000100a00 */
[----:B------:R-:W-:Y:S02]  /*e2020*/  STL.64 [R1+0x25e8], R62 ;  /* 0x0025e83e01007387 */ /* 0x000fe40000100a00 */
[----:B------:R-:W-:Y:S01]  /*e2030*/  STL.64 [R1+0x2618], R42 ;  /* 0x0026182a01007387 */ /* 0x000fe20000100a00 */
[----:B------:R-:W-:Y:S01]  /*e2040*/  STL.64 [R1+0x2610], R40 ;  /* 0x0026102801007387 */ /* 0x000fe20000100a00 */
[----:B------:R-:W-:Y:S02]  /*e2050*/  STL.64 [R1+0x2608], R38 ;  /* 0x0026082601007387 */ /* 0x000fe40000100a00 */
[----:B------:R4:W-:Y:S02]  /*e2060*/  STL.64 [R1+0x2638], R12 ;  /* 0x0026380c01007387 */ /* 0x0009e40000100a00 */
[----:B------:R1:W-:Y:S01]  /*e2070*/  STL.64 [R1+0x2630], R6 ;  /* 0x0026300601007387 */ /* 0x0003e20000100a00 */
[----:B------:R-:W-:Y:S01]  /*e2080*/  STL.64 [R1+0x2628], R36 ;  /* 0x0026282401007387 */ /* 0x000fe20000100a00 */
[----:B------:R-:W-:Y:S02]  /*e2090*/  STL.64 [R1+0x2620], R34 ;  /* 0x0026202201007387 */ /* 0x000fe40000100a00 */
[----:B------:R1:W-:Y:S01]  /*e20a0*/  STL.64 [R1+0x2658], R14 ;  /* 0x0026580e01007387 */ /* 0x0003e20000100a00 */
[----:B------:R1:W-:Y:S01]  /*e20b0*/  LDGSTS.E [R3+0x3ca00], [R100.64], P3 ;  /* 0x3ca0000064037fae */ /* 0x0003e20009921848 */
[----:B------:R-:W-:Y:S02]  /*e20c0*/  STL.64 [R1+0x2650], R32 ;  /* 0x0026502001007387 */ /* 0x000fe40000100a00 */
[----:B------:R1:W-:Y:S02]  /*e20d0*/  LDGSTS.E [R3+0x3ca80], [R98.64], P3 ;  /* 0x3ca8000062037fae */ /* 0x0003e40009921848 */
[----:B------:R-:W-:Y:S01]  /*e20e0*/  STL.64 [R1+0x2648], R30 ;  /* 0x0026481e01007387 */ /* 0x000fe20000100a00 */
[----:B------:R1:W-:Y:S04]  /*e20f0*/  LDGSTS.E [R3+0x3cb00], [R96.64], P3 ;  /* 0x3cb0000060037fae */ /* 0x0003e80009921848 */
[----:B------:R-:W-:Y:S01]  /*e2100*/  STL.64 [R1+0x2640], R28 ;  /* 0x0026401c01007387 */ /* 0x000fe20000100a00 */
[----:B------:R1:W-:Y:S02]  /*e2110*/  LDGSTS.E [R3+0x3cb80], [R94.64], P3 ;  /* 0x3cb800005e037fae */ /* 0x0003e40009921848 */
[----:B------:R-:W-:Y:S02]  /*e2120*/  STL.64 [R1+0x2668], R26 ;  /* 0x0026681a01007387 */ /* 0x000fe40000100a00 */
[----:B------:R1:W-:Y:S01]  /*e2130*/  LDGSTS.E [R3+0x3cc00], [R92.64], P3 ;  /* 0x3cc000005c037fae */ /* 0x0003e20009921848 */
[----:B------:R-:W-:Y:S04]  /*e2140*/  STL.64 [R1+0x2660], R24 ;  /* 0x0026601801007387 */ /* 0x000fe80000100a00 */
[----:B------:R1:W-:Y:S01]  /*e2150*/  LDGSTS.E [R3+0x3cc80], [R82.64], P3 ;  /* 0x3cc8000052037fae */ /* 0x0003e20009921848 */
[----:B------:R-:W-:Y:S02]  /*e2160*/  STL.64 [R1+0x2670], R22 ;  /* 0x0026701601007387 */ /* 0x000fe40000100a00 */
        /* <DEDUP_REMOVED lines=13> */
[----:B------:R4:W-:Y:S02]  /*e2240*/  LDGSTS.E [R3+0x3ea80], [R12.64], P4 ;  /* 0x3ea800000c037fae */ /* 0x0009e4000a121848 */
[----:B------:R1:W-:Y:S01]  /*e2250*/  LDGSTS.E [R3+0x3eb00], [R6.64], P4 ;  /* 0x3eb0000006037fae */ /* 0x0003e2000a121848 */
[----:B------:R1:W-:Y:S04]  /*e2260*/  LDGSTS.E [R3+0x3eb80], [R36.64], P4 ;  /* 0x3eb8000024037fae */ /* 0x0003e8000a121848 */
[----:B---3--:R-:W3:Y:S01]  /*e2270*/  LDL.LU R8, [R1+0x63ac] ;  /* 0x0063ac0001087983 */ /* 0x008ee20000300800 */
[----:B------:R-:W3:Y:S02]  /*e2280*/  LDL.LU R16, [R1+0x63a8] ;  /* 0x0063a80001107983 */ /* 0x000ee40000300800 */
[----:B------:R-:W3:Y:S02]  /*e2290*/  LDL.LU R11, [R1+0x63a4] ;  /* 0x0063a400010b7983 */ /* 0x000ee40000300800 */
[----:B------:R1:W-:Y:S01]  /*e22a0*/  LDGSTS.E [R3+0x3ec00], [R34.64], P4 ;  /* 0x3ec0000022037fae */ /* 0x0003e2000a121848 */
[----:B------:R1:W-:Y:S01]  /*e22b0*/  LDGSTS.E [R3+0x3ec80], [R14.64], P4 ;  /* 0x3ec800000e037fae */ /* 0x0003e2000a121848 */
[----:B------:R1:W-:Y:S02]  /*e22c0*/  LDGSTS.E [R3+0x3ed00], [R32.64], P4 ;  /* 0x3ed0000020037fae */ /* 0x0003e4000a121848 */
[----:B------:R1:W-:Y:S02]  /*e22d0*/  LDGSTS.E [R3+0x3ed80], [R30.64], P4 ;  /* 0x3ed800001e037fae */ /* 0x0003e4000a121848 */
[----:B------:R-:W-:Y:S01]  /*e22e0*/  IMAD.U32 R4, RZ, RZ, UR5 ;  /* 0x00000005ff047e24 */ /* 0x000fe2000f8e00ff */
[----:B------:R1:W-:Y:S04]  /*e22f0*/  LDGSTS.E [R3+0x3ee00], [R28.64], P4 ;  /* 0x3ee000001c037fae */ /* 0x0003e8000a121848 */
[----:B----4-:R-:W4:Y:S01]  /*e2300*/  LDL.LU R13, [R1+0x63a0] ;  /* 0x0063a000010d7983 */ /* 0x010f220000300800 */
[----:B-1----:R-:W4:Y:S03]  /*e2310*/  LDL.LU R7, [R1+0x639c] ;  /* 0x00639c0001077983 */ /* 0x002f260000300800 */
[----:B------:R1:W-:Y:S01]  /*e2320*/  LDGSTS.E [R3+0x3ee80], [R26.64], P4 ;  /* 0x3ee800001a037fae */ /* 0x0003e2000a121848 */
[----:B------:R1:W-:Y:S03]  /*e2330*/  LDGSTS.E [R3+0x3ef00], [R24.64], P4 ;  /* 0x3ef0000018037fae */ /* 0x0003e6000a121848 */
[----:B------:R1:W-:Y:S04]  /*e2340*/  LDGSTS.E [R3+0x3ef80], [R22.64], P4 ;  /* 0x3ef8000016037fae */ /* 0x0003e8000a121848 */
[----:B------:R-:W4:Y:S01]  /*e2350*/  LDL.LU R15, [R1+0x6398] ;  /* 0x00639800010f7983 */ /* 0x000f220000300800 */
[----:B------:R-:W4:Y:S02]  /*e2360*/  LDL.LU R12, [R1+0x6394] ;  /* 0x00639400010c7983 */ /* 0x000f240000300800 */
[----:B------:R-:W4:Y:S02]  /*e2370*/  LDL.LU R14, [R1+0x6390] ;  /* 0x00639000010e7983 */ /* 0x000f240000300800 */
[----:B------:R-:W4:Y:S01]  /*e2380*/  LDL.LU R9, [R1+0x638c] ;  /* 0x00638c0001097983 */ /* 0x000f220000300800 */
[----:B------:R-:W-:Y:S01]  /*e2390*/  LEA R86, R4, R5, 0x12 ;  /* 0x0000000504567211 */ /* 0x000fe200078e90ff */
[----:B------:R-:W-:-:S02]  /*e23a0*/  MOV R4, R19 ;  /* 0x0000001300047202 */ /* 0x000fc40000000f00 */
[----:B------:R-:W-:Y:S01]  /*e23b0*/  IMAD.MOV.U32 R5, RZ, RZ, R20 ;  /* 0x000000ffff057224 */ /* 0x000fe200078e0014 */
[----:B-1----:R-:W4:Y:S04]  /*e23c0*/  LDL.LU R3, [R1+0x6388] ;  /* 0x0063880001037983 */ /* 0x002f280000300800 */
[----:B------:R1:W-:Y:S02]  /*e23d0*/  LDGSTS.E [R86+0x1000], [R4.64], P5 ;  /* 0x0100000004567fae */ /* 0x0003e4000a921848 */
[----:B-1----:R-:W-:Y:S01]  /*e23e0*/  IMAD.MOV.U32 R4, RZ, RZ, R17 ;  /* 0x000000ffff047224 */ /* 0x002fe200078e0011 */
[----:B--2---:R-:W-:Y:S01]  /*e23f0*/  IADD3 R10, P3, R10, R250, RZ ;  /* 0x000000fa0a0a7210 */ /* 0x004fe20007f7e0ff */
[----:B------:R-:W-:-:S04]  /*e2400*/  IMAD.X R18, R18, 0x1, R0, P2 ;  /* 0x0000000112127824 */ /* 0x000fc800010e0600 */
[----:B------:R-:W-:Y:S01]  /*e2410*/  STL [R1+0x63b4], R10 ;  /* 0x0063b40a01007387 */ /* 0x000fe20000100800 */
[----:B------:R1:W-:Y:S02]  /*e2420*/  STL [R1+0x63b0], R18 ;  /* 0x0063b01201007387 */ /* 0x0003e40000100800 */
[----:B------:R-:W2:Y:S01]  /*e2430*/  LDL.LU R6, [R1+0x6384] ;  /* 0x0063840001067983 */ /* 0x000ea20000300800 */
[----:B---3--:R-:W-:Y:S01]  /*e2440*/  IADD3 R8, P2, R8, R250, RZ ;  /* 0x000000fa08087210 */ /* 0x008fe20007f5e0ff */
[----:B------:R-:W3:Y:S01]  /*e2450*/  LDL.LU R20, [R1+0x6380] ;  /* 0x0063800001147983 */ /* 0x000ee20000300800 */
[----:B------:R-:W-:Y:S02]  /*e2460*/  IADD3.X R16, R16, R0, RZ, P3, !PT ;  /* 0x0000000010107210 */ /* 0x000fe40001ffe4ff */
[----:B------:R-:W-:Y:S01]  /*e2470*/  MOV R5, R18 ;  /* 0x0000001200057202 */ /* 0x000fe20000000f00 */
[----:B------:R-:W-:Y:S01]  /*e2480*/  IADD3 R11, P3, R11, R250, RZ ;  /* 0x000000fa0b0b7210 */ /* 0x000fe20007f7e0ff */
[----:B------:R-:W-:Y:S01]  /*e2490*/  STL [R1+0x63ac], R8 ;  /* 0x0063ac0801007387 */ /* 0x000fe20000100800 */
[----:B----4-:R-:W-:-:S03]  /*e24a0*/  IMAD.X R13, R13, 0x1, R0, P2 ;  /* 0x000000010d0d7824 */ /* 0x010fc600010e0600 */
[----:B------:R4:W-:Y:S04]  /*e24b0*/  STL [R1+0x63a8], R16 ;  /* 0x0063a81001007387 */ /* 0x0009e80000100800 */
[----:B------:R4:W-:Y:S01]  /*e24c0*/  LDGSTS.E [R86+0x1080], [R4.64], P5 ;  /* 0x0108000004567fae */ /* 0x0009e2000a921848 */
[----:B-1----:R-:W3:Y:S01]  /*e24d0*/  LDL.LU R18, [R1+0x637c] ;  /* 0x00637c0001127983 */ /* 0x002ee20000300800 */
[----:B----4-:R-:W-:Y:S02]  /*e24e0*/  MOV R4, R10 ;  /* 0x0000000a00047202 */ /* 0x010fe40000000f00 */
[----:B------:R-:W4:Y:S01]  /*e24f0*/  LDL.LU R10, [R1+0x6378] ;  /* 0x00637800010a7983 */ /* 0x000f220000300800 */
[----:B------:R-:W-:Y:S02]  /*e2500*/  STL [R1+0x63a4], R11 ;  /* 0x0063a40b01007387 */ /* 0x000fe40000100800 */
[----:B------:R-:W-:-:S02]  /*e2510*/  IMAD.MOV.U32 R5, RZ, RZ, R16 ;  /* 0x000000ffff057224 */ /* 0x000fc400078e0010 */
[----:B------:R1:W-:Y:S01]  /*e2520*/  STL [R1+0x63a0], R13 ;  /* 0x0063a00d01007387 */ /* 0x0003e20000100800 */
[----:B------:R-:W4:Y:S01]  /*e2530*/  LDL.LU R16, [R1+0x6374] ;  /* 0x0063740001107983 */ /* 0x000f220000300800 */
[----:B------:R-:W4:Y:S01]  /*e2540*/  LDL.LU R19, [R1+0x6370] ;  /* 0x0063700001137983 */ /* 0x000f220000300800 */
[----:B------:R-:W-:Y:S02]  /*e2550*/  IADD3 R7, P2, R7, R250, RZ ;  /* 0x000000fa07077210 */ /* 0x000fe40007f5e0ff */
[----:B------:R-:W-:Y:S01]  /*e2560*/  IADD3.X R15, R15, R0, RZ, P3, !PT ;  /* 0x000000000f0f7210 */ /* 0x000fe20001ffe4ff */
[----:B------:R1:W-:Y:S04]  /*e2570*/  LDGSTS.E [R86+0x1100], [R4.64], P5 ;  /* 0x0110000004567fae */ /* 0x0003e8000a921848 */
[----:B------:R-:W-:Y:S01]  /*e2580*/  STL [R1+0x639c], R7 ;  /* 0x00639c0701007387 */ /* 0x000fe20000100800 */
[----:B------:R1:W-:Y:S02]  /*e2590*/  STL [R1+0x6398], R15 ;  /* 0x0063980f01007387 */ /* 0x0003e40000100800 */
[----:B------:R-:W4:Y:S01]  /*e25a0*/  LDL.LU R17, [R1+0x6368] ;  /* 0x0063680001117983 */ /* 0x000f220000300800 */
[----:B------:R-:W-:Y:S01]  /*e25b0*/  IADD3 R12, P3, R12, R250, RZ ;  /* 0x000000fa0c0c7210 */ /* 0x000fe20007f7e0ff */
[----:B------:R-:W-:-:S02]  /*e25c0*/  IMAD.X R14, R14, 0x1, R0, P2 ;  /* 0x000000010e0e7824 */ /* 0x000fc400010e0600 */
[----:B-1----:R-:W-:Y:S01]  /*e25d0*/  IMAD.MOV.U32 R4, RZ, RZ, R8 ;  /* 0x000000ffff047224 */ /* 0x002fe200078e0008 */
[----:B------:R-:W-:Y:S01]  /*e25e0*/  MOV R5, R13 ;  /* 0x0000000d00057202 */ /* 0x000fe20000000f00 */
[----:B------:R-:W4:Y:S01]  /*e25f0*/  LDL.LU R8, [R1+0x636c] ;  /* 0x00636c0001087983 */ /* 0x000f220000300800 */
[----:B------:R-:W4:Y:S03]  /*e2600*/  LDL.LU R13, [R1+0x6364] ;  /* 0x00636400010d7983 */ /* 0x000f260000300800 */
[----:B------:R1:W-:Y:S02]  /*e2610*/  LDGSTS.E [R86+0x1180], [R4.64], P5 ;  /* 0x0118000004567fae */ /* 0x0003e4000a921848 */
[----:B-1----:R-:W-:Y:S01]  /*e2620*/  MOV R4, R11 ;  /* 0x0000000b00047202 */ /* 0x002fe20000000f00 */
[----:B------:R-:W-:Y:S02]  /*e2630*/  IMAD.MOV.U32 R5, RZ, RZ, R15 ;  /* 0x000000ffff057224 */ /* 0x000fe400078e000f */
[----:B------:R-:W4:Y:S01]  /*e2640*/  LDL.LU R15, [R1+0x6360] ;  /* 0x00636000010f7983 */ /* 0x000f220000300800 */
[----:B------:R-:W-:Y:S02]  /*e2650*/  STL [R1+0x6394], R12 ;  /* 0x0063940c01007387 */ /* 0x000fe40000100800 */
[----:B------:R1:W-:Y:S01]  /*e2660*/  STL [R1+0x6390], R14 ;  /* 0x0063900e01007387 */ /* 0x0003e20000100800 */
[----:B------:R1:W-:Y:S01]  /*e2670*/  LDGSTS.E [R86+0x1200], [R4.64], P5 ;  /* 0x0120000004567fae */ /* 0x0003e2000a921848 */
[----:B------:R-:W4:Y:S01]  /*e2680*/  LDL.LU R11, [R1+0x635c] ;  /* 0x00635c00010b7983 */ /* 0x000f220000300800 */
[----:B-1----:R-:W-:-:S02]  /*e2690*/  MOV R5, R14 ;  /* 0x0000000e00057202 */ /* 0x002fc40000000f00 */
[----:B------:R-:W4:Y:S01]  /*e26a0*/  LDL.LU R14, [R1+0x6358] ;  /* 0x00635800010e7983 */ /* 0x000f220000300800 */
[----:B------:R-:W-:Y:S02]  /*e26b0*/  IADD3 R9, P2, R9, R250, RZ ;  /* 0x000000fa09097210 */ /* 0x000fe40007f5e0ff */
[----:B------:R-:W-:Y:S01]  /*e26c0*/  IADD3.X R3, R3, R0, RZ, P3, !PT ;  /* 0x0000000003037210 */ /* 0x000fe20001ffe4ff */
[----:B------:R-:W-:Y:S02]  /*e26d0*/  IMAD.MOV.U32 R4, RZ, RZ, R7 ;  /* 0x000000ffff047224 */ /* 0x000fe400078e0007 */
[----:B------:R-:W-:Y:S02]  /*e26e0*/  STL [R1+0x638c], R9 ;  /* 0x00638c0901007387 */ /* 0x000fe40000100800 */
[----:B------:R1:W-:Y:S02]  /*e26f0*/  STL [R1+0x6388], R3 ;  /* 0x0063880301007387 */ /* 0x0003e40000100800 */
[----:B------:R1:W-:Y:S01]  /*e2700*/  LDGSTS.E [R86+0x1280], [R4.64], P5 ;  /* 0x0128000004567fae */ /* 0x0003e2000a921848 */
[----:B------:R-:W4:Y:S01]  /*e2710*/  LDL.LU R7, [R1+0x6354] ;  /* 0x0063540001077983 */ /* 0x000f220000300800 */
[----:B-1----:R-:W-:Y:S01]  /*e2720*/  MOV R4, R12 ;  /* 0x0000000c00047202 */ /* 0x002fe20000000f00 */
[----:B------:R-:W-:Y:S01]  /*e2730*/  IMAD.MOV.U32 R5, RZ, RZ, R3 ;  /* 0x000000ffff057224 */ /* 0x000fe200078e0003 */
[----:B------:R-:W4:Y:S04]  /*e2740*/  LDL.LU R12, [R1+0x6350] ;  /* 0x00635000010c7983 */ /* 0x000f280000300800 */
[----:B------:R1:W-:Y:S02]  /*e2750*/  LDGSTS.E [R86+0x1300], [R4.64], P5 ;  /* 0x0130000004567fae */ /* 0x0003e4000a921848 */
[----:B-1----:R-:W-:Y:S01]  /*e2760*/  IMAD.MOV.U32 R4, RZ, RZ, R9 ;  /* 0x000000ffff047224 */ /* 0x002fe200078e0009 */
[----:B--2---:R-:W-:Y:S01]  /*e2770*/  IADD3 R6, P3, R6, R250, RZ ;  /* 0x000000fa06067210 */ /* 0x004fe20007f7e0ff */
[----:B---3--:R-:W-:-:S04]  /*e2780*/  IMAD.X R20, R20, 0x1, R0, P2 ;  /* 0x0000000114147824 */ /* 0x008fc800010e0600 */
[----:B------:R-:W-:Y:S01]  /*e2790*/  STL [R1+0x6384], R6 ;  /* 0x0063840601007387 */ /* 0x000fe20000100800 */
[----:B------:R-:W-:Y:S02]  /*e27a0*/  STL [R1+0x6380], R20 ;  /* 0x0063801401007387 */ /* 0x000fe40000100800 */
[----:B------:R-:W2:Y:S02]  /*e27b0*/  LDL.LU R3, [R1+0x634c] ;  /* 0x00634c0001037983 */ /* 0x000ea40000300800 */
[----:B------:R-:W3:Y:S01]  /*e27c0*/  LDL.LU R9, [R1+0x6348] ;  /* 0x0063480001097983 */ /* 0x000ee20000300800 */
[----:B------:R-:W-:Y:S02]  /*e27d0*/  MOV R5, R20 ;  /* 0x0000001400057202 */ /* 0x000fe40000000f00 */
[----:B------:R-:W-:-:S03]  /*e27e0*/  IADD3 R18, P2, R18, R250, RZ ;  /* 0x000000fa12127210 */ /* 0x000fc60007f5e0ff */
[----:B------:R1:W-:Y:S04]  /*e27f0*/  LDGSTS.E [R86+0x1380], [R4.64], P5 ;  /* 0x0138000004567fae */ /* 0x0003e8000a921848 */
[----:B------:R-:W-:Y:S01]  /*e2800*/  STL [R1+0x637c], R18 ;  /* 0x00637c1201007387 */ /* 0x000fe20000100800 */
[----:B----4-:R-:W-:Y:S02]  /*e2810*/  IADD3.X R10, R10, R0, RZ, P3, !PT ;  /* 0x000000000a0a7210 */ /* 0x010fe40001ffe4ff */
[----:B------:R-:W-:Y:S01]  /*e2820*/  IADD3 R16, P3, R16, R250, RZ ;  /* 0x000000fa10107210 */ /* 0x000fe20007f7e0ff */
[----:B------:R-:W-:Y:S02]  /*e2830*/  IMAD.X R19, R19, 0x1, R0, P2 ;  /* 0x0000000113137824 */ /* 0x000fe400010e0600 */
[----:B------:R4:W-:Y:S01]  /*e2840*/  STL [R1+0x6378], R10 ;  /* 0x0063780a01007387 */ /* 0x0009e20000100800 */
[----:B-1----:R-:W-:Y:S01]  /*e2850*/  IMAD.MOV.U32 R5, RZ, RZ, R10 ;  /* 0x000000ffff057224 */ /* 0x002fe200078e000a */
[----:B------:R-:W-:-:S02]  /*e2860*/  MOV R4, R6 ;  /* 0x0000000600047202 */ /* 0x000fc40000000f00 */
[----:B------:R-:W-:-:S03]  /*e2870*/  IADD3.X R17, R17, R0, RZ, P3, !PT ;  /* 0x0000000011117210 */ /* 0x000fc60001ffe4ff */
[----:B------:R1:W-:Y:S04]  /*e2880*/  LDGSTS.E [R86+0x1400], [R4.64], P5 ;  /* 0x0140000004567fae */ /* 0x0003e8000a921848 */
[----:B----4-:R-:W4:Y:S01]  /*e2890*/  LDL.LU R10, [R1+0x6340] ;  /* 0x00634000010a7983 */ /* 0x010f220000300800 */
[----:B------:R-:W-:Y:S02]  /*e28a0*/  STL [R1+0x6374], R16 ;  /* 0x0063741001007387 */ /* 0x000fe40000100800 */
[----:B------:R-:W-:Y:S02]  /*e28b0*/  STL [R1+0x6370], R19 ;  /* 0x0063701301007387 */ /* 0x000fe40000100800 */
[----:B------:R-:W4:Y:S01]  /*e28c0*/  LDL.LU R6, [R1+0x61c4] ;  /* 0x0061c40001067983 */ /* 0x000f220000300800 */
[----:B------:R-:W-:Y:S01]  /*e28d0*/  IADD3 R8, P2, R8, R250, RZ ;  /* 0x000000fa08087210 */ /* 0x000fe20007f5e0ff */
[----:B-1----:R-:W-:Y:S01]  /*e28e0*/  IMAD.MOV.U32 R4, RZ, RZ, R18 ;  /* 0x000000ffff047224 */ /* 0x002fe200078e0012 */
[----:B------:R-:W-:-:S02]  /*e28f0*/  MOV R5, R19 ;  /* 0x0000001300057202 */ /* 0x000fc40000000f00 */
[----:B------:R-:W-:Y:S01]  /*e2900*/  IADD3 R13, P3, R13, R250, RZ ;  /* 0x000000fa0d0d7210 */ /* 0x000fe20007f7e0ff */
[----:B------:R1:W-:Y:S04]  /*e2910*/  STL [R1+0x636c], R8 ;  /* 0x00636c0801007387 */ /* 0x0003e80000100800 */
[----:B------:R1:W-:Y:S01]  /*e2920*/  LDGSTS.E [R86+0x1480], [R4.64], P5 ;  /* 0x0148000004567fae */ /* 0x0003e2000a921848 */
[----:B------:R1:W-:Y:S02]  /*e2930*/  STL [R1+0x6368], R17 ;  /* 0x0063681101007387 */ /* 0x0003e40000100800 */
[----:B------:R-:W4:Y:S02]  /*e2940*/  LDL.LU R23, [R1+0x61bc] ;  /* 0x0061bc0001177983 */ /* 0x000f240000300800 */
[----:B------:R-:W-:Y:S01]  /*e2950*/  STL [R1+0x6364], R13 ;  /* 0x0063640d01007387 */ /* 0x000fe20000100800 */
[----:B-1----:R-:W-:Y:S01]  /*e2960*/  MOV R4, R16 ;  /* 0x0000001000047202 */ /* 0x002fe20000000f00 */
[----:B------:R-:W-:-:S02]  /*e2970*/  IMAD.MOV.U32 R5, RZ, RZ, R17 ;  /* 0x000000ffff057224 */ /* 0x000fc400078e0011 */
[----:B------:R-:W-:Y:S01]  /*e2980*/  IMAD.X R15, R15, 0x1, R0, P2 ;  /* 0x000000010f0f7824 */ /* 0x000fe200010e0600 */
[----:B------:R-:W-:Y:S02]  /*e2990*/  IADD3 R11, P2, R11, R250, RZ ;  /* 0x000000fa0b0b7210 */ /* 0x000fe40007f5e0ff */
[----:B------:R1:W-:Y:S04]  /*e29a0*/  LDGSTS.E [R86+0x1500], [R4.64], P5 ;  /* 0x0150000004567fae */ /* 0x0003e8000a921848 */
[----:B------:R1:W-:Y:S01]  /*e29b0*/  STL [R1+0x6360], R15 ;  /* 0x0063600f01007387 */ /* 0x0003e20000100800 */
[----:B------:R-:W-:Y:S01]  /*e29c0*/  IADD3.X R14, R14, R0, RZ, P3, !PT ;  /* 0x000000000e0e7210 */ /* 0x000fe20001ffe4ff */
[----:B-1----:R-:W-:Y:S02]  /*e29d0*/  IMAD.MOV.U32 R4, RZ, RZ, R8 ;  /* 0x000000ffff047224 */ /* 0x002fe400078e0008 */
[----:B------:R-:W4:Y:S01]  /*e29e0*/  LDL.LU R8, [R1+0x61b8] ;  /* 0x0061b80001087983 */ /* 0x000f220000300800 */
[----:B------:R-:W-:Y:S02]  /*e29f0*/  STL [R1+0x635c], R11 ;  /* 0x00635c0b01007387 */ /* 0x000fe40000100800 */
[----:B------:R1:W-:Y:S02]  /*e2a00*/  STL [R1+0x6358], R14 ;  /* 0x0063580e01007387 */ /* 0x0003e40000100800 */
[----:B------:R-:W4:Y:S01]  /*e2a10*/  LDL.LU R21, [R1+0x61b4] ;  /* 0x0061b40001157983 */ /* 0x000f220000300800 */
[----:B------:R-:W4:Y:S01]  /*e2a20*/  LDL.LU R24, [R1+0x61b0] ;  /* 0x0061b00001187983 */ /* 0x000f220000300800 */
[----:B------:R-:W-:-:S05]  /*e2a30*/  IADD3 R7, P3, R7, R250, RZ ;  /* 0x000000fa07077210 */ /* 0x000fca0007f7e0ff */
[----:B------:R-:W-:Y:S01]  /*e2a40*/  STL [R1+0x6354], R7 ;  /* 0x0063540701007387 */ /* 0x000fe20000100800 */
[----:B------:R-:W-:-:S05]  /*e2a50*/  IMAD.X R12, R12, 0x1, R0, P2 ;  /* 0x000000010c0c7824 */ /* 0x000fca00010e0600 */
[----:B------:R-:W-:Y:S01]  /*e2a60*/  STL [R1+0x6350], R12 ;  /* 0x0063500c01007387 */ /* 0x000fe20000100800 */
[----:B------:R-:W4:Y:S02]  /*e2a70*/  LDL.LU R19, [R1+0x61ac] ;  /* 0x0061ac0001137983 */ /* 0x000f240000300800 */
[----:B------:R-:W4:Y:S01]  /*e2a80*/  LDL.LU R22, [R1+0x61a8] ;  /* 0x0061a80001167983 */ /* 0x000f220000300800 */
        /* <DEDUP_REMOVED lines=8> */
[----:B-1----:R-:W-:Y:S02]  /*e2b10*/  MOV R4, R7 ;  /* 0x0000000700047202 */ /* 0x002fe40000000f00 */
[----:B--2---:R-:W-:Y:S02]  /*e2b20*/  IADD3 R3, P2, R3, R250, RZ ;  /* 0x000000fa03037210 */ /* 0x004fe40007f5e0ff */
[----:B---3--:R-:W-:-:S03]  /*e2b30*/  IADD3.X R9, R9, R0, RZ, P3, !PT ;  /* 0x0000000009097210 */ /* 0x008fc60001ffe4ff */
[----:B------:R-:W-:Y:S02]  /*e2b40*/  STL [R1+0x634c], R3 ;  /* 0x00634c0301007387 */ /* 0x000fe40000100800 */
[----:B------:R1:W-:Y:S02]  /*e2b50*/  STL [R1+0x6348], R9 ;  /* 0x0063480901007387 */ /* 0x0003e40000100800 */
[----:B------:R-:W2:Y:S02]  /*e2b60*/  LDL.LU R20, [R1+0x61a0] ;  /* 0x0061a00001147983 */ /* 0x000ea40000300800 */
[----:B------:R-:W3:Y:S01]  /*e2b70*/  LDL.LU R17, [R1+0x61a4] ;  /* 0x0061a40001117983 */ /* 0x000ee20000300800 */
[----:B------:R-:W3:Y:S01]  /*e2b80*/  LDL.LU R15, [R1+0x619c] ;  /* 0x00619c00010f7983 */ /* 0x000ee20000300800 */
[----:B------:R-:W3:Y:S02]  /*e2b90*/  LDL.LU R18, [R1+0x6198] ;  /* 0x0061980001127983 */ /* 0x000ee40000300800 */
[----:B------:R-:W-:-:S05]  /*e2ba0*/  IMAD.MOV.U32 R5, RZ, RZ, R9 ;  /* 0x000000ffff057224 */ /* 0x000fca00078e0009 */
[----:B------:R1:W-:Y:S01]  /*e2bb0*/  LDGSTS.E [R86+0x1700], [R4.64], P5 ;  /* 0x0170000004567fae */ /* 0x0003e2000a921848 */
[----:B----4-:R-:W-:Y:S01]  /*e2bc0*/  IMAD.X R10, R10, 0x1, R0, P2 ;  /* 0x000000010a0a7824 */ /* 0x010fe200010e0600 */
[----:B------:R-:W-:-:S05]  /*e2bd0*/  IADD3 R6, P3, R6, R250, RZ ;  /* 0x000000fa06067210 */ /* 0x000fca0007f7e0ff */
[----:B------:R-:W-:Y:S01]  /*e2be0*/  STL [R1+0x61c4], R6 ;  /* 0x0061c40601007387 */ /* 0x000fe20000100800 */
[----:B------:R4:W-:Y:S02]  /*e2bf0*/  STL [R1+0x6340], R10 ;  /* 0x0063400a01007387 */ /* 0x0009e40000100800 */
[----:B------:R-:W3:Y:S02]  /*e2c00*/  LDL.LU R16, [R1+0x6190] ;  /* 0x0061900001107983 */ /* 0x000ee40000300800 */
[----:B------:R-:W3:Y:S01]  /*e2c10*/  LDL.LU R14, [R1+0x6188] ;  /* 0x00618800010e7983 */ /* 0x000ee20000300800 */
[----:B------:R-:W3:Y:S01]  /*e2c20*/  LDL.LU R13, [R1+0x6194] ;  /* 0x00619400010d7983 */ /* 0x000ee20000300800 */
[----:B------:R-:W3:Y:S02]  /*e2c30*/  LDL.LU R11, [R1+0x618c] ;  /* 0x00618c00010b7983 */ /* 0x000ee40000300800 */
[----:B-1----:R-:W3:Y:S02]  /*e2c40*/  LDL.LU R9, [R1+0x6184] ;  /* 0x0061840001097983 */ /* 0x002ee40000300800 */
[----:B------:R-:W3:Y:S01]  /*e2c50*/  LDL.LU R7, [R1+0x617c] ;  /* 0x00617c0001077983 */ /* 0x000ee20000300800 */
[----:B------:R-:W3:Y:S01]  /*e2c60*/  LDL.LU R12, [R1+0x6180] ;  /* 0x00618000010c7983 */ /* 0x000ee20000300800 */
[----:B------:R-:W-:Y:S01]  /*e2c70*/  IADD3 R23, P2, R23, R250, RZ ;  /* 0x000000fa17177210 */ /* 0x000fe20007f5e0ff */
[----:B------:R-:W-:Y:S01]  /*e2c80*/  IMAD.MOV.U32 R4, RZ, RZ, R3 ;  /* 0x000000ffff047224 */ /* 0x000fe200078e0003 */
[----:B------:R-:W-:-:S03]  /*e2c90*/  MOV R5, R10 ;  /* 0x0000000a00057202 */ /* 0x000fc60000000f00 */
[----:B------:R-:W-:Y:S04]  /*e2ca0*/  STL [R1+0x61bc], R23 ;  /* 0x0061bc1701007387 */ /* 0x000fe80000100800 */
[----:B------:R1:W-:Y:S01]  /*e2cb0*/  LDGSTS.E [R86+0x1780], [R4.64], P5 ;  /* 0x0178000004567fae */ /* 0x0003e2000a921848 */
[----:B------:R-:W-:Y:S02]  /*e2cc0*/  IADD3.X R8, R8, R0, RZ, P3, !PT ;  /* 0x0000000008087210 */ /* 0x000fe40001ffe4ff */
[----:B------:R-:W-:Y:S01]  /*e2cd0*/  IADD3 R21, P3, R21, R250, RZ ;  /* 0x000000fa15157210 */ /* 0x000fe20007f7e0ff */
[----:B------:R-:W-:Y:S02]  /*e2ce0*/  IMAD.X R24, R24, 0x1, R0, P2 ;  /* 0x0000000118187824 */ /* 0x000fe400010e0600 */
[----:B------:R4:W-:Y:S01]  /*e2cf0*/  STL [R1+0x61b8], R8 ;  /* 0x0061b80801007387 */ /* 0x0009e20000100800 */
[----:B------:R-:W3:Y:S02]  /*e2d00*/  LDL.LU R3, [R1+0x6174] ;  /* 0x0061740001037983 */ /* 0x000ee40000300800 */
[----:B----4-:R-:W4:Y:S01]  /*e2d10*/  LDL.LU R10, [R1+0x6178] ;  /* 0x00617800010a7983 */ /* 0x010f220000300800 */
[----:B------:R-:W-:Y:S01]  /*e2d20*/  STL [R1+0x61b4], R21 ;  /* 0x0061b41501007387 */ /* 0x000fe20000100800 */
[----:B-1----:R-:W-:-:S03]  /*e2d30*/  IMAD.MOV.U32 R5, RZ, RZ, R8 ;  /* 0x000000ffff057224 */ /* 0x002fc600078e0008 */
[----:B------:R-:W-:Y:S04]  /*e2d40*/  STL [R1+0x61b0], R24 ;  /* 0x0061b01801007387 */ /* 0x000fe80000100800 */
[----:B------:R-:W4:Y:S01]  /*e2d50*/  LDL.LU R8, [R1+0x6170] ;  /* 0x0061700001087983 */ /* 0x000f220000300800 */
[----:B------:R-:W-:Y:S02]  /*e2d60*/  MOV R4, R6 ;  /* 0x0000000600047202 */ /* 0x000fe40000000f00 */
[----:B------:R-:W4:Y:S03]  /*e2d70*/  LDL.LU R6, [R1+0x6168] ;  /* 0x0061680001067983 */ /* 0x000f260000300800 */
[----:B------:R1:W-:Y:S01]  /*e2d80*/  LDGSTS.E [R86+0x3000], [R4.64], P1 ;  /* 0x0300000004567fae */ /* 0x0003e20008921848 */
[----:B------:R-:W-:-:S02]  /*e2d90*/  IADD3 R19, P2, R19, R250, RZ ;  /* 0x000000fa13137210 */ /* 0x000fc40007f5e0ff */
[----:B------:R-:W-:Y:S01]  /*e2da0*/  IADD3.X R22, R22, R0, RZ, P3, !PT ;  /* 0x0000000016167210 */ /* 0x000fe20001ffe4ff */
[----:B-1----:R-:W-:Y:S01]  /*e2db0*/  IMAD.MOV.U32 R4, RZ, RZ, R23 ;  /* 0x000000ffff047224 */ /* 0x002fe200078e0017 */
[----:B------:R-:W-:-:S05]  /*e2dc0*/  MOV R5, R24 ;  /* 0x0000001800057202 */ /* 0x000fca0000000f00 */
[----:B------:R1:W-:Y:S02]  /*e2dd0*/  LDGSTS.E [R86+0x3080], [R4.64], P1 ;  /* 0x0308000004567fae */ /* 0x0003e40008921848 */
[----:B-1----:R-:W-:Y:S01]  /*e2de0*/  MOV R4, R21 ;  /* 0x0000001500047202 */ /* 0x002fe20000000f00 */
[----:B------:R-:W-:-:S05]  /*e2df0*/  IMAD.MOV.U32 R5, RZ, RZ, R22 ;  /* 0x000000ffff057224 */ /* 0x000fca00078e0016 */
[----:B------:R1:W-:Y:S02]  /*e2e00*/  LDGSTS.E [R86+0x3100], [R4.64], P1 ;  /* 0x0310000004567fae */ /* 0x0003e40008921848 */
[----:B-1----:R-:W-:Y:S02]  /*e2e10*/  IMAD.MOV.U32 R4, RZ, RZ, R19 ;  /* 0x000000ffff047224 */ /* 0x002fe400078e0013 */
[----:B------:R-:W-:Y:S01]  /*e2e20*/  STL [R1+0x61ac], R19 ;  /* 0x0061ac1301007387 */ /* 0x000fe20000100800 */
[----:B------:R-:W-:Y:S02]  /*e2e30*/  STL [R1+0x61a8], R22 ;  /* 0x0061a81601007387 */ /* 0x000fe40000100800 */
[----:B--2---:R-:W-:Y:S01]  /*e2e40*/  IMAD.X R20, R20, 0x1, R0, P2 ;  /* 0x0000000114147824 */ /* 0x004fe200010e0600 */
[-C--:B---3--:R-:W-:Y:S02]  /*e2e50*/  IADD3 R17, P3, R17, R250.reuse, RZ ;  /* 0x000000fa11117210 */ /* 0x088fe40007f7e0ff */
[----:B------:R-:W-:-:S02]  /*e2e60*/  IADD3 R15, P2, R15, R250, RZ ;  /* 0x000000fa0f0f7210 */ /* 0x000fc40007f5e0ff */
[----:B------:R-:W-:Y:S02]  /*e2e70*/  MOV R5, R20 ;  /* 0x0000001400057202 */ /* 0x000fe40000000f00 */
[----:B------:R-:W-:-:S03]  /*e2e80*/  IADD3.X R18, R18, R0, RZ, P3, !PT ;  /* 0x0000000012127210 */ /* 0x000fc60001ffe4ff */
[----:B------:R1:W-:Y:S02]  /*e2e90*/  LDGSTS.E [R86+0x3180], [R4.64], P1 ;  /* 0x0318000004567fae */ /* 0x0003e40008921848 */
[----:B-1----:R-:W-:Y:S01]  /*e2ea0*/  MOV R4, R17 ;  /* 0x0000001100047202 */ /* 0x002fe20000000f00 */
[----:B------:R-:W-:-:S05]  /*e2eb0*/  IMAD.MOV.U32 R5, RZ, RZ, R18 ;  /* 0x000000ffff057224 */ /* 0x000fca00078e0012 */
[----:B------:R1:W-:Y:S01]  /*e2ec0*/  LDGSTS.E [R86+0x3200], [R4.64], P1 ;  /* 0x0320000004567fae */ /* 0x0003e20008921848 */
[--C-:B------:R-:W-:Y:S01]  /*e2ed0*/  IMAD.X R16, R16, 0x1, R0.reuse, P2 ;  /* 0x0000000110107824 */ /* 0x100fe200010e0600 */
[-C--:B------:R-:W-:Y:S02]  /*e2ee0*/  IADD3 R13, P3, R13, R250.reuse, RZ ;  /* 0x000000fa0d0d7210 */ /* 0x080fe40007f7e0ff */
[----:B------:R-:W-:Y:S02]  /*e2ef0*/  IADD3 R11, P2, R11, R250, RZ ;  /* 0x000000fa0b0b7210 */ /* 0x000fe40007f5e0ff */
[----:B------:R-:W-:Y:S01]  /*e2f00*/  IADD3.X R14, R14, R0, RZ, P3, !PT ;  /* 0x000000000e0e7210 */ /* 0x000fe20001ffe4ff */
[----:B-1----:R-:W-:Y:S01]  /*e2f10*/  IMAD.MOV.U32 R4, RZ, RZ, R15 ;  /* 0x000000ffff047224 */ /* 0x002fe200078e000f */
[----:B------:R-:W-:Y:S01]  /*e2f20*/  MOV R5, R16 ;  /* 0x0000001000057202 */ /* 0x000fe20000000f00 */
[----:B------:R-:W-:-:S04]  /*e2f30*/  IMAD.X R12, R12, 0x1, R0, P2 ;  /* 0x000000010c0c7824 */ /* 0x000fc800010e0600 */
[----:B------:R1:W-:Y:S01]  /*e2f40*/  LDGSTS.E [R86+0x3280], [R4.64], P1 ;  /* 0x0328000004567fae */ /* 0x0003e20008921848 */
[-C--:B------:R-:W-:Y:S02]  /*e2f50*/  IADD3 R9, P3, R9, R250.reuse, RZ ;  /* 0x000000fa09097210 */ /* 0x080fe40007f7e0ff */
[----:B------:R-:W-:Y:S02]  /*e2f60*/  IADD3 R7, P4, R7, R250, RZ ;  /* 0x000000fa07077210 */ /* 0x000fe40007f9e0ff */
[----:B-1----:R-:W-:Y:S01]  /*e2f70*/  MOV R4, R13 ;  /* 0x0000000d00047202 */ /* 0x002fe20000000f00 */
[----:B------:R-:W-:-:S05]  /*e2f80*/  IMAD.MOV.U32 R5, RZ, RZ, R14 ;  /* 0x000000ffff057224 */ /* 0x000fca00078e000e */
[----:B------:R1:W-:Y:S04]  /*e2f90*/  LDGSTS.E [R86+0x3300], [R4.64], P1 ;  /* 0x0330000004567fae */ /* 0x0003e80008921848 */
[----:B------:R-:W-:Y:S01]  /*e2fa0*/  STL [R1+0x61a4], R17 ;  /* 0x0061a41101007387 */ /* 0x000fe20000100800 */
[----:B------:R-:W-:Y:S02]  /*e2fb0*/  STL [R1+0x61a0], R20 ;  /* 0x0061a01401007387 */ /* 0x000fe40000100800 */
[----:B------:R-:W-:Y:S02]  /*e2fc0*/  STL [R1+0x619c], R15 ;  /* 0x00619c0f01007387 */ /* 0x000fe40000100800 */
[----:B------:R-:W-:Y:S01]  /*e2fd0*/  STL [R1+0x6198], R18 ;  /* 0x0061981201007387 */ /* 0x000fe20000100800 */
[----:B-1----:R-:W-:Y:S01]  /*e2fe0*/  MOV R4, R11 ;  /* 0x0000000b00047202 */ /* 0x002fe20000000f00 */
[----:B------:R-:W-:Y:S01]  /*e2ff0*/  IMAD.MOV.U32 R5, RZ, RZ, R12 ;  /* 0x000000ffff057224 */ /* 0x000fe200078e000c */
[----:B----4-:R-:W-:Y:S01]  /*e3000*/  IADD3.X R10, R10, R0, RZ, P3, !PT ;  /* 0x000000000a0a7210 */ /* 0x010fe20001ffe4ff */
[----:B------:R-:W-:Y:S04]  /*e3010*/  STL [R1+0x6194], R13 ;  /* 0x0061940d01007387 */ /* 0x000fe80000100800 */
[----:B------:R1:W-:Y:S01]  /*e3020*/  LDGSTS.E [R86+0x3380], [R4.64], P1 ;  /* 0x0338000004567fae */ /* 0x0003e20008921848 */
[----:B------:R-:W-:Y:S01]  /*e3030*/  STL [R1+0x6190], R16 ;  /* 0x0061901001007387 */ /* 0x000fe20000100800 */
[----:B------:R-:W-:Y:S01]  /*e3040*/  IADD3 R3, P2, R3, R250, RZ ;  /* 0x000000fa03037210 */ /* 0x000fe20007f5e0ff */
[----:B------:R-:W-:Y:S01]  /*e3050*/  IMAD.X R8, R8, 0x1, R0, P4 ;  /* 0x0000000108087824 */ /* 0x000fe200020e0600 */
[----:B------:R-:W-:Y:S01]  /*e3060*/  STL [R1+0x618c], R11 ;  /* 0x00618c0b01007387 */ /* 0x000fe20000100800 */
[----:B------:R-:W-:Y:S02]  /*e3070*/  STL [R1+0x6188], R14 ;  /* 0x0061880e01007387 */ /* 0x000fe40000100800 */
[----:B-1----:R-:W-:Y:S01]  /*e3080*/  IMAD.MOV.U32 R4, RZ, RZ, R9 ;  /* 0x000000ffff047224 */ /* 0x002fe200078e0009 */
[----:B------:R-:W-:Y:S01]  /*e3090*/  MOV R5, R10 ;  /* 0x0000000a00057202 */ /* 0x000fe20000000f00 */
[----:B------:R-:W-:Y:S01]  /*e30a0*/  STL [R1+0x6184], R9 ;  /* 0x0061840901007387 */ /* 0x000fe20000100800 */
[----:B------:R-:W-:Y:S01]  /*e30b0*/  STL [R1+0x6180], R12 ;  /* 0x0061800c01007387 */ /* 0x000fe20000100800 */
[----:B------:R-:W-:-:S02]  /*e30c0*/  IADD3.X R6, R6, R0, RZ, P2, !PT ;  /* 0x0000000006067210 */ /* 0x000fc400017fe4ff */
[----:B------:R1:W-:Y:S01]  /*e30d0*/  LDGSTS.E [R86+0x3400], [R4.64], P1 ;  /* 0x0340000004567fae */ /* 0x0003e20008921848 */
[----:B------:R-:W-:Y:S02]  /*e30e0*/  STL [R1+0x617c], R7 ;  /* 0x00617c0701007387 */ /* 0x000fe40000100800 */
[----:B------:R2:W-:Y:S02]  /*e30f0*/  STL [R1+0x6174], R3 ;  /* 0x0061740301007387 */ /* 0x0005e40000100800 */
[----:B------:R3:W-:Y:S01]  /*e3100*/  STL [R1+0x6178], R10 ;  /* 0x0061780a01007387 */ /* 0x0007e20000100800 */
[----:B------:R4:W-:Y:S01]  /*e3110*/  STL [R1+0x6170], R8 ;  /* 0x0061700801007387 */ /* 0x0009e20000100800 */
[----:B------:R2:W-:Y:S02]  /*e3120*/  STL [R1+0x6168], R6 ;  /* 0x0061680601007387 */ /* 0x0005e40000100800 */
[----:B-1----:R-:W-:Y:S01]  /*e3130*/  IMAD.MOV.U32 R4, RZ, RZ, R7 ;  /* 0x000000ffff047224 */ /* 0x002fe200078e0007 */
[----:B------:R-:W-:-:S05]  /*e3140*/  MOV R5, R8 ;  /* 0x0000000800057202 */ /* 0x000fca0000000f00 */
[----:B------:R1:W-:Y:S02]  /*e3150*/  LDGSTS.E [R86+0x3480], [R4.64], P1 ;  /* 0x0348000004567fae */ /* 0x0003e40008921848 */
[----:B-1----:R-:W-:Y:S02]  /*e3160*/  IMAD.MOV.U32 R4, RZ, RZ, R3 ;  /* 0x000000ffff047224 */ /* 0x002fe400078e0003 */
[----:B--2---:R-:W2:Y:S01]  /*e3170*/  LDL.LU R3, [R1+0x6344] ;  /* 0x0063440001037983 */ /* 0x004ea20000300800 */
[----:B------:R-:W2:Y:S02]  /*e3180*/  LDL.LU R11, [R1+0x633c] ;  /* 0x00633c00010b7983 */ /* 0x000ea40000300800 */
[----:B------:R-:W2:Y:S02]  /*e3190*/  LDL.LU R14, [R1+0x6334] ;  /* 0x00633400010e7983 */ /* 0x000ea40000300800 */
[----:B---3--:R-:W3:Y:S01]  /*e31a0*/  LDL.LU R10, [R1+0x632c] ;  /* 0x00632c00010a7983 */ /* 0x008ee20000300800 */
[----:B------:R-:W3:Y:S01]  /*e31b0*/  LDL.LU R13, [R1+0x6338] ;  /* 0x00633800010d7983 */ /* 0x000ee20000300800 */
[----:B------:R-:W3:Y:S02]  /*e31c0*/  LDL.LU R9, [R1+0x6324] ;  /* 0x0063240001097983 */ /* 0x000ee40000300800 */
[----:B----4-:R-:W4:Y:S02]  /*e31d0*/  LDL.LU R8, [R1+0x6330] ;  /* 0x0063300001087983 */ /* 0x010f240000300800 */
[----:B------:R-:W3:Y:S01]  /*e31e0*/  LDL.LU R7, [R1+0x631c] ;  /* 0x00631c0001077983 */ /* 0x000ee20000300800 */
[----:B------:R-:W-:Y:S01]  /*e31f0*/  MOV R5, R6 ;  /* 0x0000000600057202 */ /* 0x000fe20000000f00 */
        /* <DEDUP_REMOVED lines=34> */
[----:B--2---:R-:W-:-:S02]  /*e3420*/  IADD3 R3, P4, R3, R250, RZ ;  /* 0x000000fa03037210 */ /* 0x004fc40007f9e0ff */
[----:B------:R-:W-:-:S03]  /*e3430*/  IADD3 R11, P5, R11, R250, RZ ;  /* 0x000000fa0b0b7210 */ /* 0x000fc60007fbe0ff */
[----:B------:R2:W-:Y:S04]  /*e3440*/  STL [R1+0x6344], R3 ;  /* 0x0063440301007387 */ /* 0x0005e80000100800 */
[----:B--2---:R-:W2:Y:S01]  /*e3450*/  LDL.LU R3, [R1+0x630c] ;  /* 0x00630c0001037983 */ /* 0x004ea20000300800 */
[----:B------:R1:W-:Y:S03]  /*e3460*/  STL [R1+0x633c], R11 ;  /* 0x00633c0b01007387 */ /* 0x0003e60000100800 */
[----:B-1----:R-:W2:Y:S01]  /*e3470*/  LDL.LU R11, [R1+0x6318] ;  /* 0x00631800010b7983 */ /* 0x002ea20000300800 */
[----:B------:R-:W2:Y:S01]  /*e3480*/  LDL.LU R4, [R1+0x6304] ;  /* 0x0063040001047983 */ /* 0x000ea20000300800 */
[----:B---3--:R-:W-:-:S02]  /*e3490*/  IADD3 R10, P3, R10, R250, RZ ;  /* 0x000000fa0a0a7210 */ /* 0x008fc40007f7e0ff */
[-C--:B------:R-:W-:Y:S01]  /*e34a0*/  IADD3 R14, P2, R14, R250.reuse, RZ ;  /* 0x000000fa0e0e7210 */ /* 0x080fe20007f5e0ff */
[----:B------:R-:W-:Y:S02]  /*e34b0*/  IMAD.X R13, R13, 0x1, R0, P4 ;  /* 0x000000010d0d7824 */ /* 0x000fe400020e0600 */
[----:B------:R1:W-:Y:S01]  /*e34c0*/  STL [R1+0x632c], R10 ;  /* 0x00632c0a01007387 */ /* 0x0003e20000100800 */
[----:B------:R-:W-:-:S03]  /*e34d0*/  IADD3 R9, P4, R9, R250, RZ ;  /* 0x000000fa09097210 */ /* 0x000fc60007f9e0ff */
[----:B-1----:R-:W3:Y:S01]  /*e34e0*/  LDL.LU R10, [R1+0x6310] ;  /* 0x00631000010a7983 */ /* 0x002ee20000300800 */
[----:B------:R-:W-:Y:S02]  /*e34f0*/  STL [R1+0x6334], R14 ;  /* 0x0063340e01007387 */ /* 0x000fe40000100800 */
[----:B------:R-:W3:Y:S02]  /*e3500*/  LDL.LU R23, [R1+0x62fc] ;  /* 0x0062fc0001177983 */ /* 0x000ee40000300800 */
[----:B------:R-:W3:Y:S01]  /*e3510*/  LDL.LU R22, [R1+0x6308] ;  /* 0x0063080001167983 */ /* 0x000ee20000300800 */
[----:B------:R-:W3:Y:S01]  /*e3520*/  LDL.LU R21, [R1+0x62f4] ;  /* 0x0062f40001157983 */ /* 0x000ee20000300800 */
[----:B------:R-:W-:Y:S02]  /*e3530*/  STL [R1+0x6338], R13 ;  /* 0x0063380d01007387 */ /* 0x000fe40000100800 */
[----:B------:R-:W3:Y:S02]  /*e3540*/  LDL.LU R20, [R1+0x6300] ;  /* 0x0063000001147983 */ /* 0x000ee40000300800 */
[----:B------:R-:W3:Y:S01]  /*e3550*/  LDL.LU R19, [R1+0x62ec] ;  /* 0x0062ec0001137983 */ /* 0x000ee20000300800 */
[----:B------:R-:W3:Y:S01]  /*e3560*/  LDL.LU R18, [R1+0x62f8] ;  /* 0x0062f80001127983 */ /* 0x000ee20000300800 */
[----:B------:R-:W3:Y:S01]  /*e3570*/  LDL.LU R5, [R1+0x62e4] ;  /* 0x0062e40001057983 */ /* 0x000ee20000300800 */
[----:B----4-:R-:W-:Y:S01]  /*e3580*/  IADD3.X R8, R8, R0, RZ, P5, !PT ;  /* 0x0000000008087210 */ /* 0x010fe20002ffe4ff */
[----:B------:R1:W-:Y:S01]  /*e3590*/  STL [R1+0x6324], R9 ;  /* 0x0063240901007387 */ /* 0x0003e20000100800 */
[-C--:B------:R-:W-:Y:S01]  /*e35a0*/  IADD3 R7, P5, R7, R250.reuse, RZ ;  /* 0x000000fa07077210 */ /* 0x080fe20007fbe0ff */
[----:B------:R-:W-:Y:S01]  /*e35b0*/  IMAD.X R12, R12, 0x1, R0, P2 ;  /* 0x000000010c0c7824 */ /* 0x000fe200010e0600 */
[----:B------:R-:W-:Y:S01]  /*e35c0*/  IADD3 R6, P2, R6, R250, RZ ;  /* 0x000000fa06067210 */ /* 0x000fe20007f5e0ff */
[----:B-1----:R-:W4:Y:S01]  /*e35d0*/  LDL.LU R9, [R1+0x62f0] ;  /* 0x0062f00001097983 */ /* 0x002f220000300800 */
[----:B------:R-:W4:Y:S02]  /*e35e0*/  LDL.LU R17, [R1+0x62dc] ;  /* 0x0062dc0001117983 */ /* 0x000f240000300800 */
[----:B------:R-:W4:Y:S02]  /*e35f0*/  LDL.LU R16, [R1+0x62e8] ;  /* 0x0062e80001107983 */ /* 0x000f240000300800 */
[----:B------:R1:W-:Y:S01]  /*e3600*/  STL [R1+0x6330], R8 ;  /* 0x0063300801007387 */ /* 0x0003e20000100800 */
[----:B------:R-:W-:Y:S01]  /*e3610*/  IADD3.X R24, R24, R0, RZ, P3, !PT ;  /* 0x0000000018187210 */ /* 0x000fe20001ffe4ff */
[----:B-1----:R-:W4:Y:S01]  /*e3620*/  LDL.LU R8, [R1+0x62d4] ;  /* 0x0062d40001087983 */ /* 0x002f220000300800 */
[----:B------:R-:W4:Y:S02]  /*e3630*/  LDL.LU R15, [R1+0x62e0] ;  /* 0x0062e000010f7983 */ /* 0x000f240000300800 */
[----:B------:R-:W4:Y:S02]  /*e3640*/  LDL.LU R14, [R1+0x62cc] ;  /* 0x0062cc00010e7983 */ /* 0x000f240000300800 */
[----:B------:R1:W-:Y:S02]  /*e3650*/  STL [R1+0x631c], R7 ;  /* 0x00631c0701007387 */ /* 0x0003e40000100800 */
[----:B-1----:R-:W4:Y:S01]  /*e3660*/  LDL.LU R7, [R1+0x62d8] ;  /* 0x0062d80001077983 */ /* 0x002f220000300800 */
[----:B------:R-:W4:Y:S02]  /*e3670*/  LDL.LU R13, [R1+0x62d0] ;  /* 0x0062d000010d7983 */ /* 0x000f240000300800 */
[----:B------:R1:W-:Y:S02]  /*e3680*/  STL [R1+0x6328], R12 ;  /* 0x0063280c01007387 */ /* 0x0003e40000100800 */
[----:B-1----:R-:W4:Y:S01]  /*e3690*/  LDL.LU R12, [R1+0x6164] ;  /* 0x00616400010c7983 */ /* 0x002f220000300800 */
[----:B------:R1:W-:Y:S03]  /*e36a0*/  STL [R1+0x6314], R6 ;  /* 0x0063140601007387 */ /* 0x0003e60000100800 */
[----:B-1----:R-:W4:Y:S01]  /*e36b0*/  LDL.LU R6, [R1+0x62c8] ;  /* 0x0062c80001067983 */ /* 0x002f220000300800 */
[----:B--2---:R-:W-:-:S05]  /*e36c0*/  IADD3 R3, P3, R3, R250, RZ ;  /* 0x000000fa03037210 */ /* 0x004fca0007f7e0ff */
[----:B------:R1:W-:Y:S01]  /*e36d0*/  STL [R1+0x630c], R3 ;  /* 0x00630c0301007387 */ /* 0x0003e20000100800 */
[----:B------:R-:W-:Y:S01]  /*e36e0*/  IMAD.X R11, R11, 0x1, R0, P4 ;  /* 0x000000010b0b7824 */ /* 0x000fe200020e0600 */
[----:B------:R-:W-:Y:S02]  /*e36f0*/  IADD3 R4, P4, R4, R250, RZ ;  /* 0x000000fa04047210 */ /* 0x000fe40007f9e0ff */
[----:B-1----:R-:W2:Y:S01]  /*e3700*/  LDL.LU R3, [R1+0x615c] ;  /* 0x00615c0001037983 */ /* 0x002ea20000300800 */
[----:B------:R-:W-:Y:S02]  /*e3710*/  STL [R1+0x6320], R24 ;  /* 0x0063201801007387 */ /* 0x000fe40000100800 */
[----:B------:R1:W-:Y:S02]  /*e3720*/  STL [R1+0x6318], R11 ;  /* 0x0063180b01007387 */ /* 0x0003e40000100800 */
[----:B-1----:R-:W2:Y:S01]  /*e3730*/  LDL.LU R11, [R1+0x6240] ;  /* 0x00624000010b7983 */ /* 0x002ea20000300800 */
[----:B------:R1:W-:Y:S03]  /*e3740*/  STL [R1+0x6304], R4 ;  /* 0x0063040401007387 */ /* 0x0003e60000100800 */
[----:B-1----:R-:W2:Y:S01]  /*e3750*/  LDL.LU R4, [R1+0x616c] ;  /* 0x00616c0001047983 */ /* 0x002ea20000300800 */
[----:B---3--:R-:W-:Y:S01]  /*e3760*/  IADD3.X R10, R10, R0, RZ, P5, !PT ;  /* 0x000000000a0a7210 */ /* 0x008fe20002ffe4ff */
[----:B------:R-:W-:-:S02]  /*e3770*/  IADD3 R23, P5, R23, R250, RZ ;  /* 0x000000fa17177210 */ /* 0x000fc40007fbe0ff */
[--C-:B------:R-:W-:Y:S01]  /*e3780*/  IMAD.X R22, R22, 0x1, R0.reuse, P2 ;  /* 0x0000000116167824 */ /* 0x100fe200010e0600 */
[----:B------:R-:W-:Y:S02]  /*e3790*/  IADD3 R21, P2, R21, R250, RZ ;  /* 0x000000fa15157210 */ /* 0x000fe40007f5e0ff */
[----:B------:R-:W-:Y:S01]  /*e37a0*/  IADD3.X R20, R20, R0, RZ, P3, !PT ;  /* 0x0000000014147210 */ /* 0x000fe20001ffe4ff */
[----:B------:R1:W-:Y:S01]  /*e37b0*/  STL [R1+0x6310], R10 ;  /* 0x0063100a01007387 */ /* 0x0003e20000100800 */
[--C-:B------:R-:W-:Y:S01]  /*e37c0*/  IMAD.X R18, R18, 0x1, R0.reuse, P4 ;  /* 0x0000000112127824 */ /* 0x100fe200020e0600 */
[-C--:B------:R-:W-:Y:S02]  /*e37d0*/  IADD3 R5, P4, R5, R250.reuse, RZ ;  /* 0x000000fa05057210 */ /* 0x080fe40007f9e0ff */
[----:B------:R-:W-:Y:S02]  /*e37e0*/  IADD3 R19, P3, R19, R250, RZ ;  /* 0x000000fa13137210 */ /* 0x000fe40007f7e0ff */
[----:B----4-:R-:W-:Y:S01]  /*e37f0*/  IADD3.X R9, R9, R0, RZ, P5, !PT ;  /* 0x0000000009097210 */ /* 0x010fe20002ffe4ff */
[----:B-1----:R-:W3:Y:S01]  /*e3800*/  LDL.LU R10, [R1+0x6154] ;  /* 0x00615400010a7983 */ /* 0x002ee20000300800 */
[----:B------:R-:W-:Y:S02]  /*e3810*/  STL [R1+0x62fc], R23 ;  /* 0x0062fc1701007387 */ /* 0x000fe40000100800 */
[----:B------:R-:W-:Y:S02]  /*e3820*/  STL [R1+0x6308], R22 ;  /* 0x0063081601007387 */ /* 0x000fe40000100800 */
[----:B------:R-:W-:Y:S01]  /*e3830*/  STL [R1+0x62f4], R21 ;  /* 0x0062f41501007387 */ /* 0x000fe20000100800 */
[----:B------:R-:W-:Y:S01]  /*e3840*/  STL [R1+0x6300], R20 ;  /* 0x0063001401007387 */ /* 0x000fe20000100800 */
[----:B------:R1:W-:Y:S02]  /*e3850*/  STL [R1+0x62e4], R5 ;  /* 0x0062e40501007387 */ /* 0x0003e40000100800 */
[----:B------:R-:W-:-:S02]  /*e3860*/  IMAD.X R16, R16, 0x1, R0, P2 ;  /* 0x0000000110107824 */ /* 0x000fc400010e0600 */
[----:B------:R-:W-:Y:S01]  /*e3870*/  STL [R1+0x62ec], R19 ;  /* 0x0062ec1301007387 */ /* 0x000fe20000100800 */
[-C--:B------:R-:W-:Y:S02]  /*e3880*/  IADD3 R8, P2, R8, R250.reuse, RZ ;  /* 0x000000fa08087210 */ /* 0x080fe40007f5e0ff */
[----:B------:R-:W-:Y:S02]  /*e3890*/  IADD3 R17, P5, R17, R250, RZ ;  /* 0x000000fa11117210 */ /* 0x000fe40007fbe0ff */
[----:B------:R-:W-:Y:S01]  /*e38a0*/  IADD3.X R15, R15, R0, RZ, P3, !PT ;  /* 0x000000000f0f7210 */ /* 0x000fe20001ffe4ff */
[----:B-1----:R-:W4:Y:S01]  /*e38b0*/  LDL.LU R5, [R1+0x6160] ;  /* 0x0061600001057983 */ /* 0x002f220000300800 */
[----:B------:R-:W-:Y:S02]  /*e38c0*/  STL [R1+0x62f8], R18 ;  /* 0x0062f81201007387 */ /* 0x000fe40000100800 */
[----:B------:R1:W-:Y:S01]  /*e38d0*/  STL [R1+0x62f0], R9 ;  /* 0x0062f00901007387 */ /* 0x0003e20000100800 */
[----:B------:R-:W-:Y:S01]  /*e38e0*/  IADD3 R14, P3, R14, R250, RZ ;  /* 0x000000fa0e0e7210 */ /* 0x000fe20007f7e0ff */
[--C-:B------:R-:W-:Y:S01]  /*e38f0*/  IMAD.X R7, R7, 0x1, R0.reuse, P4 ;  /* 0x0000000107077824 */ /* 0x100fe200020e0600 */
[----:B------:R-:W-:Y:S01]  /*e3900*/  IADD3.X R13, R13, R0, RZ, P5, !PT ;  /* 0x000000000d0d7210 */ /* 0x000fe20002ffe4ff */
[----:B-1----:R-:W4:Y:S01]  /*e3910*/  LDL.LU R9, [R1+0x614c] ;  /* 0x00614c0001097983 */ /* 0x002f220000300800 */
[----:B------:R1:W-:Y:S02]  /*e3920*/  STL [R1+0x62d4], R8 ;  /* 0x0062d40801007387 */ /* 0x0003e40000100800 */
[----:B------:R-:W-:Y:S01]  /*e3930*/  STL [R1+0x62dc], R17 ;  /* 0x0062dc1101007387 */ /* 0x000fe20000100800 */
[-C--:B------:R-:W-:Y:S01]  /*e3940*/  IADD3 R12, P5, R12, R250.reuse, RZ ;  /* 0x000000fa0c0c7210 */ /* 0x080fe20007fbe0ff */
[----:B-1----:R-:W4:Y:S01]  /*e3950*/  LDL.LU R8, [R1+0x6158] ;  /* 0x0061580001087983 */ /* 0x002f220000300800 */
[----:B------:R-:W-:Y:S02]  /*e3960*/  STL [R1+0x62e8], R16 ;  /* 0x0062e81001007387 */ /* 0x000fe40000100800 */
[----:B------:R1:W-:Y:S02]  /*e3970*/  STL [R1+0x62d8], R7 ;  /* 0x0062d80701007387 */ /* 0x0003e40000100800 */
[----:B------:R-:W-:Y:S02]  /*e3980*/  STL [R1+0x62e0], R15 ;  /* 0x0062e00f01007387 */ /* 0x000fe40000100800 */
[----:B------:R-:W-:Y:S01]  /*e3990*/  IMAD.X R6, R6, 0x1, R0, P2 ;  /* 0x0000000106067824 */ /* 0x000fe200010e0600 */
[----:B-1----:R-:W4:Y:S01]  /*e39a0*/  LDL.LU R7, [R1+0x6144] ;  /* 0x0061440001077983 */ /* 0x002f220000300800 */
[----:B------:R-:W-:Y:S03]  /*e39b0*/  STL [R1+0x62cc], R14 ;  /* 0x0062cc0e01007387 */ /* 0x000fe60000100800 */
[----:B------:R1:W-:Y:S02]  /*e39c0*/  STL [R1+0x62c8], R6 ;  /* 0x0062c80601007387 */ /* 0x0003e40000100800 */
[----:B------:R-:W-:Y:S01]  /*e39d0*/  STL [R1+0x62d0], R13 ;  /* 0x0062d00d01007387 */ /* 0x000fe20000100800 */
[----:B-1----:R-:W4:Y:S01]  /*e39e0*/  LDL.LU R6, [R1+0x6150] ;  /* 0x0061500001067983 */ /* 0x002f220000300800 */
[----:B------:R-:W-:Y:S01]  /*e39f0*/  STL [R1+0x6164], R12 ;  /* 0x0061640c01007387 */ /* 0x000fe20000100800 */
[----:B--2---:R-:W-:-:S02]  /*e3a00*/  IADD3 R3, P2, R3, R250, RZ ;  /* 0x000000fa03037210 */ /* 0x004fc40007f5e0ff */
[----:B------:R-:W-:-:S05]  /*e3a10*/  IADD3 R4, P4, R4, R250, RZ ;  /* 0x000000fa04047210 */ /* 0x000fca0007f9e0ff */
[----:B------:R-:W-:Y:S01]  /*e3a20*/  STL [R1+0x616c], R4 ;  /* 0x00616c0401007387 */ /* 0x000fe20000100800 */
[----:B------:R-:W2:Y:S02]  /*e3a30*/  LDL.LU R27, [R1+0x613c] ;  /* 0x00613c00011b7983 */ /* 0x000ea40000300800 */
[----:B------:R-:W2:Y:S02]  /*e3a40*/  LDL.LU R14, [R1+0x6148] ;  /* 0x00614800010e7983 */ /* 0x000ea40000300800 */
[----:B------:R1:W-:Y:S02]  /*e3a50*/  STL [R1+0x615c], R3 ;  /* 0x00615c0301007387 */ /* 0x0003e40000100800 */
[----:B-1----:R-:W2:Y:S01]  /*e3a60*/  LDL.LU R3, [R1+0x6134] ;  /* 0x0061340001037983 */ /* 0x002ea20000300800 */
[----:B------:R-:W-:Y:S02]  /*e3a70*/  IADD3.X R11, R11, R0, RZ, P3, !PT ;  /* 0x000000000b0b7210 */ /* 0x000fe40001ffe4ff */
[----:B---3--:R-:W-:-:S03]  /*e3a80*/  IADD3 R10, P3, R10, R250, RZ ;  /* 0x000000fa0a0a7210 */ /* 0x008fc60007f7e0ff */
[----:B------:R1:W-:Y:S04]  /*e3a90*/  STL [R1+0x6240], R11 ;  /* 0x0062400b01007387 */ /* 0x0003e80000100800 */
[----:B-1----:R-:W3:Y:S01]  /*e3aa0*/  LDL.LU R11, [R1+0x6140] ;  /* 0x00614000010b7983 */ /* 0x002ee20000300800 */
[----:B------:R-:W3:Y:S02]  /*e3ab0*/  LDL.LU R26, [R1+0x612c] ;  /* 0x00612c00011a7983 */ /* 0x000ee40000300800 */
[----:B------:R-:W3:Y:S02]  /*e3ac0*/  LDL.LU R25, [R1+0x6138] ;  /* 0x0061380001197983 */ /* 0x000ee40000300800 */
[----:B------:R-:W3:Y:S01]  /*e3ad0*/  LDL.LU R24, [R1+0x6124] ;  /* 0x0061240001187983 */ /* 0x000ee20000300800 */
[----:B------:R1:W-:Y:S01]  /*e3ae0*/  STL [R1+0x6154], R10 ;  /* 0x0061540a01007387 */ /* 0x0003e20000100800 */
[----:B------:R-:W3:Y:S02]  /*e3af0*/  LDL.LU R23, [R1+0x6130] ;  /* 0x0061300001177983 */ /* 0x000ee40000300800 */
[----:B------:R-:W3:Y:S02]  /*e3b00*/  LDL.LU R22, [R1+0x611c] ;  /* 0x00611c0001167983 */ /* 0x000ee40000300800 */
[----:B------:R-:W3:Y:S02]  /*e3b10*/  LDL.LU R21, [R1+0x6128] ;  /* 0x0061280001157983 */ /* 0x000ee40000300800 */
[----:B----4-:R-:W-:Y:S01]  /*e3b20*/  IMAD.X R5, R5, 0x1, R0, P4 ;  /* 0x0000000105057824 */ /* 0x010fe200020e0600 */
[----:B------:R-:W4:Y:S01]  /*e3b30*/  LDL.LU R20, [R1+0x6114] ;  /* 0x0061140001147983 */ /* 0x000f220000300800 */
[----:B------:R-:W-:-:S03]  /*e3b40*/  IADD3 R9, P4, R9, R250, RZ ;  /* 0x000000fa09097210 */ /* 0x000fc60007f9e0ff */
[----:B------:R2:W-:Y:S04]  /*e3b50*/  LDGSTS.E [R86+0x3580], [R4.64], P1 ;  /* 0x0358000004567fae */ /* 0x0005e80008921848 */
[----:B-1----:R-:W4:Y:S01]  /*e3b60*/  LDL.LU R10, [R1+0x6120] ;  /* 0x00612000010a7983 */ /* 0x002f220000300800 */
[----:B------:R-:W4:Y:S02]  /*e3b70*/  LDL.LU R19, [R1+0x610c] ;  /* 0x00610c0001137983 */ /* 0x000f240000300800 */
[----:B------:R-:W4:Y:S02]  /*e3b80*/  LDL.LU R18, [R1+0x6118] ;  /* 0x0061180001127983 */ /* 0x000f240000300800 */
[----:B------:R-:W4:Y:S01]  /*e3b90*/  LDL.LU R13, [R1+0x6104] ;  /* 0x00610400010d7983 */ /* 0x000f220000300800 */
[----:B------:R1:W-:Y:S01]  /*e3ba0*/  STL [R1+0x614c], R9 ;  /* 0x00614c0901007387 */ /* 0x0003e20000100800 */
[----:B------:R-:W4:Y:S01]  /*e3bb0*/  LDL.LU R17, [R1+0x6110] ;  /* 0x0061100001117983 */ /* 0x000f220000300800 */
[----:B------:R-:W-:Y:S01]  /*e3bc0*/  IADD3.X R8, R8, R0, RZ, P5, !PT ;  /* 0x0000000008087210 */ /* 0x000fe20002ffe4ff */
[----:B------:R-:W4:Y:S01]  /*e3bd0*/  LDL.LU R16, [R1+0x60fc] ;  /* 0x0060fc0001107983 */ /* 0x000f220000300800 */
[----:B------:R-:W4:Y:S03]  /*e3be0*/  LDL.LU R15, [R1+0x6108] ;  /* 0x00610800010f7983 */ /* 0x000f260000300800 */
[----:B------:R1:W-:Y:S02]  /*e3bf0*/  STL [R1+0x6158], R8 ;  /* 0x0061580801007387 */ /* 0x0003e40000100800 */
[----:B-1----:R-:W4:Y:S01]  /*e3c00*/  LDL.LU R9, [R1+0x60f4] ;  /* 0x0060f40001097983 */ /* 0x002f220000300800 */
[----:B------:R-:W4:Y:S01]  /*e3c10*/  LDL.LU R12, [R1+0x6100] ;  /* 0x00610000010c7983 */ /* 0x000f220000300800 */
[----:B------:R-:W-:-:S02]  /*e3c20*/  IADD3 R7, P5, R7, R250, RZ ;  /* 0x000000fa07077210 */ /* 0x000fc40007fbe0ff */
[----:B------:R-:W4:Y:S04]  /*e3c30*/  LDL.LU R8, [R1+0x60ec] ;  /* 0x0060ec0001087983 */ /* 0x000f280000300800 */
[----:B------:R1:W-:Y:S01]  /*e3c40*/  STL [R1+0x6144], R7 ;  /* 0x0061440701007387 */ /* 0x0003e20000100800 */
[----:B------:R-:W-:-:S03]  /*e3c50*/  IMAD.X R6, R6, 0x1, R0, P2 ;  /* 0x0000000106067824 */ /* 0x000fc600010e0600 */
[----:B-1----:R-:W4:Y:S01]  /*e3c60*/  LDL.LU R7, [R1+0x60f8] ;  /* 0x0060f80001077983 */ /* 0x002f220000300800 */
[----:B------:R-:W-:Y:S02]  /*e3c70*/  STL [R1+0x6160], R5 ;  /* 0x0061600501007387 */ /* 0x000fe40000100800 */
[----:B------:R1:W-:Y:S02]  /*e3c80*/  STL [R1+0x6150], R6 ;  /* 0x0061500601007387 */ /* 0x0003e40000100800 */
[----:B-1----:R-:W4:Y:S01]  /*e3c90*/  LDL.LU R6, [R1+0x60e4] ;  /* 0x0060e40001067983 */ /* 0x002f220000300800 */
[----:B--2---:R-:W-:Y:S02]  /*e3ca0*/  IADD3.X R14, R14, R0, RZ, P3, !PT ;  /* 0x000000000e0e7210 */ /* 0x004fe40001ffe4ff */
[-C--:B------:R-:W-:Y:S02]  /*e3cb0*/  IADD3 R27, P2, R27, R250.reuse, RZ ;  /* 0x000000fa1b1b7210 */ /* 0x080fe40007f5e0ff */
[----:B------:R-:W-:-:S05]  /*e3cc0*/  IADD3 R3, P3, R3, R250, RZ ;  /* 0x000000fa03037210 */ /* 0x000fca0007f7e0ff */
[----:B------:R1:W-:Y:S01]  /*e3cd0*/  STL [R1+0x6134], R3 ;  /* 0x0061340301007387 */ /* 0x0003e20000100800 */
[----:B------:R-:W-:Y:S03]  /*e3ce0*/  STL [R1+0x613c], R27 ;  /* 0x00613c1b01007387 */ /* 0x000fe60000100800 */
[----:B-1----:R-:W2:Y:S01]  /*e3cf0*/  LDL.LU R3, [R1+0x60f0] ;  /* 0x0060f00001037983 */ /* 0x002ea20000300800 */
[----:B---3--:R-:W-:Y:S01]  /*e3d00*/  IMAD.X R11, R11, 0x1, R0, P4 ;  /* 0x000000010b0b7824 */ /* 0x008fe200020e0600 */
[----:B------:R-:W-:Y:S02]  /*e3d10*/  IADD3 R26, P4, R26, R250, RZ ;  /* 0x000000fa1a1a7210 */ /* 0x000fe40007f9e0ff */
[----:B------:R1:W-:Y:S01]  /*e3d20*/  STL [R1+0x6148], R14 ;  /* 0x0061480e01007387 */ /* 0x0003e20000100800 */
[----:B------:R-:W-:Y:S01]  /*e3d30*/  IADD3.X R25, R25, R0, RZ, P5, !PT ;  /* 0x0000000019197210 */ /* 0x000fe20002ffe4ff */
[----:B------:R-:W-:-:S02]  /*e3d40*/  IADD3 R24, P5, R24, R250, RZ ;  /* 0x000000fa18187210 */ /* 0x000fc40007fbe0ff */
[--C-:B------:R-:W-:Y:S01]  /*e3d50*/  IMAD.X R23, R23, 0x1, R0.reuse, P2 ;  /* 0x0000000117177824 */ /* 0x100fe200010e0600 */
[----:B------:R-:W-:Y:S02]  /*e3d60*/  IADD3 R22, P2, R22, R250, RZ ;  /* 0x000000fa16167210 */ /* 0x000fe40007f5e0ff */
[----:B------:R-:W-:Y:S01]  /*e3d70*/  IADD3.X R21, R21, R0, RZ, P3, !PT ;  /* 0x0000000015157210 */ /* 0x000fe20001ffe4ff */
[----:B-1----:R-:W3:Y:S01]  /*e3d80*/  LDL.LU R14, [R1+0x60dc] ;  /* 0x0060dc00010e7983 */ /* 0x002ee20000300800 */
[----:B------:R1:W-:Y:S02]  /*e3d90*/  STL [R1+0x6140], R11 ;  /* 0x0061400b01007387 */ /* 0x0003e40000100800 */
[--C-:B----4-:R-:W-:Y:S01]  /*e3da0*/  IMAD.X R10, R10, 0x1, R0.reuse, P4 ;  /* 0x000000010a0a7824 */ /* 0x110fe200020e0600 */
[----:B------:R-:W-:Y:S02]  /*e3db0*/  IADD3 R20, P3, R20, R250, RZ ;  /* 0x000000fa14147210 */ /* 0x000fe40007f7e0ff */
[----:B------:R-:W-:Y:S01]  /*e3dc0*/  IADD3.X R18, R18, R0, RZ, P5, !PT ;  /* 0x0000000012127210 */ /* 0x000fe20002ffe4ff */
[-C--:B------:R-:W-:Y:S01]  /*e3dd0*/  IADD3 R13, P5, R13, R250.reuse, RZ ;  /* 0x000000fa0d0d7210 */ /* 0x080fe20007fbe0ff */
[----:B-1----:R-:W4:Y:S01]  /*e3de0*/  LDL.LU R11, [R1+0x60e8] ;  /* 0x0060e800010b7983 */ /* 0x002f220000300800 */
[----:B------:R-:W-:Y:S02]  /*e3df0*/  STL [R1+0x612c], R26 ;  /* 0x00612c1a01007387 */ /* 0x000fe40000100800 */
[----:B------:R-:W-:Y:S02]  /*e3e00*/  STL [R1+0x6138], R25 ;  /* 0x0061381901007387 */ /* 0x000fe40000100800 */
[----:B------:R-:W-:Y:S01]  /*e3e10*/  STL [R1+0x6124], R24 ;  /* 0x0061241801007387 */ /* 0x000fe20000100800 */
[----:B------:R-:W-:Y:S01]  /*e3e20*/  STL [R1+0x6130], R23 ;  /* 0x0061301701007387 */ /* 0x000fe20000100800 */
[----:B------:R-:W-:Y:S02]  /*e3e30*/  STL [R1+0x611c], R22 ;  /* 0x00611c1601007387 */ /* 0x000fe40000100800 */
[----:B------:R1:W-:Y:S01]  /*e3e40*/  STL [R1+0x6120], R10 ;  /* 0x0061200a01007387 */ /* 0x0003e20000100800 */
[----:B------:R-:W-:Y:S01]  /*e3e50*/  IADD3 R19, P4, R19, R250, RZ ;  /* 0x000000fa13137210 */ /* 0x000fe20007f9e0ff */
[----:B------:R-:W-:Y:S01]  /*e3e60*/  STL [R1+0x6128], R21 ;  /* 0x0061281501007387 */ /* 0x000fe20000100800 */
[--C-:B------:R-:W-:Y:S01]  /*e3e70*/  IMAD.X R17, R17, 0x1, R0.reuse, P2 ;  /* 0x0000000111117824 */ /* 0x100fe200010e0600 */
[----:B------:R-:W-:Y:S01]  /*e3e80*/  IADD3.X R15, R15, R0, RZ, P3, !PT ;  /* 0x000000000f0f7210 */ /* 0x000fe20001ffe4ff */
[-C--:B------:R-:W-:Y:S01]  /*e3e90*/  IADD3 R9, P3, R9, R250.reuse, RZ ;  /* 0x000000fa09097210 */ /* 0x080fe20007f7e0ff */
[-C--:B------:R-:W-:Y:S01]  /*e3ea0*/  IADD3 R16, P2, R16, R250.reuse, RZ ;  /* 0x000000fa10107210 */ /* 0x080fe20007f5e0ff */
[----:B-1----:R-:W4:Y:S01]  /*e3eb0*/  LDL.LU R10, [R1+0x60d4] ;  /* 0x0060d400010a7983 */ /* 0x002f220000300800 */
[----:B------:R-:W-:Y:S02]  /*e3ec0*/  STL [R1+0x6114], R20 ;  /* 0x0061141401007387 */ /* 0x000fe40000100800 */
[----:B------:R1:W-:Y:S02]  /*e3ed0*/  STL [R1+0x6104], R13 ;  /* 0x0061040d01007387 */ /* 0x0003e40000100800 */
[----:B------:R-:W-:Y:S02]  /*e3ee0*/  STL [R1+0x610c], R19 ;  /* 0x00610c1301007387 */ /* 0x000fe40000100800 */
[----:B------:R-:W-:Y:S01]  /*e3ef0*/  IMAD.X R12, R12, 0x1, R0, P4 ;  /* 0x000000010c0c7824 */ /* 0x000fe200020e0600 */
[----:B------:R-:W-:Y:S01]  /*e3f00*/  IADD3 R8, P4, R8, R250, RZ ;  /* 0x000000fa08087210 */ /* 0x000fe20007f9e0ff */
[----:B-1----:R-:W4:Y:S01]  /*e3f10*/  LDL.LU R13, [R1+0x60e0] ;  /* 0x0060e000010d7983 */ /* 0x002f220000300800 */
[----:B------:R-:W-:Y:S02]  /*e3f20*/  STL [R1+0x6118], R18 ;  /* 0x0061181201007387 */ /* 0x000fe40000100800 */
[----:B------:R-:W-:Y:S02]  /*e3f30*/  STL [R1+0x6110], R17 ;  /* 0x0061101101007387 */ /* 0x000fe40000100800 */
[----:B------:R1:W-:Y:S01]  /*e3f40*/  STL [R1+0x60f4], R9 ;  /* 0x0060f40901007387 */ /* 0x0003e20000100800 */
[----:B------:R-:W-:Y:S01]  /*e3f50*/  STL [R1+0x60fc], R16 ;  /* 0x0060fc1001007387 */ /* 0x000fe20000100800 */
[----:B------:R-:W-:-:S02]  /*e3f60*/  IADD3.X R7, R7, R0, RZ, P5, !PT ;  /* 0x0000000007077210 */ /* 0x000fc40002ffe4ff */
[----:B------:R-:W-:Y:S01]  /*e3f70*/  IADD3 R6, P5, R6, R250, RZ ;  /* 0x000000fa06067210 */ /* 0x000fe20007fbe0ff */
[----:B-1----:R-:W4:Y:S01]  /*e3f80*/  LDL.LU R9, [R1+0x60cc] ;  /* 0x0060cc0001097983 */ /* 0x002f220000300800 */
[----:B------:R-:W-:Y:S02]  /*e3f90*/  STL [R1+0x6108], R15 ;  /* 0x0061080f01007387 */ /* 0x000fe40000100800 */
[----:B------:R1:W-:Y:S02]  /*e3fa0*/  STL [R1+0x6100], R12 ;  /* 0x0061000c01007387 */ /* 0x0003e40000100800 */
[----:B-1----:R-:W4:Y:S01]  /*e3fb0*/  LDL.LU R12, [R1+0x60d8] ;  /* 0x0060d800010c7983 */ /* 0x002f220000300800 */
[----:B------:R1:W-:Y:S03]  /*e3fc0*/  STL [R1+0x60ec], R8 ;  /* 0x0060ec0801007387 */ /* 0x0003e60000100800 */
[----:B-1----:R-:W4:Y:S01]  /*e3fd0*/  LDL.LU R8, [R1+0x5fc4] ;  /* 0x005fc40001087983 */ /* 0x002f220000300800 */
[----:B------:R-:W4:Y:S02]  /*e3fe0*/  LDL.LU R27, [R1+0x60d0] ;  /* 0x0060d000011b7983 */ /* 0x000f240000300800 */
[----:B------:R1:W-:Y:S02]  /*e3ff0*/  STL [R1+0x60f8], R7 ;  /* 0x0060f80701007387 */ /* 0x0003e40000100800 */
[----:B-1----:R-:W4:Y:S01]  /*e4000*/  LDL.LU R7, [R1+0x5fbc] ;  /* 0x005fbc0001077983 */ /* 0x002f220000300800 */
[----:B------:R1:W-:Y:S03]  /*e4010*/  STL [R1+0x60e4], R6 ;  /* 0x0060e40601007387 */ /* 0x0003e60000100800 */
[----:B-1----:R-:W4:Y:S01]  /*e4020*/  LDL.LU R6, [R1+0x60c8] ;  /* 0x0060c80001067983 */ /* 0x002f220000300800 */
[----:B--2---:R-:W-:-:S05]  /*e4030*/  IMAD.X R3, R3, 0x1, R0, P2 ;  /* 0x0000000103037824 */ /* 0x004fca00010e0600 */
[----:B------:R1:W-:Y:S04]  /*e4040*/  STL [R1+0x60f0], R3 ;  /* 0x0060f00301007387 */ /* 0x0003e80000100800 */
[----:B-1----:R-:W2:Y:S01]  /*e4050*/  LDL.LU R3, [R1+0x5fb4] ;  /* 0x005fb40001037983 */ /* 0x002ea20000300800 */
[----:B---3--:R-:W-:-:S03]  /*e4060*/  IADD3 R14, P2, R14, R250, RZ ;  /* 0x000000fa0e0e7210 */ /* 0x008fc60007f5e0ff */
[----:B------:R-:W3:Y:S01]  /*e4070*/  LDL.LU R26, [R1+0x6040] ;  /* 0x00604000011a7983 */ /* 0x000ee20000300800 */
[----:B------:R-:W3:Y:S03]  /*e4080*/  LDL.LU R25, [R1+0x5fac] ;  /* 0x005fac0001197983 */ /* 0x000ee60000300800 */
[----:B------:R-:W-:Y:S01]  /*e4090*/  STL [R1+0x60dc], R14 ;  /* 0x0060dc0e01007387 */ /* 0x000fe20000100800 */
[----:B------:R-:W3:Y:S01]  /*e40a0*/  LDL.LU R24, [R1+0x5fb8] ;  /* 0x005fb80001187983 */ /* 0x000ee20000300800 */
[----:B----4-:R-:W-:-:S05]  /*e40b0*/  IADD3.X R11, R11, R0, RZ, P3, !PT ;  /* 0x000000000b0b7210 */ /* 0x010fca0001ffe4ff */
[----:B------:R1:W-:Y:S01]  /*e40c0*/  STL [R1+0x60e8], R11 ;  /* 0x0060e80b01007387 */ /* 0x0003e20000100800 */
[----:B------:R-:W4:Y:S02]  /*e40d0*/  LDL.LU R23, [R1+0x5fa4] ;  /* 0x005fa40001177983 */ /* 0x000f240000300800 */
[----:B------:R-:W3:Y:S02]  /*e40e0*/  LDL.LU R22, [R1+0x5fb0] ;  /* 0x005fb00001167983 */ /* 0x000ee40000300800 */
[----:B------:R-:W4:Y:S01]  /*e40f0*/  LDL.LU R21, [R1+0x5f9c] ;  /* 0x005f9c0001157983 */ /* 0x000f220000300800 */
[----:B------:R-:W4:Y:S04]  /*e4100*/  LDL.LU R20, [R1+0x5fa8] ;  /* 0x005fa80001147983 */ /* 0x000f280000300800 */
[----:B-1----:R-:W4:Y:S01]  /*e4110*/  LDL.LU R11, [R1+0x5f94] ;  /* 0x005f9400010b7983 */ /* 0x002f220000300800 */
[----:B------:R-:W-:Y:S01]  /*e4120*/  IADD3 R10, P3, R10, R250, RZ ;  /* 0x000000fa0a0a7210 */ /* 0x000fe20007f7e0ff */
[----:B------:R-:W4:Y:S02]  /*e4130*/  LDL.LU R19, [R1+0x5fa0] ;  /* 0x005fa00001137983 */ /* 0x000f240000300800 */
[----:B------:R-:W4:Y:S02]  /*e4140*/  LDL.LU R18, [R1+0x5f8c] ;  /* 0x005f8c0001127983 */ /* 0x000f240000300800 */
[----:B------:R1:W-:Y:S01]  /*e4150*/  STL [R1+0x60d4], R10 ;  /* 0x0060d40a01007387 */ /* 0x0003e20000100800 */
[----:B------:R-:W-:-:S03]  /*e4160*/  IMAD.X R13, R13, 0x1, R0, P4 ;  /* 0x000000010d0d7824 */ /* 0x000fc600020e0600 */
[----:B-1----:R-:W4:Y:S01]  /*e4170*/  LDL.LU R10, [R1+0x5f98] ;  /* 0x005f9800010a7983 */ /* 0x002f220000300800 */
[----:B------:R-:W4:Y:S02]  /*e4180*/  LDL.LU R17, [R1+0x5f84] ;  /* 0x005f840001117983 */ /* 0x000f240000300800 */
[----:B------:R-:W4:Y:S02]  /*e4190*/  LDL.LU R16, [R1+0x5f90] ;  /* 0x005f900001107983 */ /* 0x000f240000300800 */
[----:B------:R-:W4:Y:S01]  /*e41a0*/  LDL.LU R15, [R1+0x5f7c] ;  /* 0x005f7c00010f7983 */ /* 0x000f220000300800 */
[----:B------:R1:W-:Y:S01]  /*e41b0*/  STL [R1+0x60e0], R13 ;  /* 0x0060e00d01007387 */ /* 0x0003e20000100800 */
[----:B------:R-:W4:Y:S01]  /*e41c0*/  LDL.LU R14, [R1+0x5f88] ;  /* 0x005f8800010e7983 */ /* 0x000f220000300800 */
[----:B------:R-:W-:Y:S02]  /*e41d0*/  IADD3 R9, P4, R9, R250, RZ ;  /* 0x000000fa09097210 */ /* 0x000fe40007f9e0ff */
[----:B-1----:R-:W4:Y:S03]  /*e41e0*/  LDL.LU R13, [R1+0x5f80] ;  /* 0x005f8000010d7983 */ /* 0x002f260000300800 */
[----:B------:R1:W-:Y:S01]  /*e41f0*/  STL [R1+0x60cc], R9 ;  /* 0x0060cc0901007387 */ /* 0x0003e20000100800 */
[----:B------:R-:W-:Y:S01]  /*e4200*/  IADD3.X R12, R12, R0, RZ, P5, !PT ;  /* 0x000000000c0c7210 */ /* 0x000fe20002ffe4ff */
[----:B-1----:R-:W4:Y:S04]  /*e4210*/  LDL.LU R9, [R1+0x5f6c] ;  /* 0x005f6c0001097983 */ /* 0x002f280000300800 */
[----:B------:R1:W-:Y:S01]  /*e4220*/  STL [R1+0x60d8], R12 ;  /* 0x0060d80c01007387 */ /* 0x0003e20000100800 */
[-C--:B------:R-:W-:Y:S01]  /*e4230*/  IADD3 R8, P5, R8, R250.reuse, RZ ;  /* 0x000000fa08087210 */ /* 0x080fe20007fbe0ff */
[----:B------:R-:W-:Y:S01]  /*e4240*/  IMAD.X R27, R27, 0x1, R0, P2 ;  /* 0x000000011b1b7824 */ /* 0x000fe200010e0600 */
[----:B-1----:R-:W4:Y:S03]  /*e4250*/  LDL.LU R12, [R1+0x5f78] ;  /* 0x005f7800010c7983 */ /* 0x002f260000300800 */
[----:B------:R1:W-:Y:S01]  /*e4260*/  STL [R1+0x5fc4], R8 ;  /* 0x005fc40801007387 */ /* 0x0003e20000100800 */
[----:B------:R-:W-:Y:S01]  /*e4270*/  IADD3 R7, P2, R7, R250, RZ ;  /* 0x000000fa07077210 */ /* 0x000fe20007f5e0ff */
[----:B-1----:R-:W4:Y:S04]  /*e4280*/  LDL.LU R8, [R1+0x5f64] ;  /* 0x005f640001087983 */ /* 0x002f280000300800 */
[----:B------:R1:W-:Y:S02]  /*e4290*/  STL [R1+0x5fbc], R7 ;  /* 0x005fbc0701007387 */ /* 0x0003e40000100800 */
[----:B------:R-:W-:Y:S01]  /*e42a0*/  STL [R1+0x60d0], R27 ;  /* 0x0060d01b01007387 */ /* 0x000fe20000100800 */
[----:B------:R-:W-:Y:S01]  /*e42b0*/  IADD3.X R6, R6, R0, RZ, P3, !PT ;  /* 0x0000000006067210 */ /* 0x000fe20001ffe4ff */
[----:B-1----:R-:W4:Y:S04]  /*e42c0*/  LDL.LU R7, [R1+0x5f70] ;  /* 0x005f700001077983 */ /* 0x002f280000300800 */
[----:B------:R1:W-:Y:S02]  /*e42d0*/  STL [R1+0x60c8], R6 ;  /* 0x0060c80601007387 */ /* 0x0003e40000100800 */
[----:B-1----:R-:W4:Y:S01]  /*e42e0*/  LDL.LU R6, [R1+0x5f5c] ;  /* 0x005f5c0001067983 */ /* 0x002f220000300800 */
[----:B--2---:R-:W-:-:S05]  /*e42f0*/  IADD3 R3, P3, R3, R250, RZ ;  /* 0x000000fa03037210 */ /* 0x004fca0007f7e0ff */
[----:B------:R1:W-:Y:S04]  /*e4300*/  STL [R1+0x5fb4], R3 ;  /* 0x005fb40301007387 */ /* 0x0003e80000100800 */
[----:B-1----:R-:W2:Y:S01]  /*e4310*/  LDL.LU R3, [R1+0x5f74] ;  /* 0x005f740001037983 */ /* 0x002ea20000300800 */
[--C-:B---3--:R-:W-:Y:S01]  /*e4320*/  IMAD.X R26, R26, 0x1, R0.reuse, P4 ;  /* 0x000000011a1a7824 */ /* 0x108fe200020e0600 */
[----:B------:R-:W-:Y:S02]  /*e4330*/  IADD3 R25, P4, R25, R250, RZ ;  /* 0x000000fa19197210 */ /* 0x000fe40007f9e0ff */
[----:B------:R-:W-:Y:S02]  /*e4340*/  IADD3.X R24, R24, R0, RZ, P5, !PT ;  /* 0x0000000018187210 */ /* 0x000fe40002ffe4ff */
[----:B----4-:R-:W-:Y:S01]  /*e4350*/  IADD3 R23, P5, R23, R250, RZ ;  /* 0x000000fa17177210 */ /* 0x010fe20007fbe0ff */
[----:B------:R-:W-:Y:S01]  /*e4360*/  IMAD.X R22, R22, 0x1, R0, P2 ;  /* 0x0000000116167824 */ /* 0x000fe200010e0600 */
[----:B------:R-:W-:Y:S01]  /*e4370*/  IADD3.X R20, R20, R0, RZ, P3, !PT ;  /* 0x0000000014147210 */ /* 0x000fe20001ffe4ff */
[----:B------:R-:W-:Y:S01]  /*e4380*/  STL [R1+0x6040], R26 ;  /* 0x0060401a01007387 */ /* 0x000fe20000100800 */
[----:B------:R-:W-:Y:S01]  /*e4390*/  STL [R1+0x5fac], R25 ;  /* 0x005fac1901007387 */ /* 0x000fe20000100800 */
[----:B------:R-:W-:-:S02]  /*e43a0*/  IADD3 R11, P3, R11, R250, RZ ;  /* 0x000000fa0b0b7210 */ /* 0x000fc40007f7e0ff */
[-C--:B------:R-:W-:Y:S01]  /*e43b0*/  IADD3 R21, P2, R21, R250.reuse, RZ ;  /* 0x000000fa15157210 */ /* 0x080fe20007f5e0ff */
[----:B------:R-:W-:Y:S01]  /*e43c0*/  STL [R1+0x5fb8], R24 ;  /* 0x005fb81801007387 */ /* 0x000fe20000100800 */
[----:B------:R-:W-:Y:S02]  /*e43d0*/  STL [R1+0x5fa4], R23 ;  /* 0x005fa41701007387 */ /* 0x000fe40000100800 */
[----:B------:R-:W-:Y:S02]  /*e43e0*/  STL [R1+0x5fb0], R22 ;  /* 0x005fb01601007387 */ /* 0x000fe40000100800 */
[----:B------:R1:W-:Y:S01]  /*e43f0*/  STL [R1+0x5f94], R11 ;  /* 0x005f940b01007387 */ /* 0x0003e20000100800 */
[----:B------:R-:W-:Y:S01]  /*e4400*/  STL [R1+0x5f9c], R21 ;  /* 0x005f9c1501007387 */ /* 0x000fe20000100800 */
[----:B------:R-:W-:Y:S01]  /*e4410*/  IMAD.X R19, R19, 0x1, R0, P4 ;  /* 0x0000000113137824 */ /* 0x000fe200020e0600 */
[----:B------:R-:W-:Y:S02]  /*e4420*/  IADD3 R18, P4, R18, R250, RZ ;  /* 0x000000fa12127210 */ /* 0x000fe40007f9e0ff */
[----:B-1----:R-:W3:Y:S01]  /*e4430*/  LDL.LU R11, [R1+0x5f68] ;  /* 0x005f6800010b7983 */ /* 0x002ee20000300800 */
[----:B------:R-:W-:Y:S01]  /*e4440*/  IADD3.X R10, R10, R0, RZ, P5, !PT ;  /* 0x000000000a0a7210 */ /* 0x000fe20002ffe4ff */
[----:B------:R-:W-:Y:S01]  /*e4450*/  STL [R1+0x5fa8], R20 ;  /* 0x005fa81401007387 */ /* 0x000fe20000100800 */
[----:B------:R-:W-:-:S03]  /*e4460*/  IADD3 R17, P5, R17, R250, RZ ;  /* 0x000000fa11117210 */ /* 0x000fc60007fbe0ff */
[----:B------:R1:W-:Y:S01]  /*e4470*/  STL [R1+0x5f98], R10 ;  /* 0x005f980a01007387 */ /* 0x0003e20000100800 */
[----:B------:R-:W-:Y:S02]  /*e4480*/  STL [R1+0x5fa0], R19 ;  /* 0x005fa01301007387 */ /* 0x000fe40000100800 */
[--C-:B------:R-:W-:Y:S01]  /*e4490*/  IMAD.X R16, R16, 0x1, R0.reuse, P2 ;  /* 0x0000000110107824 */ /* 0x100fe200010e0600 */
[----:B------:R-:W-:Y:S02]  /*e44a0*/  IADD3 R15, P2, R15, R250, RZ ;  /* 0x000000fa0f0f7210 */ /* 0x000fe40007f5e0ff */
[----:B------:R-:W-:Y:S01]  /*e44b0*/  IADD3.X R14, R14, R0, RZ, P3, !PT ;  /* 0x000000000e0e7210 */ /* 0x000fe20001ffe4ff */
[----:B-1----:R-:W4:Y:S01]  /*e44c0*/  LDL.LU R10, [R1+0x5f54] ;  /* 0x005f5400010a7983 */ /* 0x002f220000300800 */
[----:B------:R-:W-:Y:S02]  /*e44d0*/  IMAD.X R13, R13, 0x1, R0, P4 ;  /* 0x000000010d0d7824 */ /* 0x000fe400020e0600 */
[----:B------:R-:W-:Y:S02]  /*e44e0*/  STL [R1+0x5f8c], R18 ;  /* 0x005f8c1201007387 */ /* 0x000fe40000100800 */
[----:B------:R-:W-:Y:S01]  /*e44f0*/  STL [R1+0x5f84], R17 ;  /* 0x005f841101007387 */ /* 0x000fe20000100800 */
[----:B------:R-:W-:Y:S01]  /*e4500*/  STL [R1+0x5f90], R16 ;  /* 0x005f901001007387 */ /* 0x000fe20000100800 */
[----:B------:R-:W-:Y:S02]  /*e4510*/  STL [R1+0x5f7c], R15 ;  /* 0x005f7c0f01007387 */ /* 0x000fe40000100800 */
[----:B------:R-:W-:Y:S01]  /*e4520*/  STL [R1+0x5f88], R14 ;  /* 0x005f880e01007387 */ /* 0x000fe20000100800 */
[----:B------:R-:W-:-:S05]  /*e4530*/  IADD3 R9, P4, R9, R250, RZ ;  /* 0x000000fa09097210 */ /* 0x000fca0007f9e0ff */
[----:B------:R1:W-:Y:S01]  /*e4540*/  STL [R1+0x5f6c], R9 ;  /* 0x005f6c0901007387 */ /* 0x0003e20000100800 */
[----:B------:R-:W-:-:S03]  /*e4550*/  IADD3.X R12, R12, R0, RZ, P5, !PT ;  /* 0x000000000c0c7210 */ /* 0x000fc60002ffe4ff */
[----:B-1----:R-:W4:Y:S01]  /*e4560*/  LDL.LU R9, [R1+0x5f60] ;  /* 0x005f600001097983 */ /* 0x002f220000300800 */
[----:B------:R-:W-:Y:S01]  /*e4570*/  STL [R1+0x5f80], R13 ;  /* 0x005f800d01007387 */ /* 0x000fe20000100800 */
[-C--:B------:R-:W-:Y:S01]  /*e4580*/  IADD3 R8, P5, R8, R250.reuse, RZ ;  /* 0x000000fa08087210 */ /* 0x080fe20007fbe0ff */
[----:B------:R-:W-:Y:S01]  /*e4590*/  IMAD.X R7, R7, 0x1, R0, P2 ;  /* 0x0000000107077824 */ /* 0x000fe200010e0600 */
[-C--:B------:R-:W-:Y:S02]  /*e45a0*/  IADD3 R6, P2, R6, R250.reuse, RZ ;  /* 0x000000fa06067210 */ /* 0x080fe40007f5e0ff */
[----:B--2---:R-:W-:-:S05]  /*e45b0*/  IADD3 R3, P3, R3, R250, RZ ;  /* 0x000000fa03037210 */ /* 0x004fca0007f7e0ff */
[----:B------:R-:W-:Y:S01]  /*e45c0*/  STL [R1+0x5f74], R3 ;  /* 0x005f740301007387 */ /* 0x000fe20000100800 */
[----:B------:R-:W2:Y:S02]  /*e45d0*/  LDL.LU R31, [R1+0x5f4c] ;  /* 0x005f4c00011f7983 */ /* 0x000ea40000300800 */
[----:B------:R-:W-:Y:S02]  /*e45e0*/  STL [R1+0x5f78], R12 ;  /* 0x005f780c01007387 */ /* 0x000fe40000100800 */
[----:B------:R-:W2:Y:S01]  /*e45f0*/  LDL.LU R30, [R1+0x5f58] ;  /* 0x005f5800011e7983 */ /* 0x000ea20000300800 */
[----:B------:R1:W-:Y:S04]  /*e4600*/  STL [R1+0x5f64], R8 ;  /* 0x005f640801007387 */ /* 0x0003e80000100800 */
[----:B-1----:R-:W2:Y:S01]  /*e4610*/  LDL.LU R8, [R1+0x5f44] ;  /* 0x005f440001087983 */ /* 0x002ea20000300800 */
[----:B------:R-:W2:Y:S02]  /*e4620*/  LDL.LU R29, [R1+0x5f50] ;  /* 0x005f5000011d7983 */ /* 0x000ea40000300800 */
[----:B------:R1:W-:Y:S02]  /*e4630*/  STL [R1+0x5f70], R7 ;  /* 0x005f700701007387 */ /* 0x0003e40000100800 */
[----:B-1----:R-:W2:Y:S01]  /*e4640*/  LDL.LU R7, [R1+0x5f3c] ;  /* 0x005f3c0001077983 */ /* 0x002ea20000300800 */
[----:B------:R-:W2:Y:S02]  /*e4650*/  LDL.LU R28, [R1+0x5f48] ;  /* 0x005f4800011c7983 */ /* 0x000ea40000300800 */
[----:B------:R-:W2:Y:S02]  /*e4660*/  LDL.LU R27, [R1+0x5f34] ;  /* 0x005f3400011b7983 */ /* 0x000ea40000300800 */
[----:B------:R-:W2:Y:S01]  /*e4670*/  LDL.LU R26, [R1+0x5f40] ;  /* 0x005f4000011a7983 */ /* 0x000ea20000300800 */
[----:B------:R1:W-:Y:S01]  /*e4680*/  STL [R1+0x5f5c], R6 ;  /* 0x005f5c0601007387 */ /* 0x0003e20000100800 */
[----:B------:R-:W2:Y:S02]  /*e4690*/  LDL.LU R25, [R1+0x5f2c] ;  /* 0x005f2c0001197983 */ /* 0x000ea40000300800 */
[----:B------:R-:W2:Y:S02]  /*e46a0*/  LDL.LU R24, [R1+0x5f38] ;  /* 0x005f380001187983 */ /* 0x000ea40000300800 */
[----:B------:R-:W2:Y:S01]  /*e46b0*/  LDL.LU R23, [R1+0x5f24] ;  /* 0x005f240001177983 */ /* 0x000ea20000300800 */
[----:B------:R-:W2:Y:S04]  /*e46c0*/  LDL.LU R22, [R1+0x5f30] ;  /* 0x005f300001167983 */ /* 0x000ea80000300800 */
[----:B-1----:R-:W2:Y:S01]  /*e46d0*/  LDL.LU R6, [R1+0x5f1c] ;  /* 0x005f1c0001067983 */ /* 0x002ea20000300800 */
[----:B---3--:R-:W-:-:S03]  /*e46e0*/  IADD3.X R11, R11, R0, RZ, P3, !PT ;  /* 0x000000000b0b7210 */ /* 0x008fc60001ffe4ff */
[----:B------:R-:W3:Y:S01]  /*e46f0*/  LDL.LU R21, [R1+0x5f28] ;  /* 0x005f280001157983 */ /* 0x000ee20000300800 */
[----:B------:R-:W3:Y:S03]  /*e4700*/  LDL.LU R20, [R1+0x5f14] ;  /* 0x005f140001147983 */ /* 0x000ee60000300800 */
[----:B------:R1:W-:Y:S01]  /*e4710*/  STL [R1+0x5f68], R11 ;  /* 0x005f680b01007387 */ /* 0x0003e20000100800 */
[----:B----4-:R-:W-:-:S03]  /*e4720*/  IADD3 R10, P3, R10, R250, RZ ;  /* 0x000000fa0a0a7210 */ /* 0x010fc60007f7e0ff */
[----:B-1----:R-:W4:Y:S01]  /*e4730*/  LDL.LU R11, [R1+0x5f20] ;  /* 0x005f2000010b7983 */ /* 0x002f220000300800 */
[----:B------:R-:W3:Y:S02]  /*e4740*/  LDL.LU R19, [R1+0x5f0c] ;  /* 0x005f0c0001137983 */ /* 0x000ee40000300800 */
[----:B------:R-:W3:Y:S02]  /*e4750*/  LDL.LU R18, [R1+0x5f18] ;  /* 0x005f180001127983 */ /* 0x000ee40000300800 */
[----:B------:R-:W3:Y:S01]  /*e4760*/  LDL.LU R17, [R1+0x5f04] ;  /* 0x005f040001117983 */ /* 0x000ee20000300800 */
[----:B------:R1:W-:Y:S01]  /*e4770*/  STL [R1+0x5f54], R10 ;  /* 0x005f540a01007387 */ /* 0x0003e20000100800 */
[----:B------:R-:W3:Y:S02]  /*e4780*/  LDL.LU R16, [R1+0x5f10] ;  /* 0x005f100001107983 */ /* 0x000ee40000300800 */
[----:B------:R-:W3:Y:S02]  /*e4790*/  LDL.LU R15, [R1+0x5efc] ;  /* 0x005efc00010f7983 */ /* 0x000ee40000300800 */
[----:B------:R-:W3:Y:S02]  /*e47a0*/  LDL.LU R14, [R1+0x5f08] ;  /* 0x005f0800010e7983 */ /* 0x000ee40000300800 */
[----:B------:R-:W-:Y:S01]  /*e47b0*/  IMAD.X R9, R9, 0x1, R0, P4 ;  /* 0x0000000109097824 */ /* 0x000fe200020e0600 */
[----:B-1----:R-:W3:Y:S01]  /*e47c0*/  LDL.LU R10, [R1+0x5ef4] ;  /* 0x005ef400010a7983 */ /* 0x002ee20000300800 */
[----:B------:R-:W3:Y:S02]  /*e47d0*/  LDL.LU R13, [R1+0x5f00] ;  /* 0x005f0000010d7983 */ /* 0x000ee40000300800 */
[----:B------:R-:W3:Y:S02]  /*e47e0*/  LDL.LU R12, [R1+0x5eec] ;  /* 0x005eec00010c7983 */ /* 0x000ee40000300800 */
[----:B------:R1:W-:Y:S02]  /*e47f0*/  STL [R1+0x5f60], R9 ;  /* 0x005f600901007387 */ /* 0x0003e40000100800 */
[----:B-1----:R-:W3:Y:S01]  /*e4800*/  LDL.LU R9, [R1+0x5ef8] ;  /* 0x005ef80001097983 */ /* 0x002ee20000300800 */
[----:B--2---:R-:W-:-:S02]  /*e4810*/  IADD3 R31, P4, R31, R250, RZ ;  /* 0x000000fa1f1f7210 */ /* 0x004fc40007f9e0ff */
[----:B------:R-:W-:Y:S02]  /*e4820*/  IADD3.X R30, R30, R0, RZ, P5, !PT ;  /* 0x000000001e1e7210 */ /* 0x000fe40002ffe4ff */
[----:B------:R-:W-:Y:S01]  /*e4830*/  IADD3 R8, P5, R8, R250, RZ ;  /* 0x000000fa08087210 */ /* 0x000fe20007fbe0ff */
[----:B------:R-:W-:-:S04]  /*e4840*/  IMAD.X R29, R29, 0x1, R0, P2 ;  /* 0x000000011d1d7824 */ /* 0x000fc800010e0600 */
[----:B------:R1:W-:Y:S01]  /*e4850*/  STL [R1+0x5f44], R8 ;  /* 0x005f440801007387 */ /* 0x0003e20000100800 */
[----:B------:R-:W-:Y:S01]  /*e4860*/  STL [R1+0x5f4c], R31 ;  /* 0x005f4c1f01007387 */ /* 0x000fe20000100800 */
[----:B------:R-:W-:Y:S02]  /*e4870*/  IADD3 R7, P2, R7, R250, RZ ;  /* 0x000000fa07077210 */ /* 0x000fe40007f5e0ff */
[----:B-1----:R-:W2:Y:S01]  /*e4880*/  LDL.LU R8, [R1+0x5ee4] ;  /* 0x005ee40001087983 */ /* 0x002ea20000300800 */
[----:B------:R-:W-:Y:S02]  /*e4890*/  STL [R1+0x5f58], R30 ;  /* 0x005f581e01007387 */ /* 0x000fe40000100800 */
[----:B------:R1:W-:Y:S01]  /*e48a0*/  STL [R1+0x5f3c], R7 ;  /* 0x005f3c0701007387 */ /* 0x0003e20000100800 */
[----:B------:R-:W-:Y:S01]  /*e48b0*/  IADD3.X R28, R28, R0, RZ, P3, !PT ;  /* 0x000000001c1c7210 */ /* 0x000fe20001ffe4ff */
[-C--:B------:R-:W-:Y:S02]  /*e48c0*/  IADD3 R27, P3, R27, R250.reuse, RZ ;  /* 0x000000fa1b1b7210 */ /* 0x080fe40007f7e0ff */
[----:B------:R-:W-:Y:S01]  /*e48d0*/  IMAD.X R26, R26, 0x1, R0, P4 ;  /* 0x000000011a1a7824 */ /* 0x000fe200020e0600 */
[----:B------:R-:W-:-:S02]  /*e48e0*/  IADD3 R25, P4, R25, R250, RZ ;  /* 0x000000fa19197210 */ /* 0x000fc40007f9e0ff */
[----:B------:R-:W-:Y:S01]  /*e48f0*/  IADD3.X R24, R24, R0, RZ, P5, !PT ;  /* 0x0000000018187210 */ /* 0x000fe20002ffe4ff */
[--C-:B------:R-:W-:Y:S01]  /*e4900*/  IMAD.X R22, R22, 0x1, R0.reuse, P2 ;  /* 0x0000000116167824 */ /* 0x100fe200010e0600 */
[----:B-1----:R-:W2:Y:S01]  /*e4910*/  LDL.LU R7, [R1+0x5ef0] ;  /* 0x005ef00001077983 */ /* 0x002ea20000300800 */
[----:B------:R-:W-:Y:S02]  /*e4920*/  STL [R1+0x5f50], R29 ;  /* 0x005f501d01007387 */ /* 0x000fe40000100800 */
[----:B------:R-:W-:Y:S01]  /*e4930*/  STL [R1+0x5f48], R28 ;  /* 0x005f481c01007387 */ /* 0x000fe20000100800 */
[-C--:B------:R-:W-:Y:S01]  /*e4940*/  IADD3 R6, P2, R6, R250.reuse, RZ ;  /* 0x000000fa06067210 */ /* 0x080fe20007f5e0ff */
[----:B------:R-:W-:Y:S01]  /*e4950*/  STL [R1+0x5f34], R27 ;  /* 0x005f341b01007387 */ /* 0x000fe20000100800 */
[----:B------:R-:W-:Y:S01]  /*e4960*/  IADD3 R23, P5, R23, R250, RZ ;  /* 0x000000fa17177210 */ /* 0x000fe20007fbe0ff */
[----:B------:R-:W-:Y:S02]  /*e4970*/  STL [R1+0x5f40], R26 ;  /* 0x005f401a01007387 */ /* 0x000fe40000100800 */
[----:B------:R-:W-:Y:S01]  /*e4980*/  STL [R1+0x5f2c], R25 ;  /* 0x005f2c1901007387 */ /* 0x000fe20000100800 */
[----:B------:R-:W-:Y:S01]  /*e4990*/  STL [R1+0x5f38], R24 ;  /* 0x005f381801007387 */ /* 0x000fe20000100800 */
[----:B------:R1:W-:Y:S02]  /*e49a0*/  STL [R1+0x5f1c], R6 ;  /* 0x005f1c0601007387 */ /* 0x0003e40000100800 */
[----:B------:R-:W-:Y:S01]  /*e49b0*/  STL [R1+0x5f24], R23 ;  /* 0x005f241701007387 */ /* 0x000fe20000100800 */
[----:B-1----:R-:W2:Y:S01]  /*e49c0*/  LDL.LU R6, [R1+0x5edc] ;  /* 0x005edc0001067983 */ /* 0x002ea20000300800 */
[----:B----4-:R-:W-:Y:S01]  /*e49d0*/  IMAD.X R11, R11, 0x1, R0, P4 ;  /* 0x000000010b0b7824 */ /* 0x010fe200020e0600 */
[----:B---3--:R-:W-:-:S02]  /*e49e0*/  IADD3.X R21, R21, R0, RZ, P3, !PT ;  /* 0x0000000015157210 */ /* 0x008fc40001ffe4ff */
[----:B------:R-:W-:Y:S01]  /*e49f0*/  STL [R1+0x5f30], R22 ;  /* 0x005f301601007387 */ /* 0x000fe20000100800 */
[----:B------:R-:W-:-:S03]  /*e4a00*/  IADD3 R20, P3, R20, R250, RZ ;  /* 0x000000fa14147210 */ /* 0x000fc60007f7e0ff */
[----:B------:R1:W-:Y:S01]  /*e4a10*/  STL [R1+0x5f20], R11 ;  /* 0x005f200b01007387 */ /* 0x0003e20000100800 */
[----:B------:R-:W-:Y:S01]  /*e4a20*/  STL [R1+0x5f28], R21 ;  /* 0x005f281501007387 */ /* 0x000fe20000100800 */
[----:B------:R-:W-:Y:S02]  /*e4a30*/  IADD3 R19, P4, R19, R250, RZ ;  /* 0x000000fa13137210 */ /* 0x000fe40007f9e0ff */
[----:B------:R-:W-:Y:S01]  /*e4a40*/  IADD3.X R18, R18, R0, RZ, P5, !PT ;  /* 0x0000000012127210 */ /* 0x000fe20002ffe4ff */
[----:B------:R-:W-:Y:S02]  /*e4a50*/  IADD3 R17, P5, R17, R250, RZ ;  /* 0x000000fa11117210 */ /* 0x000fe40007fbe0ff */
[--C-:B------:R-:W-:Y:S01]  /*e4a60*/  IMAD.X R16, R16, 0x1, R0.reuse, P2 ;  /* 0x0000000110107824 */ /* 0x100fe200010e0600 */
[----:B------:R-:W-:Y:S01]  /*e4a70*/  IADD3.X R14, R14, R0, RZ, P3, !PT ;  /* 0x000000000e0e7210 */ /* 0x000fe20001ffe4ff */
[----:B-1----:R-:W3:Y:S01]  /*e4a80*/  LDL.LU R11, [R1+0x5ee8] ;  /* 0x005ee800010b7983 */ /* 0x002ee20000300800 */
[----:B------:R-:W-:Y:S01]  /*e4a90*/  STL [R1+0x5f14], R20 ;  /* 0x005f141401007387 */ /* 0x000fe20000100800 */
[-C--:B------:R-:W-:Y:S01]  /*e4aa0*/  IADD3 R10, P3, R10, R250.reuse, RZ ;  /* 0x000000fa0a0a7210 */ /* 0x080fe20007f7e0ff */
[----:B------:R-:W-:Y:S01]  /*e4ab0*/  STL [R1+0x5f0c], R19 ;  /* 0x005f0c1301007387 */ /* 0x000fe20000100800 */
[-C--:B------:R-:W-:Y:S01]  /*e4ac0*/  IADD3 R15, P2, R15, R250.reuse, RZ ;  /* 0x000000fa0f0f7210 */ /* 0x080fe20007f5e0ff */
[----:B------:R-:W-:Y:S01]  /*e4ad0*/  STL [R1+0x5f18], R18 ;  /* 0x005f181201007387 */ /* 0x000fe20000100800 */
[----:B------:R-:W-:Y:S02]  /*e4ae0*/  STL [R1+0x5f04], R17 ;  /* 0x005f041101007387 */ /* 0x000fe40000100800 */
[----:B------:R-:W-:Y:S02]  /*e4af0*/  STL [R1+0x5f10], R16 ;  /* 0x005f101001007387 */ /* 0x000fe40000100800 */
[----:B------:R1:W-:Y:S02]  /*e4b00*/  STL [R1+0x5ef4], R10 ;  /* 0x005ef40a01007387 */ /* 0x0003e40000100800 */
[----:B------:R-:W-:Y:S01]  /*e4b10*/  IMAD.X R13, R13, 0x1, R0, P4 ;  /* 0x000000010d0d7824 */ /* 0x000fe200020e0600 */
[----:B------:R-:W-:Y:S01]  /*e4b20*/  STL [R1+0x5efc], R15 ;  /* 0x005efc0f01007387 */ /* 0x000fe20000100800 */
[----:B------:R-:W-:-:S02]  /*e4b30*/  IADD3 R12, P4, R12, R250, RZ ;  /* 0x000000fa0c0c7210 */ /* 0x000fc40007f9e0ff */
[----:B------:R-:W-:Y:S01]  /*e4b40*/  IADD3.X R9, R9, R0, RZ, P5, !PT ;  /* 0x0000000009097210 */ /* 0x000fe20002ffe4ff */
[----:B-1----:R-:W4:Y:S01]  /*e4b50*/  LDL.LU R10, [R1+0x5ed4] ;  /* 0x005ed400010a7983 */ /* 0x002f220000300800 */
[----:B------:R-:W-:Y:S02]  /*e4b60*/  STL [R1+0x5f08], R14 ;  /* 0x005f080e01007387 */ /* 0x000fe40000100800 */
[----:B------:R-:W4:Y:S02]  /*e4b70*/  LDL.LU R31, [R1+0x5ee0] ;  /* 0x005ee000011f7983 */ /* 0x000f240000300800 */
[----:B------:R-:W-:Y:S01]  /*e4b80*/  STL [R1+0x5f00], R13 ;  /* 0x005f000d01007387 */ /* 0x000fe20000100800 */
[----:B------:R-:W4:Y:S01]  /*e4b90*/  LDL.LU R30, [R1+0x5ecc] ;  /* 0x005ecc00011e7983 */ /* 0x000f220000300800 */
[----:B------:R-:W-:Y:S02]  /*e4ba0*/  STL [R1+0x5eec], R12 ;  /* 0x005eec0c01007387 */ /* 0x000fe40000100800 */
[----:B------:R1:W-:Y:S02]  /*e4bb0*/  STL [R1+0x5ef8], R9 ;  /* 0x005ef80901007387 */ /* 0x0003e40000100800 */
[----:B-1----:R-:W4:Y:S01]  /*e4bc0*/  LDL.LU R9, [R1+0x5ed8] ;  /* 0x005ed80001097983 */ /* 0x002f220000300800 */
[----:B------:R-:W4:Y:S01]  /*e4bd0*/  LDL.LU R29, [R1+0x5dc4] ;  /* 0x005dc400011d7983 */ /* 0x000f220000300800 */
[----:B--2---:R-:W-:-:S05]  /*e4be0*/  IADD3 R8, P5, R8, R250, RZ ;  /* 0x000000fa08087210 */ /* 0x004fca0007fbe0ff */
[----:B------:R1:W-:Y:S01]  /*e4bf0*/  STL [R1+0x5ee4], R8 ;  /* 0x005ee40801007387 */ /* 0x0003e20000100800 */
[----:B------:R-:W-:-:S03]  /*e4c00*/  IMAD.X R7, R7, 0x1, R0, P2 ;  /* 0x0000000107077824 */ /* 0x000fc600010e0600 */
        /* <DEDUP_REMOVED lines=10> */
[----:B------:R-:W2:Y:S01]  /*e4cb0*/  LDL.LU R21, [R1+0x5d9c] ;  /* 0x005d9c0001157983 */ /* 0x000ea20000300800 */
[----:B------:R-:W-:Y:S01]  /*e4cc0*/  IADD3 R6, P2, R6, R250, RZ ;  /* 0x000000fa06067210 */ /* 0x000fe20007f5e0ff */
[----:B------:R-:W2:Y:S04]  /*e4cd0*/  LDL.LU R20, [R1+0x5da8] ;  /* 0x005da80001147983 */ /* 0x000ea80000300800 */
[----:B------:R1:W-:Y:S04]  /*e4ce0*/  STL [R1+0x5edc], R6 ;  /* 0x005edc0601007387 */ /* 0x0003e80000100800 */
[----:B-1----:R-:W2:Y:S01]  /*e4cf0*/  LDL.LU R6, [R1+0x5d94] ;  /* 0x005d940001067983 */ /* 0x002ea20000300800 */
[----:B---3--:R-:W-:-:S03]  /*e4d00*/  IADD3.X R11, R11, R0, RZ, P3, !PT ;  /* 0x000000000b0b7210 */ /* 0x008fc60001ffe4ff */
[----:B------:R-:W3:Y:S01]  /*e4d10*/  LDL.LU R19, [R1+0x5da0] ;  /* 0x005da00001137983 */ /* 0x000ee20000300800 */
[----:B------:R-:W3:Y:S03]  /*e4d20*/  LDL.LU R18, [R1+0x5d8c] ;  /* 0x005d8c0001127983 */ /* 0x000ee60000300800 */
[----:B------:R-:W3:Y:S01]  /*e4d30*/  LDL.LU R17, [R1+0x5d98] ;  /* 0x005d980001117983 */ /* 0x000ee20000300800 */
[----:B------:R1:W-:Y:S02]  /*e4d40*/  STL [R1+0x5ee8], R11 ;  /* 0x005ee80b01007387 */ /* 0x0003e40000100800 */
[----:B------:R-:W3:Y:S02]  /*e4d50*/  LDL.LU R16, [R1+0x5d84] ;  /* 0x005d840001107983 */ /* 0x000ee40000300800 */
[----:B------:R-:W3:Y:S01]  /*e4d60*/  LDL.LU R15, [R1+0x5d90] ;  /* 0x005d9000010f7983 */ /* 0x000ee20000300800 */
[----:B------:R-:W3:Y:S04]  /*e4d70*/  LDL.LU R14, [R1+0x5d7c] ;  /* 0x005d7c00010e7983 */ /* 0x000ee80000300800 */
[----:B-1----:R-:W3:Y:S01]  /*e4d80*/  LDL.LU R11, [R1+0x5d88] ;  /* 0x005d8800010b7983 */ /* 0x002ee20000300800 */
[----:B------:R-:W3:Y:S02]  /*e4d90*/  LDL.LU R13, [R1+0x5d74] ;  /* 0x005d7400010d7983 */ /* 0x000ee40000300800 */
[----:B------:R-:W3:Y:S01]  /*e4da0*/  LDL.LU R12, [R1+0x5d80] ;  /* 0x005d8000010c7983 */ /* 0x000ee20000300800 */
[----:B----4-:R-:W-:Y:S01]  /*e4db0*/  IADD3 R10, P3, R10, R250, RZ ;  /* 0x000000fa0a0a7210 */ /* 0x010fe20007f7e0ff */
[----:B------:R-:W-:-:S04]  /*e4dc0*/  IMAD.X R31, R31, 0x1, R0, P4 ;  /* 0x000000011f1f7824 */ /* 0x000fc800020e0600 */
[----:B------:R1:W-:Y:S01]  /*e4dd0*/  STL [R1+0x5ed4], R10 ;  /* 0x005ed40a01007387 */ /* 0x0003e20000100800 */
[----:B------:R-:W-:-:S03]  /*e4de0*/  IADD3 R30, P4, R30, R250, RZ ;  /* 0x000000fa1e1e7210 */ /* 0x000fc60007f9e0ff */
[----:B-1----:R-:W4:Y:S01]  /*e4df0*/  LDL.LU R10, [R1+0x5d6c] ;  /* 0x005d6c00010a7983 */ /* 0x002f220000300800 */
[----:B------:R-:W-:-:S05]  /*e4e00*/  IADD3.X R9, R9, R0, RZ, P5, !PT ;  /* 0x0000000009097210 */ /* 0x000fca0002ffe4ff */
[----:B------:R1:W-:Y:S01]  /*e4e10*/  STL [R1+0x5ed8], R9 ;  /* 0x005ed80901007387 */ /* 0x0003e20000100800 */
[----:B------:R-:W-:Y:S01]  /*e4e20*/  STL [R1+0x5ee0], R31 ;  /* 0x005ee01f01007387 */ /* 0x000fe20000100800 */
[-C--:B------:R-:W-:Y:S02]  /*e4e30*/  IADD3 R29, P5, R29, R250.reuse, RZ ;  /* 0x000000fa1d1d7210 */ /* 0x080fe40007fbe0ff */
[----:B-1----:R-:W4:Y:S01]  /*e4e40*/  LDL.LU R9, [R1+0x5d78] ;  /* 0x005d780001097983 */ /* 0x002f220000300800 */
[----:B------:R-:W-:Y:S02]  /*e4e50*/  STL [R1+0x5ecc], R30 ;  /* 0x005ecc1e01007387 */ /* 0x000fe40000100800 */
[----:B--2---:R-:W-:Y:S01]  /*e4e60*/  IMAD.X R8, R8, 0x1, R0, P2 ;  /* 0x0000000108087824 */ /* 0x004fe200010e0600 */
[----:B------:R-:W-:Y:S02]  /*e4e70*/  IADD3 R28, P2, R28, R250, RZ ;  /* 0x000000fa1c1c7210 */ /* 0x000fe40007f5e0ff */
[----:B------:R-:W-:-:S02]  /*e4e80*/  IADD3.X R27, R27, R0, RZ, P3, !PT ;  /* 0x000000001b1b7210 */ /* 0x000fc40001ffe4ff */
[----:B------:R1:W-:Y:S01]  /*e4e90*/  STL [R1+0x5ed0], R8 ;  /* 0x005ed00801007387 */ /* 0x0003e20000100800 */
[-C--:B------:R-:W-:Y:S01]  /*e4ea0*/  IADD3 R26, P3, R26, R250.reuse, RZ ;  /* 0x000000fa1a1a7210 */ /* 0x080fe20007f7e0ff */
[--C-:B------:R-:W-:Y:S01]  /*e4eb0*/  IMAD.X R25, R25, 0x1, R0.reuse, P4 ;  /* 0x0000000119197824 */ /* 0x100fe200020e0600 */
[----:B------:R-:W-:Y:S02]  /*e4ec0*/  IADD3 R24, P4, R24, R250, RZ ;  /* 0x000000fa18187210 */ /* 0x000fe40007f9e0ff */
[----:B------:R-:W-:Y:S01]  /*e4ed0*/  IADD3.X R23, R23, R0, RZ, P5, !PT ;  /* 0x0000000017177210 */ /* 0x000fe20002ffe4ff */
[----:B-1----:R-:W2:Y:S01]  /*e4ee0*/  LDL.LU R8, [R1+0x5d64] ;  /* 0x005d640001087983 */ /* 0x002ea20000300800 */
[----:B------:R-:W-:Y:S02]  /*e4ef0*/  STL [R1+0x5dc4], R29 ;  /* 0x005dc41d01007387 */ /* 0x000fe40000100800 */
[----:B------:R-:W-:Y:S02]  /*e4f00*/  STL [R1+0x5dbc], R28 ;  /* 0x005dbc1c01007387 */ /* 0x000fe40000100800 */
[----:B------:R-:W-:Y:S01]  /*e4f10*/  IMAD.X R7, R7, 0x1, R0, P2 ;  /* 0x0000000107077824 */ /* 0x000fe200010e0600 */
[----:B------:R-:W-:Y:S01]  /*e4f20*/  STL [R1+0x5ec8], R27 ;  /* 0x005ec81b01007387 */ /* 0x000fe20000100800 */
[----:B------:R-:W-:Y:S02]  /*e4f30*/  STL [R1+0x5db4], R26 ;  /* 0x005db41a01007387 */ /* 0x000fe40000100800 */
[----:B------:R-:W-:Y:S02]  /*e4f40*/  STL [R1+0x5e40], R25 ;  /* 0x005e401901007387 */ /* 0x000fe40000100800 */
[----:B------:R-:W-:Y:S01]  /*e4f50*/  STL [R1+0x5dac], R24 ;  /* 0x005dac1801007387 */ /* 0x000fe20000100800 */
[----:B------:R1:W-:Y:S01]  /*e4f60*/  STL [R1+0x5db0], R7 ;  /* 0x005db00701007387 */ /* 0x0003e20000100800 */
[----:B------:R-:W-:Y:S01]  /*e4f70*/  STL [R1+0x5db8], R23 ;  /* 0x005db81701007387 */ /* 0x000fe20000100800 */
[----:B------:R-:W-:-:S02]  /*e4f80*/  IADD3 R22, P5, R22, R250, RZ ;  /* 0x000000fa16167210 */ /* 0x000fc40007fbe0ff */
[----:B------:R-:W-:Y:S02]  /*e4f90*/  IADD3.X R20, R20, R0, RZ, P3, !PT ;  /* 0x0000000014147210 */ /* 0x000fe40001ffe4ff */
[-C--:B------:R-:W-:Y:S02]  /*e4fa0*/  IADD3 R21, P2, R21, R250.reuse, RZ ;  /* 0x000000fa15157210 */ /* 0x080fe40007f5e0ff */
[-C--:B------:R-:W-:Y:S01]  /*e4fb0*/  IADD3 R6, P3, R6, R250.reuse, RZ ;  /* 0x000000fa06067210 */ /* 0x080fe20007f7e0ff */
[----:B-1----:R-:W2:Y:S01]  /*e4fc0*/  LDL.LU R7, [R1+0x5d70] ;  /* 0x005d700001077983 */ /* 0x002ea20000300800 */
[----:B------:R-:W-:Y:S03]  /*e4fd0*/  STL [R1+0x5da4], R22 ;  /* 0x005da41601007387 */ /* 0x000fe60000100800 */
[----:B------:R1:W-:Y:S02]  /*e4fe0*/  STL [R1+0x5d94], R6 ;  /* 0x005d940601007387 */ /* 0x0003e40000100800 */
[----:B------:R-:W-:Y:S01]  /*e4ff0*/  STL [R1+0x5d9c], R21 ;  /* 0x005d9c1501007387 */ /* 0x000fe20000100800 */
[----:B-1----:R-:W2:Y:S01]  /*e5000*/  LDL.LU R6, [R1+0x5d5c] ;  /* 0x005d5c0001067983 */ /* 0x002ea20000300800 */
[----:B---3--:R-:W-:Y:S01]  /*e5010*/  IMAD.X R19, R19, 0x1, R0, P4 ;  /* 0x0000000113137824 */ /* 0x008fe200020e0600 */
[----:B------:R-:W-:-:S02]  /*e5020*/  IADD3 R18, P4, R18, R250, RZ ;  /* 0x000000fa12127210 */ /* 0x000fc40007f9e0ff */
[----:B------:R-:W-:Y:S01]  /*e5030*/  IADD3.X R17, R17, R0, RZ, P5, !PT ;  /* 0x0000000011117210 */ /* 0x000fe20002ffe4ff */
[----:B------:R-:W-:Y:S01]  /*e5040*/  IADD3 R16, P5, R16, R250, RZ ;  /* 0x000000fa10107210 */ /* 0x000fe20007fbe0ff */
[----:B------:R-:W-:Y:S01]  /*e5050*/  STL [R1+0x5da8], R20 ;  /* 0x005da81401007387 */ /* 0x000fe20000100800 */
[----:B------:R-:W-:Y:S01]  /*e5060*/  IADD3.X R11, R11, R0, RZ, P3, !PT ;  /* 0x000000000b0b7210 */ /* 0x000fe20001ffe4ff */
[----:B------:R-:W-:Y:S02]  /*e5070*/  STL [R1+0x5da0], R19 ;  /* 0x005da01301007387 */ /* 0x000fe40000100800 */
[--C-:B------:R-:W-:Y:S01]  /*e5080*/  IMAD.X R15, R15, 0x1, R0.reuse, P2 ;  /* 0x000000010f0f7824 */ /* 0x100fe200010e0600 */
[----:B------:R-:W-:Y:S01]  /*e5090*/  STL [R1+0x5d8c], R18 ;  /* 0x005d8c1201007387 */ /* 0x000fe20000100800 */
[-C--:B------:R-:W-:Y:S01]  /*e50a0*/  IADD3 R14, P2, R14, R250.reuse, RZ ;  /* 0x000000fa0e0e7210 */ /* 0x080fe20007f5e0ff */
[----:B------:R-:W-:Y:S02]  /*e50b0*/  STL [R1+0x5d98], R17 ;  /* 0x005d981101007387 */ /* 0x000fe40000100800 */
[----:B------:R-:W-:Y:S01]  /*e50c0*/  STL [R1+0x5d84], R16 ;  /* 0x005d841001007387 */ /* 0x000fe20000100800 */
[----:B------:R1:W-:Y:S01]  /*e50d0*/  STL [R1+0x5d88], R11 ;  /* 0x005d880b01007387 */ /* 0x0003e20000100800 */
[-C--:B------:R-:W-:Y:S01]  /*e50e0*/  IADD3 R13, P3, R13, R250.reuse, RZ ;  /* 0x000000fa0d0d7210 */ /* 0x080fe20007f7e0ff */
[----:B------:R-:W-:Y:S02]  /*e50f0*/  STL [R1+0x5d90], R15 ;  /* 0x005d900f01007387 */ /* 0x000fe40000100800 */
[----:B------:R-:W-:Y:S01]  /*e5100*/  IMAD.X R12, R12, 0x1, R0, P4 ;  /* 0x000000010c0c7824 */ /* 0x000fe200020e0600 */
[----:B----4-:R-:W-:Y:S01]  /*e5110*/  IADD3 R10, P4, R10, R250, RZ ;  /* 0x000000fa0a0a7210 */ /* 0x010fe20007f9e0ff */
[----:B-1----:R-:W3:Y:S01]  /*e5120*/  LDL.LU R11, [R1+0x5d68] ;  /* 0x005d6800010b7983 */ /* 0x002ee20000300800 */
[----:B------:R-:W-:Y:S02]  /*e5130*/  STL [R1+0x5d7c], R14 ;  /* 0x005d7c0e01007387 */ /* 0x000fe40000100800 */
[----:B------:R-:W4:Y:S02]  /*e5140*/  LDL.LU R31, [R1+0x5d54] ;  /* 0x005d5400011f7983 */ /* 0x000f240000300800 */
[----:B------:R-:W-:Y:S01]  /*e5150*/  STL [R1+0x5d74], R13 ;  /* 0x005d740d01007387 */ /* 0x000fe20000100800 */
[----:B------:R-:W4:Y:S01]  /*e5160*/  LDL.LU R30, [R1+0x5d60] ;  /* 0x005d6000011e7983 */ /* 0x000f220000300800 */
[----:B------:R-:W-:Y:S02]  /*e5170*/  STL [R1+0x5d80], R12 ;  /* 0x005d800c01007387 */ /* 0x000fe40000100800 */
[----:B------:R1:W-:Y:S01]  /*e5180*/  STL [R1+0x5d6c], R10 ;  /* 0x005d6c0a01007387 */ /* 0x0003e20000100800 */
[----:B------:R-:W-:Y:S01]  /*e5190*/  IADD3.X R9, R9, R0, RZ, P5, !PT ;  /* 0x0000000009097210 */ /* 0x000fe20002ffe4ff */
[----:B-1----:R-:W4:Y:S01]  /*e51a0*/  LDL.LU R10, [R1+0x5d4c] ;  /* 0x005d4c00010a7983 */ /* 0x002f220000300800 */
[----:B------:R-:W4:Y:S03]  /*e51b0*/  LDL.LU R29, [R1+0x5d58] ;  /* 0x005d5800011d7983 */ /* 0x000f260000300800 */
[----:B------:R1:W-:Y:S02]  /*e51c0*/  STL [R1+0x5d78], R9 ;  /* 0x005d780901007387 */ /* 0x0003e40000100800 */
[----:B-1----:R-:W4:Y:S01]  /*e51d0*/  LDL.LU R9, [R1+0x5d44] ;  /* 0x005d440001097983 */ /* 0x002f220000300800 */
[----:B------:R-:W4:Y:S02]  /*e51e0*/  LDL.LU R28, [R1+0x5d50] ;  /* 0x005d5000011c7983 */ /* 0x000f240000300800 */
[----:B------:R-:W4:Y:S02]  /*e51f0*/  LDL.LU R27, [R1+0x5d3c] ;  /* 0x005d3c00011b7983 */ /* 0x000f240000300800 */
[----:B------:R-:W4:Y:S01]  /*e5200*/  LDL.LU R26, [R1+0x5d48] ;  /* 0x005d4800011a7983 */ /* 0x000f220000300800 */
[----:B--2---:R-:W-:-:S05]  /*e5210*/  IADD3 R8, P5, R8, R250, RZ ;  /* 0x000000fa08087210 */ /* 0x004fca0007fbe0ff */
[----:B------:R1:W-:Y:S01]  /*e5220*/  STL [R1+0x5d64], R8 ;  /* 0x005d640801007387 */ /* 0x0003e20000100800 */
[----:B------:R-:W2:Y:S02]  /*e5230*/  LDL.LU R25, [R1+0x5d34] ;  /* 0x005d340001197983 */ /* 0x000ea40000300800 */
[----:B------:R-:W2:Y:S02]  /*e5240*/  LDL.LU R24, [R1+0x5d40] ;  /* 0x005d400001187983 */ /* 0x000ea40000300800 */
[----:B------:R-:W2:Y:S01]  /*e5250*/  LDL.LU R23, [R1+0x5d2c] ;  /* 0x005d2c0001177983 */ /* 0x000ea20000300800 */
[----:B------:R-:W2:Y:S04]  /*e5260*/  LDL.LU R22, [R1+0x5d38] ;  /* 0x005d380001167983 */ /* 0x000ea80000300800 */
[----:B-1----:R-:W2:Y:S01]  /*e5270*/  LDL.LU R8, [R1+0x5d24] ;  /* 0x005d240001087983 */ /* 0x002ea20000300800 */
[----:B------:R-:W2:Y:S02]  /*e5280*/  LDL.LU R21, [R1+0x5d30] ;  /* 0x005d300001157983 */ /* 0x000ea40000300800 */
[----:B------:R-:W2:Y:S02]  /*e5290*/  LDL.LU R20, [R1+0x5d1c] ;  /* 0x005d1c0001147983 */ /* 0x000ea40000300800 */
[----:B------:R-:W-:-:S05]  /*e52a0*/  IMAD.X R7, R7, 0x1, R0, P2 ;  /* 0x0000000107077824 */ /* 0x000fca00010e0600 */
[----:B------:R1:W-:Y:S01]  /*e52b0*/  STL [R1+0x5d70], R7 ;  /* 0x005d700701007387 */ /* 0x0003e20000100800 */
[----:B------:R-:W-:-:S03]  /*e52c0*/  IADD3 R6, P2, R6, R250, RZ ;  /* 0x000000fa06067210 */ /* 0x000fc60007f5e0ff */
        /* <DEDUP_REMOVED lines=8> */
[----:B-1----:R-:W2:Y:S01]  /*e5350*/  LDL.LU R6, [R1+0x5cfc] ;  /* 0x005cfc0001067983 */ /* 0x002ea20000300800 */
[----:B------:R-:W2:Y:S02]  /*e5360*/  LDL.LU R13, [R1+0x5d08] ;  /* 0x005d0800010d7983 */ /* 0x000ea40000300800 */
[----:B------:R-:W2:Y:S01]  /*e5370*/  LDL.LU R12, [R1+0x5cf4] ;  /* 0x005cf400010c7983 */ /* 0x000ea20000300800 */
[----:B---3--:R-:W-:-:S02]  /*e5380*/  IADD3.X R11, R11, R0, RZ, P3, !PT ;  /* 0x000000000b0b7210 */ /* 0x008fc40001ffe4ff */
[-C--:B----4-:R-:W-:Y:S01]  /*e5390*/  IADD3 R31, P3, R31, R250.reuse, RZ ;  /* 0x000000fa1f1f7210 */ /* 0x090fe20007f7e0ff */
[----:B------:R-:W-:Y:S02]  /*e53a0*/  IMAD.X R30, R30, 0x1, R0, P4 ;  /* 0x000000011e1e7824 */ /* 0x000fe400020e0600 */
[----:B------:R1:W-:Y:S04]  /*e53b0*/  STL [R1+0x5d68], R11 ;  /* 0x005d680b01007387 */ /* 0x0003e80000100800 */
[----:B-1----:R-:W3:Y:S01]  /*e53c0*/  LDL.LU R11, [R1+0x5d00] ;  /* 0x005d0000010b7983 */ /* 0x002ee20000300800 */
[----:B------:R-:W-:Y:S02]  /*e53d0*/  IADD3 R10, P4, R10, R250, RZ ;  /* 0x000000fa0a0a7210 */ /* 0x000fe40007f9e0ff */
[----:B------:R-:W-:-:S03]  /*e53e0*/  IADD3.X R29, R29, R0, RZ, P5, !PT ;  /* 0x000000001d1d7210 */ /* 0x000fc60002ffe4ff */
[----:B------:R1:W-:Y:S01]  /*e53f0*/  STL [R1+0x5d4c], R10 ;  /* 0x005d4c0a01007387 */ /* 0x0003e20000100800 */
[----:B------:R-:W-:Y:S01]  /*e5400*/  STL [R1+0x5d54], R31 ;  /* 0x005d541f01007387 */ /* 0x000fe20000100800 */
[-C--:B------:R-:W-:Y:S02]  /*e5410*/  IADD3 R9, P5, R9, R250.reuse, RZ ;  /* 0x000000fa09097210 */ /* 0x080fe40007fbe0ff */
[----:B-1----:R-:W4:Y:S01]  /*e5420*/  LDL.LU R10, [R1+0x5cec] ;  /* 0x005cec00010a7983 */ /* 0x002f220000300800 */
[----:B------:R-:W-:Y:S02]  /*e5430*/  STL [R1+0x5d60], R30 ;  /* 0x005d601e01007387 */ /* 0x000fe40000100800 */
[----:B------:R1:W-:Y:S02]  /*e5440*/  STL [R1+0x5d44], R9 ;  /* 0x005d440901007387 */ /* 0x0003e40000100800 */
[----:B------:R-:W-:Y:S01]  /*e5450*/  IMAD.X R28, R28, 0x1, R0, P2 ;  /* 0x000000011c1c7824 */ /* 0x000fe200010e0600 */
[----:B------:R-:W-:-:S02]  /*e5460*/  IADD3 R27, P2, R27, R250, RZ ;  /* 0x000000fa1b1b7210 */ /* 0x000fc40007f5e0ff */
[----:B------:R-:W-:Y:S01]  /*e5470*/  IADD3.X R26, R26, R0, RZ, P3, !PT ;  /* 0x000000001a1a7210 */ /* 0x000fe20001ffe4ff */
[----:B-1----:R-:W4:Y:S01]  /*e5480*/  LDL.LU R9, [R1+0x5cf8] ;  /* 0x005cf80001097983 */ /* 0x002f220000300800 */
[----:B------:R-:W-:Y:S02]  /*e5490*/  STL [R1+0x5d58], R29 ;  /* 0x005d581d01007387 */ /* 0x000fe40000100800 */
[----:B------:R-:W-:Y:S02]  /*e54a0*/  STL [R1+0x5d50], R28 ;  /* 0x005d501c01007387 */ /* 0x000fe40000100800 */
[----:B------:R-:W-:Y:S01]  /*e54b0*/  STL [R1+0x5d3c], R27 ;  /* 0x005d3c1b01007387 */ /* 0x000fe20000100800 */
[----:B------:R-:W-:Y:S01]  /*e54c0*/  STL [R1+0x5d48], R26 ;  /* 0x005d481a01007387 */ /* 0x000fe20000100800 */
[----:B--2---:R-:W-:Y:S01]  /*e54d0*/  IADD3 R25, P3, R25, R250, RZ ;  /* 0x000000fa19197210 */ /* 0x004fe20007f7e0ff */
[----:B------:R-:W-:Y:S01]  /*e54e0*/  IMAD.X R24, R24, 0x1, R0, P4 ;  /* 0x0000000118187824 */ /* 0x000fe200020e0600 */
[----:B------:R-:W-:-:S02]  /*e54f0*/  IADD3.X R22, R22, R0, RZ, P5, !PT ;  /* 0x0000000016167210 */ /* 0x000fc40002ffe4ff */
[-C--:B------:R-:W-:Y:S01]  /*e5500*/  IADD3 R23, P4, R23, R250.reuse, RZ ;  /* 0x000000fa17177210 */ /* 0x080fe20007f9e0ff */
[----:B------:R-:W-:Y:S01]  /*e5510*/  STL [R1+0x5d34], R25 ;  /* 0x005d341901007387 */ /* 0x000fe20000100800 */
[----:B------:R-:W-:-:S03]  /*e5520*/  IADD3 R8, P5, R8, R250, RZ ;  /* 0x000000fa08087210 */ /* 0x000fc60007fbe0ff */
[----:B------:R-:W-:Y:S04]  /*e5530*/  STL [R1+0x5d40], R24 ;  /* 0x005d401801007387 */ /* 0x000fe80000100800 */
[----:B------:R1:W-:Y:S01]  /*e5540*/  STL [R1+0x5d24], R8 ;  /* 0x005d240801007387 */ /* 0x0003e20000100800 */
[----:B------:R-:W-:Y:S02]  /*e5550*/  STL [R1+0x5d2c], R23 ;  /* 0x005d2c1701007387 */ /* 0x000fe40000100800 */
[----:B------:R-:W-:Y:S01]  /*e5560*/  IMAD.X R21, R21, 0x1, R0, P2 ;  /* 0x0000000115157824 */ /* 0x000fe200010e0600 */
[----:B------:R-:W-:Y:S01]  /*e5570*/  IADD3 R20, P2, R20, R250, RZ ;  /* 0x000000fa14147210 */ /* 0x000fe20007f5e0ff */
[----:B-1----:R-:W2:Y:S01]  /*e5580*/  LDL.LU R8, [R1+0x5ce4] ;  /* 0x005ce40001087983 */ /* 0x002ea20000300800 */
[----:B------:R-:W-:-:S03]  /*e5590*/  IADD3.X R7, R7, R0, RZ, P3, !PT ;  /* 0x0000000007077210 */ /* 0x000fc60001ffe4ff */
[----:B------:R-:W-:Y:S01]  /*e55a0*/  STL [R1+0x5d38], R22 ;  /* 0x005d381601007387 */ /* 0x000fe20000100800 */
[----:B------:R-:W-:-:S03]  /*e55b0*/  IADD3 R19, P3, R19, R250, RZ ;  /* 0x000000fa13137210 */ /* 0x000fc60007f7e0ff */
[----:B------:R1:W-:Y:S01]  /*e55c0*/  STL [R1+0x5d28], R7 ;  /* 0x005d280701007387 */ /* 0x0003e20000100800 */
[----:B------:R-:W-:Y:S02]  /*e55d0*/  STL [R1+0x5d30], R21 ;  /* 0x005d301501007387 */ /* 0x000fe40000100800 */
[--C-:B------:R-:W-:Y:S01]  /*e55e0*/  IMAD.X R18, R18, 0x1, R0.reuse, P4 ;  /* 0x0000000112127824 */ /* 0x100fe200020e0600 */
[----:B------:R-:W-:Y:S02]  /*e55f0*/  IADD3 R17, P4, R17, R250, RZ ;  /* 0x000000fa11117210 */ /* 0x000fe40007f9e0ff */
[----:B------:R-:W-:Y:S01]  /*e5600*/  IADD3.X R16, R16, R0, RZ, P5, !PT ;  /* 0x0000000010107210 */ /* 0x000fe20002ffe4ff */
[----:B------:R-:W-:Y:S01]  /*e5610*/  IMAD.X R14, R14, 0x1, R0, P2 ;  /* 0x000000010e0e7824 */ /* 0x000fe200010e0600 */
[----:B-1----:R-:W2:Y:S01]  /*e5620*/  LDL.LU R7, [R1+0x5cf0] ;  /* 0x005cf00001077983 */ /* 0x002ea20000300800 */
[----:B------:R-:W-:Y:S01]  /*e5630*/  STL [R1+0x5d1c], R20 ;  /* 0x005d1c1401007387 */ /* 0x000fe20000100800 */
[-C--:B------:R-:W-:Y:S01]  /*e5640*/  IADD3 R6, P2, R6, R250.reuse, RZ ;  /* 0x000000fa06067210 */ /* 0x080fe20007f5e0ff */
[----:B------:R-:W-:Y:S01]  /*e5650*/  STL [R1+0x5d14], R19 ;  /* 0x005d141301007387 */ /* 0x000fe20000100800 */
[----:B------:R-:W-:Y:S01]  /*e5660*/  IADD3 R15, P5, R15, R250, RZ ;  /* 0x000000fa0f0f7210 */ /* 0x000fe20007fbe0ff */
[----:B------:R-:W-:Y:S01]  /*e5670*/  STL [R1+0x5d20], R18 ;  /* 0x005d201201007387 */ /* 0x000fe20000100800 */
[----:B------:R-:W-:Y:S02]  /*e5680*/  STL [R1+0x5d0c], R17 ;  /* 0x005d0c1101007387 */ /* 0x000fe40000100800 */
[----:B------:R-:W-:Y:S02]  /*e5690*/  STL [R1+0x5d18], R16 ;  /* 0x005d181001007387 */ /* 0x000fe40000100800 */
[----:B------:R1:W-:Y:S01]  /*e56a0*/  STL [R1+0x5cfc], R6 ;  /* 0x005cfc0601007387 */ /* 0x0003e20000100800 */
[----:B------:R-:W-:Y:S04]  /*e56b0*/  STL [R1+0x5d04], R15 ;  /* 0x005d040f01007387 */ /* 0x000fe80000100800 */
[----:B-1----:R-:W2:Y:S01]  /*e56c0*/  LDL.LU R6, [R1+0x5cdc] ;  /* 0x005cdc0001067983 */ /* 0x002ea20000300800 */
[----:B------:R-:W-:Y:S01]  /*e56d0*/  IADD3.X R13, R13, R0, RZ, P3, !PT ;  /* 0x000000000d0d7210 */ /* 0x000fe20001ffe4ff */
[----:B------:R-:W-:-:S02]  /*e56e0*/  IADD3 R12, P3, R12, R250, RZ ;  /* 0x000000fa0c0c7210 */ /* 0x000fc40007f7e0ff */
[----:B------:R-:W-:Y:S02]  /*e56f0*/  STL [R1+0x5d10], R14 ;  /* 0x005d100e01007387 */ /* 0x000fe40000100800 */
[----:B---3--:R-:W-:Y:S01]  /*e5700*/  IMAD.X R11, R11, 0x1, R0, P4 ;  /* 0x000000010b0b7824 */ /* 0x008fe200020e0600 */
[----:B------:R-:W3:Y:S01]  /*e5710*/  LDL.LU R31, [R1+0x5ce8] ;  /* 0x005ce800011f7983 */ /* 0x000ee20000300800 */
[----:B------:R-:W-:Y:S02]  /*e5720*/  STL [R1+0x5d08], R13 ;  /* 0x005d080d01007387 */ /* 0x000fe40000100800 */
[----:B------:R-:W3:Y:S02]  /*e5730*/  LDL.LU R30, [R1+0x5cd4] ;  /* 0x005cd400011e7983 */ /* 0x000ee40000300800 */
[----:B------:R-:W-:Y:S01]  /*e5740*/  STL [R1+0x5cf4], R12 ;  /* 0x005cf40c01007387 */ /* 0x000fe20000100800 */
[----:B------:R1:W-:Y:S01]  /*e5750*/  STL [R1+0x5d00], R11 ;  /* 0x005d000b01007387 */ /* 0x0003e20000100800 */
[----:B----4-:R-:W-:-:S03]  /*e5760*/  IADD3 R10, P4, R10, R250, RZ ;  /* 0x000000fa0a0a7210 */ /* 0x010fc60007f9e0ff */
[----:B-1----:R-:W4:Y:S01]  /*e5770*/  LDL.LU R11, [R1+0x5ce0] ;  /* 0x005ce000010b7983 */ /* 0x002f220000300800 */
[----:B------:R-:W4:Y:S03]  /*e5780*/  LDL.LU R29, [R1+0x5ccc] ;  /* 0x005ccc00011d7983 */ /* 0x000f260000300800 */
[----:B------:R1:W-:Y:S01]  /*e5790*/  STL [R1+0x5cec], R10 ;  /* 0x005cec0a01007387 */ /* 0x0003e20000100800 */
[----:B------:R-:W-:-:S03]  /*e57a0*/  IADD3.X R9, R9, R0, RZ, P5, !PT ;  /* 0x0000000009097210 */ /* 0x000fc60002ffe4ff */
[----:B-1----:R-:W4:Y:S01]  /*e57b0*/  LDL.LU R10, [R1+0x5cd8] ;  /* 0x005cd800010a7983 */ /* 0x002f220000300800 */
[----:B------:R-:W4:Y:S02]  /*e57c0*/  LDL.LU R28, [R1+0x5cc4] ;  /* 0x005cc400011c7983 */ /* 0x000f240000300800 */
[----:B------:R-:W4:Y:S02]  /*e57d0*/  LDL.LU R27, [R1+0x5cd0] ;  /* 0x005cd000011b7983 */ /* 0x000f240000300800 */
[----:B------:R-:W4:Y:S01]  /*e57e0*/  LDL.LU R26, [R1+0x5bbc] ;  /* 0x005bbc00011a7983 */ /* 0x000f220000300800 */
[----:B------:R1:W-:Y:S01]  /*e57f0*/  STL [R1+0x5cf8], R9 ;  /* 0x005cf80901007387 */ /* 0x0003e20000100800 */
[----:B------:R-:W4:Y:S02]  /*e5800*/  LDL.LU R25, [R1+0x5cc8] ;  /* 0x005cc80001197983 */ /* 0x000f240000300800 */
[----:B------:R-:W4:Y:S02]  /*e5810*/  LDL.LU R24, [R1+0x5bb4] ;  /* 0x005bb40001187983 */ /* 0x000f240000300800 */
[----:B------:R-:W4:Y:S01]  /*e5820*/  LDL.LU R23, [R1+0x5bc0] ;  /* 0x005bc00001177983 */ /* 0x000f220000300800 */
[----:B------:R-:W4:Y:S04]  /*e5830*/  LDL.LU R22, [R1+0x5bac] ;  /* 0x005bac0001167983 */ /* 0x000f280000300800 */
[----:B-1----:R-:W4:Y:S01]  /*e5840*/  LDL.LU R9, [R1+0x5bb8] ;  /* 0x005bb80001097983 */ /* 0x002f220000300800 */
[----:B------:R-:W4:Y:S02]  /*e5850*/  LDL.LU R21, [R1+0x5ba4] ;  /* 0x005ba40001157983 */ /* 0x000f240000300800 */
[----:B------:R-:W4:Y:S01]  /*e5860*/  LDL.LU R20, [R1+0x5bb0] ;  /* 0x005bb00001147983 */ /* 0x000f220000300800 */
[----:B--2---:R-:W-:-:S05]  /*e5870*/  IADD3 R8, P5, R8, R250, RZ ;  /* 0x000000fa08087210 */ /* 0x004fca0007fbe0ff */
[----:B------:R1:W-:Y:S04]  /*e5880*/  STL [R1+0x5ce4], R8 ;  /* 0x005ce40801007387 */ /* 0x0003e80000100800 */
[----:B-1----:R-:W2:Y:S01]  /*e5890*/  LDL.LU R8, [R1+0x5b9c] ;  /* 0x005b9c0001087983 */ /* 0x002ea20000300800 */
[----:B------:R-:W2:Y:S02]  /*e58a0*/  LDL.LU R19, [R1+0x5ba8] ;  /* 0x005ba80001137983 */ /* 0x000ea40000300800 */
[----:B------:R-:W2:Y:S02]  /*e58b0*/  LDL.LU R18, [R1+0x5b94] ;  /* 0x005b940001127983 */ /* 0x000ea40000300800 */
[----:B------:R-:W-:Y:S01]  /*e58c0*/  IMAD.X R7, R7, 0x1, R0, P2 ;  /* 0x0000000107077824 */ /* 0x000fe200010e0600 */
[----:B------:R-:W2:Y:S04]  /*e58d0*/  LDL.LU R17, [R1+0x5ba0] ;  /* 0x005ba00001117983 */ /* 0x000ea80000300800 */
[----:B------:R1:W-:Y:S01]  /*e58e0*/  STL [R1+0x5cf0], R7 ;  /* 0x005cf00701007387 */ /* 0x0003e20000100800 */
[----:B------:R-:W2:Y:S02]  /*e58f0*/  LDL.LU R16, [R1+0x5b8c] ;  /* 0x005b8c0001107983 */ /* 0x000ea40000300800 */
[----:B------:R-:W2:Y:S02]  /*e5900*/  LDL.LU R15, [R1+0x5b98] ;  /* 0x005b9800010f7983 */ /* 0x000ea40000300800 */
[----:B------:R-:W2:Y:S01]  /*e5910*/  LDL.LU R14, [R1+0x5b84] ;  /* 0x005b8400010e7983 */ /* 0x000ea20000300800 */
[----:B-1----:R-:W2:Y:S01]  /*e5920*/  LDL.LU R7, [R1+0x5b90] ;  /* 0x005b900001077983 */ /* 0x002ea20000300800 */
[----:B------:R-:W2:Y:S02]  /*e5930*/  LDL.LU R13, [R1+0x5b7c] ;  /* 0x005b7c00010d7983 */ /* 0x000ea40000300800 */
[----:B------:R-:W2:Y:S01]  /*e5940*/  LDL.LU R12, [R1+0x5b88] ;  /* 0x005b8800010c7983 */ /* 0x000ea20000300800 */
[----:B------:R-:W-:-:S05]  /*e5950*/  IADD3 R6, P2, R6, R250, RZ ;  /* 0x000000fa06067210 */ /* 0x000fca0007f5e0ff */
[----:B------:R1:W-:Y:S04]  /*e5960*/  STL [R1+0x5cdc], R6 ;  /* 0x005cdc0601007387 */ /* 0x0003e80000100800 */
[----:B-1----:R-:W2:Y:S01]  /*e5970*/  LDL.LU R6, [R1+0x5b74] ;  /* 0x005b740001067983 */ /* 0x002ea20000300800 */
[----:B---3--:R-:W-:Y:S01]  /*e5980*/  IADD3.X R31, R31, R0, RZ, P3, !PT ;  /* 0x000000001f1f7210 */ /* 0x008fe20001ffe4ff */
[----:B----4-:R-:W-:Y:S01]  /*e5990*/  IMAD.X R11, R11, 0x1, R0, P4 ;  /* 0x000000010b0b7824 */ /* 0x010fe200020e0600 */
[----:B------:R-:W-:-:S04]  /*e59a0*/  IADD3 R30, P3, R30, R250, RZ ;  /* 0x000000fa1e1e7210 */ /* 0x000fc80007f7e0ff */
[----:B------:R1:W-:Y:S01]  /*e59b0*/  STL [R1+0x5ce0], R11 ;  /* 0x005ce00b01007387 */ /* 0x0003e20000100800 */
[----:B------:R-:W-:Y:S01]  /*e59c0*/  STL [R1+0x5ce8], R31 ;  /* 0x005ce81f01007387 */ /* 0x000fe20000100800 */
[----:B------:R-:W-:Y:S02]  /*e59d0*/  IADD3 R29, P4, R29, R250, RZ ;  /* 0x000000fa1d1d7210 */ /* 0x000fe40007f9e0ff */
[----:B------:R-:W-:Y:S01]  /*e59e0*/  IADD3.X R10, R10, R0, RZ, P5, !PT ;  /* 0x000000000a0a7210 */ /* 0x000fe20002ffe4ff */
[----:B-1----:R-:W3:Y:S01]  /*e59f0*/  LDL.LU R11, [R1+0x5b80] ;  /* 0x005b8000010b7983 */ /* 0x002ee20000300800 */
[----:B------:R-:W-:Y:S01]  /*e5a00*/  STL [R1+0x5cd4], R30 ;  /* 0x005cd41e01007387 */ /* 0x000fe20000100800 */
[-C--:B------:R-:W-:Y:S02]  /*e5a10*/  IADD3 R28, P5, R28, R250.reuse, RZ ;  /* 0x000000fa1c1c7210 */ /* 0x080fe40007fbe0ff */
[----:B------:R1:W-:Y:S01]  /*e5a20*/  STL [R1+0x5cd8], R10 ;  /* 0x005cd80a01007387 */ /* 0x0003e20000100800 */
[----:B------:R-:W-:Y:S01]  /*e5a30*/  IMAD.X R27, R27, 0x1, R0, P2 ;  /* 0x000000011b1b7824 */ /* 0x000fe200010e0600 */
[----:B------:R-:W-:-:S02]  /*e5a40*/  IADD3 R26, P2, R26, R250, RZ ;  /* 0x000000fa1a1a7210 */ /* 0x000fc40007f5e0ff */
[----:B------:R-:W-:Y:S01]  /*e5a50*/  IADD3.X R25, R25, R0, RZ, P3, !PT ;  /* 0x0000000019197210 */ /* 0x000fe20001ffe4ff */
[----:B------:R-:W-:Y:S01]  /*e5a60*/  IADD3 R24, P3, R24, R250, RZ ;  /* 0x000000fa18187210 */ /* 0x000fe20007f7e0ff */
[----:B-1----:R-:W4:Y:S01]  /*e5a70*/  LDL.LU R10, [R1+0x5b6c] ;  /* 0x005b6c00010a7983 */ /* 0x002f220000300800 */
[----:B------:R-:W-:Y:S02]  /*e5a80*/  STL [R1+0x5ccc], R29 ;  /* 0x005ccc1d01007387 */ /* 0x000fe40000100800 */
[----:B------:R-:W-:Y:S01]  /*e5a90*/  STL [R1+0x5cc4], R28 ;  /* 0x005cc41c01007387 */ /* 0x000fe20000100800 */
[----:B------:R-:W-:Y:S01]  /*e5aa0*/  IADD3.X R9, R9, R0, RZ, P5, !PT ;  /* 0x0000000009097210 */ /* 0x000fe20002ffe4ff */
[----:B------:R-:W-:Y:S01]  /*e5ab0*/  STL [R1+0x5cd0], R27 ;  /* 0x005cd01b01007387 */ /* 0x000fe20000100800 */
[--C-:B------:R-:W-:Y:S02]  /*e5ac0*/  IMAD.X R23, R23, 0x1, R0.reuse, P4 ;  /* 0x0000000117177824 */ /* 0x100fe400020e0600 */
[----:B------:R-:W-:Y:S02]  /*e5ad0*/  STL [R1+0x5bbc], R26 ;  /* 0x005bbc1a01007387 */ /* 0x000fe40000100800 */
[----:B------:R-:W-:Y:S01]  /*e5ae0*/  STL [R1+0x5cc8], R25 ;  /* 0x005cc81901007387 */ /* 0x000fe20000100800 */
[----:B------:R-:W-:Y:S01]  /*e5af0*/  STL [R1+0x5bb4], R24 ;  /* 0x005bb41801007387 */ /* 0x000fe20000100800 */
[----:B------:R1:W-:Y:S02]  /*e5b00*/  STL [R1+0x5bb8], R9 ;  /* 0x005bb80901007387 */ /* 0x0003e40000100800 */
[----:B------:R-:W-:Y:S01]  /*e5b10*/  STL [R1+0x5bc0], R23 ;  /* 0x005bc01701007387 */ /* 0x000fe20000100800 */
[-C--:B------:R-:W-:Y:S01]  /*e5b20*/  IADD3 R22, P4, R22, R250.reuse, RZ ;  /* 0x000000fa16167210 */ /* 0x080fe20007f9e0ff */
[----:B------:R-:W-:Y:S01]  /*e5b30*/  IMAD.X R20, R20, 0x1, R0, P2 ;  /* 0x0000000114147824 */ /* 0x000fe200010e0600 */
[-C--:B------:R-:W-:Y:S01]  /*e5b40*/  IADD3 R21, P5, R21, R250.reuse, RZ ;  /* 0x000000fa15157210 */ /* 0x080fe20007fbe0ff */
[----:B-1----:R-:W4:Y:S02]  /*e5b50*/  LDL.LU R9, [R1+0x5b78] ;  /* 0x005b780001097983 */ /* 0x002f240000300800 */
[----:B------:R-:W-:Y:S01]  /*e5b60*/  STL [R1+0x5bac], R22 ;  /* 0x005bac1601007387 */ /* 0x000fe20000100800 */
[----:B--2---:R-:W-:-:S02]  /*e5b70*/  IADD3 R8, P2, R8, R250, RZ ;  /* 0x000000fa08087210 */ /* 0x004fc40007f5e0ff */
[----:B------:R-:W-:Y:S01]  /*e5b80*/  IADD3.X R19, R19, R0, RZ, P3, !PT ;  /* 0x0000000013137210 */ /* 0x000fe20001ffe4ff */
[-C--:B------:R-:W-:Y:S02]  /*e5b90*/  IADD3 R18, P3, R18, R250.reuse, RZ ;  /* 0x000000fa12127210 */ /* 0x080fe40007f7e0ff */
[----:B------:R1:W-:Y:S01]  /*e5ba0*/  STL [R1+0x5b9c], R8 ;  /* 0x005b9c0801007387 */ /* 0x0003e20000100800 */
[----:B------:R-:W-:Y:S02]  /*e5bb0*/  STL [R1+0x5ba4], R21 ;  /* 0x005ba41501007387 */ /* 0x000fe40000100800 */
[--C-:B------:R-:W-:Y:S01]  /*e5bc0*/  IMAD.X R17, R17, 0x1, R0.reuse, P4 ;  /* 0x0000000111117824 */ /* 0x100fe200020e0600 */
[----:B------:R-:W-:Y:S02]  /*e5bd0*/  IADD3 R16, P4, R16, R250, RZ ;  /* 0x000000fa10107210 */ /* 0x000fe40007f9e0ff */
[----:B------:R-:W-:Y:S01]  /*e5be0*/  IADD3.X R15, R15, R0, RZ, P5, !PT ;  /* 0x000000000f0f7210 */ /* 0x000fe20002ffe4ff */
[----:B-1----:R-:W2:Y:S01]  /*e5bf0*/  LDL.LU R8, [R1+0x5b64] ;  /* 0x005b640001087983 */ /* 0x002ea20000300800 */
[----:B------:R-:W-:Y:S02]  /*e5c00*/  STL [R1+0x5bb0], R20 ;  /* 0x005bb01401007387 */ /* 0x000fe40000100800 */
[----:B------:R-:W-:Y:S02]  /*e5c10*/  STL [R1+0x5ba8], R19 ;  /* 0x005ba81301007387 */ /* 0x000fe40000100800 */
[--C-:B------:R-:W-:Y:S01]  /*e5c20*/  IMAD.X R7, R7, 0x1, R0.reuse, P2 ;  /* 0x0000000107077824 */ /* 0x100fe200010e0600 */
[----:B------:R-:W-:Y:S01]  /*e5c30*/  STL [R1+0x5b94], R18 ;  /* 0x005b941201007387 */ /* 0x000fe20000100800 */
[-C--:B------:R-:W-:Y:S01]  /*e5c40*/  IADD3 R14, P5, R14, R250.reuse, RZ ;  /* 0x000000fa0e0e7210 */ /* 0x080fe20007fbe0ff */
[----:B------:R-:W-:Y:S02]  /*e5c50*/  STL [R1+0x5ba0], R17 ;  /* 0x005ba01101007387 */ /* 0x000fe40000100800 */
[----:B------:R-:W-:Y:S01]  /*e5c60*/  STL [R1+0x5b8c], R16 ;  /* 0x005b8c1001007387 */ /* 0x000fe20000100800 */
[----:B------:R1:W-:Y:S01]  /*e5c70*/  STL [R1+0x5b90], R7 ;  /* 0x005b900701007387 */ /* 0x0003e20000100800 */
[----:B------:R-:W-:Y:S01]  /*e5c80*/  IADD3 R13, P2, R13, R250, RZ ;  /* 0x000000fa0d0d7210 */ /* 0x000fe20007f5e0ff */
[----:B------:R-:W-:Y:S01]  /*e5c90*/  STL [R1+0x5b98], R15 ;  /* 0x005b980f01007387 */ /* 0x000fe20000100800 */
[----:B------:R-:W-:Y:S01]  /*e5ca0*/  IADD3.X R12, R12, R0, RZ, P3, !PT ;  /* 0x000000000c0c7210 */ /* 0x000fe20001ffe4ff */
[----:B-1----:R-:W2:Y:S01]  /*e5cb0*/  LDL.LU R7, [R1+0x5b70] ;  /* 0x005b700001077983 */ /* 0x002ea20000300800 */
[----:B------:R-:W-:Y:S02]  /*e5cc0*/  STL [R1+0x5b84], R14 ;  /* 0x005b840e01007387 */ /* 0x000fe40000100800 */
[----:B------:R-:W2:Y:S01]  /*e5cd0*/  LDL.LU R31, [R1+0x5b5c] ;  /* 0x005b5c00011f7983 */ /* 0x000ea20000300800 */
[----:B------:R-:W-:Y:S01]  /*e5ce0*/  IADD3 R6, P3, R6, R250, RZ ;  /* 0x000000fa06067210 */ /* 0x000fe20007f7e0ff */
[----:B------:R-:W-:Y:S01]  /*e5cf0*/  STL [R1+0x5b7c], R13 ;  /* 0x005b7c0d01007387 */ /* 0x000fe20000100800 */
[----:B------:R-:W2:Y:S02]  /*e5d00*/  LDL.LU R30, [R1+0x5b68] ;  /* 0x005b6800011e7983 */ /* 0x000ea40000300800 */
[----:B------:R-:W-:Y:S01]  /*e5d10*/  STL [R1+0x5b88], R12 ;  /* 0x005b880c01007387 */ /* 0x000fe20000100800 */
[----:B------:R1:W-:Y:S04]  /*e5d20*/  STL [R1+0x5b74], R6 ;  /* 0x005b740601007387 */ /* 0x0003e80000100800 */
[----:B-1----:R-:W2:Y:S01]  /*e5d30*/  LDL.LU R6, [R1+0x5b54] ;  /* 0x005b540001067983 */ /* 0x002ea20000300800 */
[----:B------:R-:W2:Y:S02]  /*e5d40*/  LDL.LU R29, [R1+0x5b60] ;  /* 0x005b6000011d7983 */ /* 0x000ea40000300800 */
[----:B---3--:R-:W-:-:S05]  /*e5d50*/  IMAD.X R11, R11, 0x1, R0, P4 ;  /* 0x000000010b0b7824 */ /* 0x008fca00020e0600 */
[----:B------:R1:W-:Y:S01]  /*e5d60*/  STL [R1+0x5b80], R11 ;  /* 0x005b800b01007387 */ /* 0x0003e20000100800 */
[----:B----4-:R-:W-:-:S03]  /*e5d70*/  IADD3 R10, P4, R10, R250, RZ ;  /* 0x000000fa0a0a7210 */ /* 0x010fc60007f9e0ff */
[----:B-1----:R-:W3:Y:S01]  /*e5d80*/  LDL.LU R11, [R1+0x5b4c] ;  /* 0x005b4c00010b7983 */ /* 0x002ee20000300800 */
        /* <DEDUP_REMOVED lines=11> */
[----:B------:R-:W-:-:S05]  /*e5e40*/  IADD3.X R9, R9, R0, RZ, P5, !PT ;  /* 0x0000000009097210 */ /* 0x000fca0002ffe4ff */
[----:B------:R1:W-:Y:S04]  /*e5e50*/  STL [R1+0x5b78], R9 ;  /* 0x005b780901007387 */ /* 0x0003e80000100800 */
        /* <DEDUP_REMOVED lines=9> */
[----:B-1----:R-:W2:Y:S01]  /*e5ef0*/  LDL.LU R8, [R1+0x5b04] ;  /* 0x005b040001087983 */ /* 0x002ea20000300800 */
[----:B------:R-:W2:Y:S02]  /*e5f00*/  LDL.LU R13, [R1+0x5b10] ;  /* 0x005b1000010d7983 */ /* 0x000ea40000300800 */
[----:B------:R-:W2:Y:S02]  /*e5f10*/  LDL.LU R12, [R1+0x5afc] ;  /* 0x005afc00010c7983 */ /* 0x000ea40000300800 */
[----:B------:R-:W-:Y:S01]  /*e5f20*/  IMAD.X R7, R7, 0x1, R0, P2 ;  /* 0x0000000107077824 */ /* 0x000fe200010e0600 */
[----:B------:R-:W-:-:S04]  /*e5f30*/  IADD3 R31, P2, R31, R250, RZ ;  /* 0x000000fa1f1f7210 */ /* 0x000fc80007f5e0ff */
[----:B------:R1:W-:Y:S01]  /*e5f40*/  STL [R1+0x5b70], R7 ;  /* 0x005b700701007387 */ /* 0x0003e20000100800 */
[----:B------:R-:W-:-:S03]  /*e5f50*/  IADD3.X R30, R30, R0, RZ, P3, !PT ;  /* 0x000000001e1e7210 */ /* 0x000fc60001ffe4ff */
[----:B-1----:R-:W2:Y:S01]  /*e5f60*/  LDL.LU R7, [R1+0x5b08] ;  /* 0x005b080001077983 */ /* 0x002ea20000300800 */
[----:B------:R-:W-:-:S05]  /*e5f70*/  IADD3 R6, P3, R6, R250, RZ ;  /* 0x000000fa06067210 */ /* 0x000fca0007f7e0ff */
[----:B------:R1:W-:Y:S01]  /*e5f80*/  STL [R1+0x5b54], R6 ;  /* 0x005b540601007387 */ /* 0x0003e20000100800 */
[----:B------:R-:W-:Y:S03]  /*e5f90*/  STL [R1+0x5b5c], R31 ;  /* 0x005b5c1f01007387 */ /* 0x000fe60000100800 */
[----:B-1----:R-:W2:Y:S01]  /*e5fa0*/  LDL.LU R6, [R1+0x5af4] ;  /* 0x005af40001067983 */ /* 0x002ea20000300800 */
[----:B------:R-:W-:Y:S01]  /*e5fb0*/  IMAD.X R29, R29, 0x1, R0, P4 ;  /* 0x000000011d1d7824 */ /* 0x000fe200020e0600 */
[----:B---3--:R-:W-:Y:S02]  /*e5fc0*/  IADD3 R11, P4, R11, R250, RZ ;  /* 0x000000fa0b0b7210 */ /* 0x008fe40007f9e0ff */
[----:B------:R-:W-:Y:S01]  /*e5fd0*/  STL [R1+0x5b68], R30 ;  /* 0x005b681e01007387 */ /* 0x000fe20000100800 */
[----:B----4-:R-:W-:Y:S01]  /*e5fe0*/  IADD3.X R28, R28, R0, RZ, P5, !PT ;  /* 0x000000001c1c7210 */ /* 0x010fe20002ffe4ff */
[----:B------:R-:W-:-:S02]  /*e5ff0*/  IADD3 R27, P5, R27, R250, RZ ;  /* 0x000000fa1b1b7210 */ /* 0x000fc40007fbe0ff */
[--C-:B------:R-:W-:Y:S01]  /*e6000*/  IMAD.X R26, R26, 0x1, R0.reuse, P2 ;  /* 0x000000011a1a7824 */ /* 0x100fe200010e0600 */
[----:B------:R1:W-:Y:S01]  /*e6010*/  STL [R1+0x5b4c], R11 ;  /* 0x005b4c0b01007387 */ /* 0x0003e20000100800 */
[----:B------:R-:W-:Y:S02]  /*e6020*/  IADD3 R25, P2, R25, R250, RZ ;  /* 0x000000fa19197210 */ /* 0x000fe40007f5e0ff */
[----:B------:R-:W-:Y:S01]  /*e6030*/  IADD3.X R24, R24, R0, RZ, P3, !PT ;  /* 0x0000000018187210 */ /* 0x000fe20001ffe4ff */
[--C-:B------:R-:W-:Y:S01]  /*e6040*/  IMAD.X R22, R22, 0x1, R0.reuse, P4 ;  /* 0x0000000116167824 */ /* 0x100fe200020e0600 */
[-C--:B------:R-:W-:Y:S01]  /*e6050*/  IADD3 R23, P3, R23, R250.reuse, RZ ;  /* 0x000000fa17177210 */ /* 0x080fe20007f7e0ff */
[----:B-1----:R-:W3:Y:S01]  /*e6060*/  LDL.LU R11, [R1+0x5b00] ;  /* 0x005b0000010b7983 */ /* 0x002ee20000300800 */
[----:B------:R-:W-:Y:S02]  /*e6070*/  STL [R1+0x5b60], R29 ;  /* 0x005b601d01007387 */ /* 0x000fe40000100800 */
[----:B------:R-:W-:Y:S01]  /*e6080*/  STL [R1+0x5b58], R28 ;  /* 0x005b581c01007387 */ /* 0x000fe20000100800 */
[----:B------:R-:W-:Y:S01]  /*e6090*/  IADD3 R10, P4, R10, R250, RZ ;  /* 0x000000fa0a0a7210 */ /* 0x000fe20007f9e0ff */
[----:B------:R-:W-:Y:S01]  /*e60a0*/  STL [R1+0x5b44], R27 ;  /* 0x005b441b01007387 */ /* 0x000fe20000100800 */
[----:B------:R-:W-:Y:S02]  /*e60b0*/  STL [R1+0x5b50], R26 ;  /* 0x005b501a01007387 */ /* 0x000fe40000100800 */
[----:B------:R-:W-:Y:S02]  /*e60c0*/  STL [R1+0x5b3c], R25 ;  /* 0x005b3c1901007387 */ /* 0x000fe40000100800 */
[----:B------:R-:W-:Y:S01]  /*e60d0*/  STL [R1+0x5b48], R24 ;  /* 0x005b481801007387 */ /* 0x000fe20000100800 */
[----:B------:R1:W-:Y:S01]  /*e60e0*/  STL [R1+0x5b2c], R10 ;  /* 0x005b2c0a01007387 */ /* 0x0003e20000100800 */
[----:B------:R-:W-:Y:S01]  /*e60f0*/  STL [R1+0x5b34], R23 ;  /* 0x005b341701007387 */ /* 0x000fe20000100800 */
[----:B------:R-:W-:Y:S01]  /*e6100*/  IADD3.X R21, R21, R0, RZ, P5, !PT ;  /* 0x0000000015157210 */ /* 0x000fe20002ffe4ff */
[----:B------:R-:W-:Y:S01]  /*e6110*/  IADD3 R20, P5, R20, R250, RZ ;  /* 0x000000fa14147210 */ /* 0x000fe20007fbe0ff */
[----:B-1----:R-:W4:Y:S01]  /*e6120*/  LDL.LU R10, [R1+0x5aec] ;  /* 0x005aec00010a7983 */ /* 0x002f220000300800 */
[----:B------:R-:W-:-:S02]  /*e6130*/  IMAD.X R9, R9, 0x1, R0, P2 ;  /* 0x0000000109097824 */ /* 0x000fc400010e0600 */
[----:B------:R-:W-:Y:S01]  /*e6140*/  STL [R1+0x5b40], R22 ;  /* 0x005b401601007387 */ /* 0x000fe20000100800 */
[----:B------:R-:W-:Y:S02]  /*e6150*/  IADD3 R19, P2, R19, R250, RZ ;  /* 0x000000fa13137210 */ /* 0x000fe40007f5e0ff */
[----:B------:R1:W-:Y:S01]  /*e6160*/  STL [R1+0x5b30], R9 ;  /* 0x005b300901007387 */ /* 0x0003e20000100800 */
[----:B------:R-:W-:Y:S01]  /*e6170*/  STL [R1+0x5b38], R21 ;  /* 0x005b381501007387 */ /* 0x000fe20000100800 */
[----:B------:R-:W-:Y:S01]  /*e6180*/  IADD3.X R18, R18, R0, RZ, P3, !PT ;  /* 0x0000000012127210 */ /* 0x000fe20001ffe4ff */
[----:B------:R-:W-:Y:S01]  /*e6190*/  IADD3 R17, P3, R17, R250, RZ ;  /* 0x000000fa11117210 */ /* 0x000fe20007f7e0ff */
[----:B-1----:R-:W4:Y:S01]  /*e61a0*/  LDL.LU R9, [R1+0x5af8] ;  /* 0x005af80001097983 */ /* 0x002f220000300800 */
[----:B------:R-:W-:Y:S02]  /*e61b0*/  STL [R1+0x5b24], R20 ;  /* 0x005b241401007387 */ /* 0x000fe40000100800 */
[----:B------:R-:W-:Y:S02]  /*e61c0*/  STL [R1+0x5b1c], R19 ;  /* 0x005b1c1301007387 */ /* 0x000fe40000100800 */
[----:B------:R-:W-:Y:S01]  /*e61d0*/  STL [R1+0x5b28], R18 ;  /* 0x005b281201007387 */ /* 0x000fe20000100800 */
[----:B------:R-:W-:Y:S01]  /*e61e0*/  STL [R1+0x5b14], R17 ;  /* 0x005b141101007387 */ /* 0x000fe20000100800 */
[----:B--2---:R-:W-:Y:S01]  /*e61f0*/  IMAD.X R16, R16, 0x1, R0, P4 ;  /* 0x0000000110107824 */ /* 0x004fe200020e0600 */
[----:B------:R-:W-:-:S02]  /*e6200*/  IADD3.X R14, R14, R0, RZ, P5, !PT ;  /* 0x000000000e0e7210 */ /* 0x000fc40002ffe4ff */
[-C--:B------:R-:W-:Y:S02]  /*e6210*/  IADD3 R15, P4, R15, R250.reuse, RZ ;  /* 0x000000fa0f0f7210 */ /* 0x080fe40007f9e0ff */
[----:B------:R-:W-:Y:S01]  /*e6220*/  STL [R1+0x5b20], R16 ;  /* 0x005b201001007387 */ /* 0x000fe20000100800 */
[-C--:B------:R-:W-:Y:S01]  /*e6230*/  IADD3 R8, P5, R8, R250.reuse, RZ ;  /* 0x000000fa08087210 */ /* 0x080fe20007fbe0ff */
[----:B------:R-:W-:Y:S01]  /*e6240*/  IMAD.X R13, R13, 0x1, R0, P2 ;  /* 0x000000010d0d7824 */ /* 0x000fe200010e0600 */
[----:B------:R-:W-:-:S03]  /*e6250*/  IADD3 R12, P2, R12, R250, RZ ;  /* 0x000000fa0c0c7210 */ /* 0x000fc60007f5e0ff */
[----:B------:R1:W-:Y:S01]  /*e6260*/  STL [R1+0x5b04], R8 ;  /* 0x005b040801007387 */ /* 0x0003e20000100800 */
[----:B------:R-:W-:Y:S03]  /*e6270*/  STL [R1+0x5b0c], R15 ;  /* 0x005b0c0f01007387 */ /* 0x000fe60000100800 */
[----:B-1----:R-:W2:Y:S01]  /*e6280*/  LDL.LU R8, [R1+0x5ae4] ;  /* 0x005ae40001087983 */ /* 0x002ea20000300800 */
[----:B------:R-:W-:Y:S02]  /*e6290*/  STL [R1+0x5b18], R14 ;  /* 0x005b180e01007387 */ /* 0x000fe40000100800 */
[----:B------:R-:W2:Y:S01]  /*e62a0*/  LDL.LU R31, [R1+0x5af0] ;  /* 0x005af000011f7983 */ /* 0x000ea20000300800 */
[----:B------:R-:W-:Y:S01]  /*e62b0*/  IADD3.X R7, R7, R0, RZ, P3, !PT ;  /* 0x0000000007077210 */ /* 0x000fe20001ffe4ff */
[----:B------:R-:W-:Y:S01]  /*e62c0*/  STL [R1+0x5b10], R13 ;  /* 0x005b100d01007387 */ /* 0x000fe20000100800 */
[----:B------:R-:W2:Y:S02]  /*e62d0*/  LDL.LU R30, [R1+0x5adc] ;  /* 0x005adc00011e7983 */ /* 0x000ea40000300800 */
[----:B------:R-:W-:Y:S01]  /*e62e0*/  STL [R1+0x5afc], R12 ;  /* 0x005afc0c01007387 */ /* 0x000fe20000100800 */
[----:B------:R1:W-:Y:S04]  /*e62f0*/  STL [R1+0x5b08], R7 ;  /* 0x005b080701007387 */ /* 0x0003e80000100800 */
[----:B-1----:R-:W2:Y:S01]  /*e6300*/  LDL.LU R7, [R1+0x5ae8] ;  /* 0x005ae80001077983 */ /* 0x002ea20000300800 */
[----:B------:R-:W2:Y:S01]  /*e6310*/  LDL.LU R29, [R1+0x5ad4] ;  /* 0x005ad400011d7983 */ /* 0x000ea20000300800 */
[----:B------:R-:W-:-:S05]  /*e6320*/  IADD3 R6, P3, R6, R250, RZ ;  /* 0x000000fa06067210 */ /* 0x000fca0007f7e0ff */
[----:B------:R1:W-:Y:S04]  /*e6330*/  STL [R1+0x5af4], R6 ;  /* 0x005af40601007387 */ /* 0x0003e80000100800 */
[----:B-1----:R-:W2:Y:S01]  /*e6340*/  LDL.LU R6, [R1+0x5ae0] ;  /* 0x005ae00001067983 */ /* 0x002ea20000300800 */
[----:B------:R-:W2:Y:S02]  /*e6350*/  LDL.LU R28, [R1+0x5acc] ;  /* 0x005acc00011c7983 */ /* 0x000ea40000300800 */
[----:B------:R-:W2:Y:S02]  /*e6360*/  LDL.LU R27, [R1+0x5ad8] ;  /* 0x005ad800011b7983 */ /* 0x000ea40000300800 */
[----:B------:R-:W2:Y:S02]  /*e6370*/  LDL.LU R26, [R1+0x5ac4] ;  /* 0x005ac400011a7983 */ /* 0x000ea40000300800 */
[----:B---3--:R-:W-:-:S05]  /*e6380*/  IMAD.X R11, R11, 0x1, R0, P4 ;  /* 0x000000010b0b7824 */ /* 0x008fca00020e0600 */
[----:B------:R1:W-:Y:S01]  /*e6390*/  STL [R1+0x5b00], R11 ;  /* 0x005b000b01007387 */ /* 0x0003e20000100800 */
[----:B------:R-:W3:Y:S02]  /*e63a0*/  LDL.LU R25, [R1+0x5ad0] ;  /* 0x005ad00001197983 */ /* 0x000ee40000300800 */
[----:B------:R-:W3:Y:S02]  /*e63b0*/  LDL.LU R24, [R1+0x59bc] ;  /* 0x0059bc0001187983 */ /* 0x000ee40000300800 */
[----:B------:R-:W3:Y:S01]  /*e63c0*/  LDL.LU R23, [R1+0x5ac8] ;  /* 0x005ac80001177983 */ /* 0x000ee20000300800 */
[----:B------:R-:W3:Y:S04]  /*e63d0*/  LDL.LU R22, [R1+0x59b4] ;  /* 0x0059b40001167983 */ /* 0x000ee80000300800 */
[----:B-1----:R-:W3:Y:S01]  /*e63e0*/  LDL.LU R11, [R1+0x59c0] ;  /* 0x0059c000010b7983 */ /* 0x002ee20000300800 */
[----:B------:R-:W3:Y:S02]  /*e63f0*/  LDL.LU R21, [R1+0x59ac] ;  /* 0x0059ac0001157983 */ /* 0x000ee40000300800 */
[----:B------:R-:W3:Y:S01]  /*e6400*/  LDL.LU R20, [R1+0x59b8] ;  /* 0x0059b80001147983 */ /* 0x000ee20000300800 */
[----:B----4-:R-:W-:-:S05]  /*e6410*/  IADD3 R10, P4, R10, R250, RZ ;  /* 0x000000fa0a0a7210 */ /* 0x010fca0007f9e0ff */
[----:B------:R1:W-:Y:S04]  /*e6420*/  STL [R1+0x5aec], R10 ;  /* 0x005aec0a01007387 */ /* 0x0003e80000100800 */
[----:B-1----:R-:W4:Y:S01]  /*e6430*/  LDL.LU R10, [R1+0x59a4] ;  /* 0x0059a400010a7983 */ /* 0x002f220000300800 */
[----:B------:R-:W-:Y:S01]  /*e6440*/  IADD3.X R9, R9, R0, RZ, P5, !PT ;  /* 0x0000000009097210 */ /* 0x000fe20002ffe4ff */
[----:B------:R-:W4:Y:S02]  /*e6450*/  LDL.LU R19, [R1+0x59b0] ;  /* 0x0059b00001137983 */ /* 0x000f240000300800 */
[----:B------:R-:W4:Y:S01]  /*e6460*/  LDL.LU R18, [R1+0x599c] ;  /* 0x00599c0001127983 */ /* 0x000f220000300800 */
[----:B------:R-:W4:Y:S01]  /*e6470*/  LDL.LU R17, [R1+0x59a8] ;  /* 0x0059a80001117983 */ /* 0x000f220000300800 */
[----:B------:R1:W-:Y:S02]  /*e6480*/  STL [R1+0x5af8], R9 ;  /* 0x005af80901007387 */ /* 0x0003e40000100800 */
[----:B------:R-:W4:Y:S02]  /*e6490*/  LDL.LU R16, [R1+0x5994] ;  /* 0x0059940001107983 */ /* 0x000f240000300800 */
[----:B------:R-:W4:Y:S01]  /*e64a0*/  LDL.LU R15, [R1+0x59a0] ;  /* 0x0059a000010f7983 */ /* 0x000f220000300800 */
[----:B------:R-:W4:Y:S04]  /*e64b0*/  LDL.LU R14, [R1+0x598c] ;  /* 0x00598c00010e7983 */ /* 0x000f280000300800 */
[----:B-1----:R-:W4:Y:S01]  /*e64c0*/  LDL.LU R9, [R1+0x5998] ;  /* 0x0059980001097983 */ /* 0x002f220000300800 */
[----:B------:R-:W4:Y:S02]  /*e64d0*/  LDL.LU R13, [R1+0x5984] ;  /* 0x00598400010d7983 */ /* 0x000f240000300800 */
[----:B------:R-:W4:Y:S01]  /*e64e0*/  LDL.LU R12, [R1+0x5990] ;  /* 0x00599000010c7983 */ /* 0x000f220000300800 */
[----:B--2---:R-:W-:Y:S01]  /*e64f0*/  IADD3 R8, P5, R8, R250, RZ ;  /* 0x000000fa08087210 */ /* 0x004fe20007fbe0ff */
[----:B------:R-:W-:-:S04]  /*e6500*/  IMAD.X R31, R31, 0x1, R0, P2 ;  /* 0x000000011f1f7824 */ /* 0x000fc800010e0600 */
[----:B------:R1:W-:Y:S01]  /*e6510*/  STL [R1+0x5ae4], R8 ;  /* 0x005ae40801007387 */ /* 0x0003e20000100800 */
[----:B------:R-:W-:-:S03]  /*e6520*/  IADD3 R30, P2, R30, R250, RZ ;  /* 0x000000fa1e1e7210 */ /* 0x000fc60007f5e0ff */
[----:B-1----:R-:W2:Y:S01]  /*e6530*/  LDL.LU R8, [R1+0x597c] ;  /* 0x00597c0001087983 */ /* 0x002ea20000300800 */
[----:B------:R-:W-:-:S05]  /*e6540*/  IADD3.X R7, R7, R0, RZ, P3, !PT ;  /* 0x0000000007077210 */ /* 0x000fca0001ffe4ff */
[----:B------:R1:W-:Y:S01]  /*e6550*/  STL [R1+0x5ae8], R7 ;  /* 0x005ae80701007387 */ /* 0x0003e20000100800 */
[----:B------:R-:W-:Y:S03]  /*e6560*/  STL [R1+0x5af0], R31 ;  /* 0x005af01f01007387 */ /* 0x000fe60000100800 */
[----:B-1----:R-:W2:Y:S01]  /*e6570*/  LDL.LU R7, [R1+0x5988] ;  /* 0x0059880001077983 */ /* 0x002ea20000300800 */
[----:B------:R-:W-:-:S03]  /*e6580*/  IMAD.X R6, R6, 0x1, R0, P4 ;  /* 0x0000000106067824 */ /* 0x000fc600020e0600 */
[----:B------:R-:W-:Y:S04]  /*e6590*/  STL [R1+0x5adc], R30 ;  /* 0x005adc1e01007387 */ /* 0x000fe80000100800 */
[----:B------:R1:W-:Y:S04]  /*e65a0*/  STL [R1+0x5ae0], R6 ;  /* 0x005ae00601007387 */ /* 0x0003e80000100800 */
[----:B-1----:R-:W2:Y:S01]  /*e65b0*/  LDL.LU R6, [R1+0x5974] ;  /* 0x0059740001067983 */ /* 0x002ea20000300800 */
[-C--:B------:R-:W-:Y:S02]  /*e65c0*/  IADD3 R29, P3, R29, R250.reuse, RZ ;  /* 0x000000fa1d1d7210 */ /* 0x080fe40007f7e0ff */
[----:B------:R-:W-:-:S02]  /*e65d0*/  IADD3 R28, P4, R28, R250, RZ ;  /* 0x000000fa1c1c7210 */ /* 0x000fc40007f9e0ff */
[----:B------:R-:W-:Y:S01]  /*e65e0*/  IADD3.X R27, R27, R0, RZ, P5, !PT ;  /* 0x000000001b1b7210 */ /* 0x000fe20002ffe4ff */
[-C--:B------:R-:W-:Y:S02]  /*e65f0*/  IADD3 R26, P5, R26, R250.reuse, RZ ;  /* 0x000000fa1a1a7210 */ /* 0x080fe40007fbe0ff */
[--C-:B---3--:R-:W-:Y:S01]  /*e6600*/  IMAD.X R25, R25, 0x1, R0.reuse, P2 ;  /* 0x0000000119197824 */ /* 0x108fe200010e0600 */
[----:B------:R-:W-:Y:S01]  /*e6610*/  STL [R1+0x5ad4], R29 ;  /* 0x005ad41d01007387 */ /* 0x000fe20000100800 */
[----:B------:R-:W-:Y:S01]  /*e6620*/  IADD3 R24, P2, R24, R250, RZ ;  /* 0x000000fa18187210 */ /* 0x000fe20007f5e0ff */
[----:B------:R-:W-:Y:S02]  /*e6630*/  STL [R1+0x5acc], R28 ;  /* 0x005acc1c01007387 */ /* 0x000fe40000100800 */
[----:B------:R-:W-:Y:S01]  /*e6640*/  IMAD.X R11, R11, 0x1, R0, P4 ;  /* 0x000000010b0b7824 */ /* 0x000fe200020e0600 */
[----:B------:R-:W-:Y:S01]  /*e6650*/  STL [R1+0x5ad8], R27 ;  /* 0x005ad81b01007387 */ /* 0x000fe20000100800 */
[----:B------:R-:W-:Y:S01]  /*e6660*/  IADD3.X R23, R23, R0, RZ, P3, !PT ;  /* 0x0000000017177210 */ /* 0x000fe20001ffe4ff */
[----:B------:R-:W-:Y:S02]  /*e6670*/  STL [R1+0x5ac4], R26 ;  /* 0x005ac41a01007387 */ /* 0x000fe40000100800 */
[----:B------:R-:W-:Y:S01]  /*e6680*/  STL [R1+0x5ad0], R25 ;  /* 0x005ad01901007387 */ /* 0x000fe20000100800 */
[----:B------:R-:W-:Y:S01]  /*e6690*/  STL [R1+0x59bc], R24 ;  /* 0x0059bc1801007387 */ /* 0x000fe20000100800 */
[----:B------:R-:W-:Y:S01]  /*e66a0*/  IADD3 R22, P3, R22, R250, RZ ;  /* 0x000000fa16167210 */ /* 0x000fe20007f7e0ff */
[----:B------:R1:W-:Y:S01]  /*e66b0*/  STL [R1+0x59c0], R11 ;  /* 0x0059c00b01007387 */ /* 0x0003e20000100800 */
[----:B------:R-:W-:Y:S01]  /*e66c0*/  IADD3.X R20, R20, R0, RZ, P5, !PT ;  /* 0x0000000014147210 */ /* 0x000fe20002ffe4ff */
[----:B------:R-:W-:Y:S01]  /*e66d0*/  STL [R1+0x5ac8], R23 ;  /* 0x005ac81701007387 */ /* 0x000fe20000100800 */
[----:B------:R-:W-:-:S02]  /*e66e0*/  IADD3 R21, P4, R21, R250, RZ ;  /* 0x000000fa15157210 */ /* 0x000fc40007f9e0ff */
[-C--:B----4-:R-:W-:Y:S01]  /*e66f0*/  IADD3 R10, P5, R10, R250.reuse, RZ ;  /* 0x000000fa0a0a7210 */ /* 0x090fe20007fbe0ff */
[----:B-1----:R-:W3:Y:S01]  /*e6700*/  LDL.LU R11, [R1+0x5980] ;  /* 0x00598000010b7983 */ /* 0x002ee20000300800 */
[----:B------:R-:W-:Y:S03]  /*e6710*/  STL [R1+0x59b4], R22 ;  /* 0x0059b41601007387 */ /* 0x000fe60000100800 */
[----:B------:R1:W-:Y:S01]  /*e6720*/  STL [R1+0x59a4], R10 ;  /* 0x0059a40a01007387 */ /* 0x0003e20000100800 */
[----:B------:R-:W-:Y:S02]  /*e6730*/  STL [R1+0x59ac], R21 ;  /* 0x0059ac1501007387 */ /* 0x000fe40000100800 */
[--C-:B------:R-:W-:Y:S01]  /*e6740*/  IMAD.X R19, R19, 0x1, R0.reuse, P2 ;  /* 0x0000000113137824 */ /* 0x100fe200010e0600 */
[----:B------:R-:W-:Y:S02]  /*e6750*/  IADD3 R18, P2, R18, R250, RZ ;  /* 0x000000fa12127210 */ /* 0x000fe40007f5e0ff */
[----:B------:R-:W-:Y:S01]  /*e6760*/  IADD3.X R17, R17, R0, RZ, P3, !PT ;  /* 0x0000000011117210 */ /* 0x000fe20001ffe4ff */
[----:B------:R-:W-:Y:S01]  /*e6770*/  IADD3 R16, P3, R16, R250, RZ ;  /* 0x000000fa10107210 */ /* 0x000fe20007f7e0ff */
[----:B-1----:R-:W4:Y:S01]  /*e6780*/  LDL.LU R10, [R1+0x596c] ;  /* 0x00596c00010a7983 */ /* 0x002f220000300800 */
        /* <DEDUP_REMOVED lines=12> */
[----:B-1----:R-:W4:Y:S01]  /*e6850*/  LDL.LU R9, [R1+0x5978] ;  /* 0x0059780001097983 */ /* 0x002f220000300800 */
[----:B------:R-:W-:Y:S02]  /*e6860*/  STL [R1+0x598c], R14 ;  /* 0x00598c0e01007387 */ /* 0x000fe40000100800 */
[----:B------:R-:W4:Y:S02]  /*e6870*/  LDL.LU R31, [R1+0x5964] ;  /* 0x00596400011f7983 */ /* 0x000f240000300800 */
[----:B------:R-:W-:Y:S01]  /*e6880*/  STL [R1+0x5984], R13 ;  /* 0x0059840d01007387 */ /* 0x000fe20000100800 */
[----:B------:R-:W4:Y:S01]  /*e6890*/  LDL.LU R30, [R1+0x5970] ;  /* 0x00597000011e7983 */ /* 0x000f220000300800 */
[----:B------:R-:W-:Y:S01]  /*e68a0*/  STL [R1+0x5990], R12 ;  /* 0x0059900c01007387 */ /* 0x000fe20000100800 */
[----:B--2---:R-:W-:-:S05]  /*e68b0*/  IADD3 R8, P2, R8, R250, RZ ;  /* 0x000000fa08087210 */ /* 0x004fca0007f5e0ff */
[----:B------:R1:W-:Y:S04]  /*e68c0*/  STL [R1+0x597c], R8 ;  /* 0x00597c0801007387 */ /* 0x0003e80000100800 */
[----:B-1----:R-:W2:Y:S01]  /*e68d0*/  LDL.LU R8, [R1+0x595c] ;  /* 0x00595c0001087983 */ /* 0x002ea20000300800 */
[----:B------:R-:W2:Y:S01]  /*e68e0*/  LDL.LU R29, [R1+0x5968] ;  /* 0x00596800011d7983 */ /* 0x000ea20000300800 */
[----:B------:R-:W-:-:S05]  /*e68f0*/  IADD3.X R7, R7, R0, RZ, P3, !PT ;  /* 0x0000000007077210 */ /* 0x000fca0001ffe4ff */
[----:B------:R1:W-:Y:S04]  /*e6900*/  STL [R1+0x5988], R7 ;  /* 0x0059880701007387 */ /* 0x0003e80000100800 */
[----:B-1----:R-:W2:Y:S01]  /*e6910*/  LDL.LU R7, [R1+0x5954] ;  /* 0x0059540001077983 */ /* 0x002ea20000300800 */
[----:B------:R-:W2:Y:S02]  /*e6920*/  LDL.LU R28, [R1+0x5960] ;  /* 0x00596000011c7983 */ /* 0x000ea40000300800 */
[----:B------:R-:W2:Y:S01]  /*e6930*/  LDL.LU R27, [R1+0x594c] ;  /* 0x00594c00011b7983 */ /* 0x000ea20000300800 */
[----:B------:R-:W-:Y:S01]  /*e6940*/  IADD3 R6, P3, R6, R250, RZ ;  /* 0x000000fa06067210 */ /* 0x000fe20007f7e0ff */
[----:B------:R-:W2:Y:S04]  /*e6950*/  LDL.LU R26, [R1+0x5958] ;  /* 0x00595800011a7983 */ /* 0x000ea80000300800 */
        /* <DEDUP_REMOVED lines=19> */
[----:B-1----:R-:W4:Y:S01]  /*e6a90*/  LDL.LU R10, [R1+0x590c] ;  /* 0x00590c00010a7983 */ /* 0x002f220000300800 */
[----:B------:R-:W4:Y:S01]  /*e6aa0*/  LDL.LU R13, [R1+0x5918] ;  /* 0x00591800010d7983 */ /* 0x000f220000300800 */
[----:B------:R-:W-:Y:S01]  /*e6ab0*/  IADD3.X R9, R9, R0, RZ, P5, !PT ;  /* 0x0000000009097210 */ /* 0x000fe20002ffe4ff */
[----:B------:R-:W4:Y:S01]  /*e6ac0*/  LDL.LU R12, [R1+0x5904] ;  /* 0x00590400010c7983 */ /* 0x000f220000300800 */
[----:B------:R-:W-:Y:S01]  /*e6ad0*/  IADD3 R31, P5, R31, R250, RZ ;  /* 0x000000fa1f1f7210 */ /* 0x000fe20007fbe0ff */
[----:B------:R-:W-:-:S02]  /*e6ae0*/  IMAD.X R30, R30, 0x1, R0, P2 ;  /* 0x000000011e1e7824 */ /* 0x000fc400010e0600 */
[----:B------:R1:W-:Y:S04]  /*e6af0*/  STL [R1+0x5978], R9 ;  /* 0x0059780901007387 */ /* 0x0003e80000100800 */
[----:B-1----:R-:W4:Y:S01]  /*e6b00*/  LDL.LU R9, [R1+0x5910] ;  /* 0x0059100001097983 */ /* 0x002f220000300800 */
[----:B--2---:R-:W-:Y:S02]  /*e6b10*/  IADD3 R8, P2, R8, R250, RZ ;  /* 0x000000fa08087210 */ /* 0x004fe40007f5e0ff */
[----:B------:R-:W-:-:S03]  /*e6b20*/  IADD3.X R29, R29, R0, RZ, P3, !PT ;  /* 0x000000001d1d7210 */ /* 0x000fc60001ffe4ff */
[----:B------:R1:W-:Y:S01]  /*e6b30*/  STL [R1+0x595c], R8 ;  /* 0x00595c0801007387 */ /* 0x0003e20000100800 */
[----:B------:R-:W-:Y:S03]  /*e6b40*/  STL [R1+0x5964], R31 ;  /* 0x0059641f01007387 */ /* 0x000fe60000100800 */
[----:B-1----:R-:W2:Y:S01]  /*e6b50*/  LDL.LU R8, [R1+0x58fc] ;  /* 0x0058fc0001087983 */ /* 0x002ea20000300800 */
[----:B------:R-:W-:-:S03]  /*e6b60*/  IADD3 R7, P3, R7, R250, RZ ;  /* 0x000000fa07077210 */ /* 0x000fc60007f7e0ff */
[----:B------:R-:W-:Y:S01]  /*e6b70*/  STL [R1+0x5970], R30 ;  /* 0x0059701e01007387 */ /* 0x000fe20000100800 */
[--C-:B------:R-:W-:Y:S01]  /*e6b80*/  IMAD.X R28, R28, 0x1, R0.reuse, P4 ;  /* 0x000000011c1c7824 */ /* 0x100fe200020e0600 */
[----:B------:R-:W-:Y:S02]  /*e6b90*/  IADD3 R27, P4, R27, R250, RZ ;  /* 0x000000fa1b1b7210 */ /* 0x000fe40007f9e0ff */
[----:B------:R1:W-:Y:S01]  /*e6ba0*/  STL [R1+0x5954], R7 ;  /* 0x0059540701007387 */ /* 0x0003e20000100800 */
[----:B------:R-:W-:Y:S02]  /*e6bb0*/  IADD3.X R26, R26, R0, RZ, P5, !PT ;  /* 0x000000001a1a7210 */ /* 0x000fe40002ffe4ff */
[----:B------:R-:W-:Y:S01]  /*e6bc0*/  IADD3 R25, P5, R25, R250, RZ ;  /* 0x000000fa19197210 */ /* 0x000fe20007fbe0ff */
[--C-:B------:R-:W-:Y:S01]  /*e6bd0*/  IMAD.X R24, R24, 0x1, R0.reuse, P2 ;  /* 0x0000000118187824 */ /* 0x100fe200010e0600 */
[----:B-1----:R-:W2:Y:S01]  /*e6be0*/  LDL.LU R7, [R1+0x5908] ;  /* 0x0059080001077983 */ /* 0x002ea20000300800 */
[----:B------:R-:W-:Y:S01]  /*e6bf0*/  STL [R1+0x5968], R29 ;  /* 0x0059681d01007387 */ /* 0x000fe20000100800 */
[----:B------:R-:W-:Y:S01]  /*e6c00*/  IADD3.X R22, R22, R0, RZ, P3, !PT ;  /* 0x0000000016167210 */ /* 0x000fe20001ffe4ff */
[----:B------:R-:W-:Y:S01]  /*e6c10*/  STL [R1+0x5960], R28 ;  /* 0x0059601c01007387 */ /* 0x000fe20000100800 */
[-C--:B------:R-:W-:Y:S01]  /*e6c20*/  IADD3 R6, P3, R6, R250.reuse, RZ ;  /* 0x000000fa06067210 */ /* 0x080fe20007f7e0ff */
[----:B------:R-:W-:Y:S01]  /*e6c30*/  STL [R1+0x594c], R27 ;  /* 0x00594c1b01007387 */ /* 0x000fe20000100800 */
[-C--:B------:R-:W-:Y:S01]  /*e6c40*/  IADD3 R23, P2, R23, R250.reuse, RZ ;  /* 0x000000fa17177210 */ /* 0x080fe20007f5e0ff */
[----:B------:R-:W-:Y:S02]  /*e6c50*/  STL [R1+0x5958], R26 ;  /* 0x0059581a01007387 */ /* 0x000fe40000100800 */
[----:B------:R-:W-:Y:S01]  /*e6c60*/  STL [R1+0x5944], R25 ;  /* 0x0059441901007387 */ /* 0x000fe20000100800 */
[----:B------:R-:W-:Y:S01]  /*e6c70*/  STL [R1+0x5950], R24 ;  /* 0x0059501801007387 */ /* 0x000fe20000100800 */
[----:B------:R1:W-:Y:S02]  /*e6c80*/  STL [R1+0x5934], R6 ;  /* 0x0059340601007387 */ /* 0x0003e40000100800 */
[----:B------:R-:W-:Y:S01]  /*e6c90*/  STL [R1+0x593c], R23 ;  /* 0x00593c1701007387 */ /* 0x000fe20000100800 */
[----:B-1----:R-:W2:Y:S01]  /*e6ca0*/  LDL.LU R6, [R1+0x58f4] ;  /* 0x0058f40001067983 */ /* 0x002ea20000300800 */
[----:B------:R-:W-:Y:S01]  /*e6cb0*/  IMAD.X R21, R21, 0x1, R0, P4 ;  /* 0x0000000115157824 */ /* 0x000fe200020e0600 */
[----:B------:R-:W-:Y:S01]  /*e6cc0*/  IADD3 R20, P4, R20, R250, RZ ;  /* 0x000000fa14147210 */ /* 0x000fe20007f9e0ff */
[----:B------:R-:W-:Y:S01]  /*e6cd0*/  STL [R1+0x5948], R22 ;  /* 0x0059481601007387 */ /* 0x000fe20000100800 */
[----:B---3--:R-:W-:Y:S01]  /*e6ce0*/  IADD3.X R11, R11, R0, RZ, P5, !PT ;  /* 0x000000000b0b7210 */ /* 0x008fe20002ffe4ff */
[----:B----4-:R-:W-:-:S02]  /*e6cf0*/  IADD3 R19, P5, R19, R250, RZ ;  /* 0x000000fa13137210 */ /* 0x010fc40007fbe0ff */
[--C-:B------:R-:W-:Y:S01]  /*e6d00*/  IMAD.X R18, R18, 0x1, R0.reuse, P2 ;  /* 0x0000000112127824 */ /* 0x100fe200010e0600 */
[----:B------:R-:W-:Y:S01]  /*e6d10*/  IADD3 R17, P2, R17, R250, RZ ;  /* 0x000000fa11117210 */ /* 0x000fe20007f5e0ff */
[----:B------:R1:W-:Y:S01]  /*e6d20*/  STL [R1+0x5938], R11 ;  /* 0x0059380b01007387 */ /* 0x0003e20000100800 */
[----:B------:R-:W-:Y:S01]  /*e6d30*/  STL [R1+0x5940], R21 ;  /* 0x0059401501007387 */ /* 0x000fe20000100800 */
[----:B------:R-:W-:Y:S01]  /*e6d40*/  IADD3.X R16, R16, R0, RZ, P3, !PT ;  /* 0x0000000010107210 */ /* 0x000fe20001ffe4ff */
[--C-:B------:R-:W-:Y:S01]  /*e6d50*/  IMAD.X R14, R14, 0x1, R0.reuse, P4 ;  /* 0x000000010e0e7824 */ /* 0x100fe200020e0600 */
[-C--:B------:R-:W-:Y:S01]  /*e6d60*/  IADD3 R15, P3, R15, R250.reuse, RZ ;  /* 0x000000fa0f0f7210 */ /* 0x080fe20007f7e0ff */
[----:B-1----:R-:W3:Y:S01]  /*e6d70*/  LDL.LU R11, [R1+0x5900] ;  /* 0x00590000010b7983 */ /* 0x002ee20000300800 */
[----:B------:R-:W-:Y:S01]  /*e6d80*/  STL [R1+0x592c], R20 ;  /* 0x00592c1401007387 */ /* 0x000fe20000100800 */
[----:B------:R-:W-:Y:S01]  /*e6d90*/  IADD3 R10, P4, R10, R250, RZ ;  /* 0x000000fa0a0a7210 */ /* 0x000fe20007f9e0ff */
[----:B------:R-:W-:Y:S01]  /*e6da0*/  STL [R1+0x5924], R19 ;  /* 0x0059241301007387 */ /* 0x000fe20000100800 */
[----:B------:R-:W-:Y:S01]  /*e6db0*/  STL [R1+0x5930], R18 ;  /* 0x0059301201007387 */ /* 0x000fe20000100800 */
[----:B------:R-:W-:Y:S02]  /*e6dc0*/  STL [R1+0x591c], R17 ;  /* 0x00591c1101007387 */ /* 0x000fe40000100800 */
[----:B------:R-:W-:Y:S02]  /*e6dd0*/  STL [R1+0x5928], R16 ;  /* 0x0059281001007387 */ /* 0x000fe40000100800 */
[----:B------:R1:W-:Y:S01]  /*e6de0*/  STL [R1+0x590c], R10 ;  /* 0x00590c0a01007387 */ /* 0x0003e20000100800 */
[----:B------:R-:W-:Y:S01]  /*e6df0*/  IADD3.X R13, R13, R0, RZ, P5, !PT ;  /* 0x000000000d0d7210 */ /* 0x000fe20002ffe4ff */
[----:B------:R-:W-:Y:S01]  /*e6e00*/  STL [R1+0x5914], R15 ;  /* 0x0059140f01007387 */ /* 0x000fe20000100800 */
[----:B------:R-:W-:Y:S01]  /*e6e10*/  IADD3 R12, P5, R12, R250, RZ ;  /* 0x000000fa0c0c7210 */ /* 0x000fe20007fbe0ff */
[----:B------:R-:W-:-:S02]  /*e6e20*/  IMAD.X R9, R9, 0x1, R0, P2 ;  /* 0x0000000109097824 */ /* 0x000fc400010e0600 */
        /* <DEDUP_REMOVED lines=10> */
[----:B------:R1:W-:Y:S04]  /*e6ed0*/  STL [R1+0x58fc], R8 ;  /* 0x0058fc0801007387 */ /* 0x0003e80000100800 */
[----:B-1----:R-:W2:Y:S01]  /*e6ee0*/  LDL.LU R8, [R1+0x58e8] ;  /* 0x0058e80001087983 */ /* 0x002ea20000300800 */
[----:B------:R-:W2:Y:S02]  /*e6ef0*/  LDL.LU R28, [R1+0x58d4] ;  /* 0x0058d400011c7983 */ /* 0x000ea40000300800 */
[----:B------:R-:W2:Y:S01]  /*e6f00*/  LDL.LU R27, [R1+0x58e0] ;  /* 0x0058e000011b7983 */ /* 0x000ea20000300800 */
[----:B------:R-:W-:Y:S01]  /*e6f10*/  IADD3.X R7, R7, R0, RZ, P3, !PT ;  /* 0x0000000007077210 */ /* 0x000fe20001ffe4ff */
        /* <DEDUP_REMOVED lines=20> */
[----:B-1----:R-:W3:Y:S01]  /*e7060*/  LDL.LU R11, [R1+0x57a0] ;  /* 0x0057a000010b7983 */ /* 0x002ee20000300800 */
[----:B------:R-:W3:Y:S01]  /*e7070*/  LDL.LU R13, [R1+0x578c] ;  /* 0x00578c00010d7983 */ /* 0x000ee20000300800 */
[----:B----4-:R-:W-:Y:S02]  /*e7080*/  IADD3 R10, P4, R10, R250, RZ ;  /* 0x000000fa0a0a7210 */ /* 0x010fe40007f9e0ff */
[----:B------:R-:W4:Y:S01]  /*e7090*/  LDL.LU R12, [R1+0x5798] ;  /* 0x00579800010c7983 */ /* 0x000f220000300800 */
[----:B------:R-:W-:-:S03]  /*e70a0*/  IADD3.X R31, R31, R0, RZ, P5, !PT ;  /* 0x000000001f1f7210 */ /* 0x000fc60002ffe4ff */
[----:B------:R1:W-:Y:S01]  /*e70b0*/  STL [R1+0x58ec], R10 ;  /* 0x0058ec0a01007387 */ /* 0x0003e20000100800 */
[----:B------:R-:W-:-:S03]  /*e70c0*/  IADD3 R30, P5, R30, R250, RZ ;  /* 0x000000fa1e1e7210 */ /* 0x000fc60007fbe0ff */
[----:B-1----:R-:W4:Y:S01]  /*e70d0*/  LDL.LU R10, [R1+0x5784] ;  /* 0x00578400010a7983 */ /* 0x002f220000300800 */
[----:B------:R-:W-:-:S05]  /*e70e0*/  IMAD.X R9, R9, 0x1, R0, P2 ;  /* 0x0000000109097824 */ /* 0x000fca00010e0600 */
[----:B------:R1:W-:Y:S01]  /*e70f0*/  STL [R1+0x58f0], R9 ;  /* 0x0058f00901007387 */ /* 0x0003e20000100800 */
[----:B------:R-:W-:Y:S01]  /*e7100*/  STL [R1+0x58f8], R31 ;  /* 0x0058f81f01007387 */ /* 0x000fe20000100800 */
[----:B------:R-:W-:Y:S02]  /*e7110*/  IADD3 R29, P2, R29, R250, RZ ;  /* 0x000000fa1d1d7210 */ /* 0x000fe40007f5e0ff */
[----:B-1----:R-:W4:Y:S01]  /*e7120*/  LDL.LU R9, [R1+0x5790] ;  /* 0x0057900001097983 */ /* 0x002f220000300800 */
[----:B------:R-:W-:Y:S01]  /*e7130*/  STL [R1+0x58e4], R30 ;  /* 0x0058e41e01007387 */ /* 0x000fe20000100800 */
[----:B--2---:R-:W-:Y:S01]  /*e7140*/  IADD3.X R8, R8, R0, RZ, P3, !PT ;  /* 0x0000000008087210 */ /* 0x004fe20001ffe4ff */
[-C--:B------:R-:W-:Y:S02]  /*e7150*/  IADD3 R28, P3, R28, R250.reuse, RZ ;  /* 0x000000fa1c1c7210 */ /* 0x080fe40007f7e0ff */
[----:B------:R-:W-:Y:S02]  /*e7160*/  IMAD.X R27, R27, 0x1, R0, P4 ;  /* 0x000000011b1b7824 */ /* 0x000fe400020e0600 */
[----:B------:R1:W-:Y:S01]  /*e7170*/  STL [R1+0x58e8], R8 ;  /* 0x0058e80801007387 */ /* 0x0003e20000100800 */
[----:B------:R-:W-:-:S02]  /*e7180*/  IADD3 R26, P4, R26, R250, RZ ;  /* 0x000000fa1a1a7210 */ /* 0x000fc40007f9e0ff */
[----:B------:R-:W-:Y:S01]  /*e7190*/  IADD3.X R25, R25, R0, RZ, P5, !PT ;  /* 0x0000000019197210 */ /* 0x000fe20002ffe4ff */
[----:B------:R-:W-:Y:S01]  /*e71a0*/  IADD3 R24, P5, R24, R250, RZ ;  /* 0x000000fa18187210 */ /* 0x000fe20007fbe0ff */
[----:B-1----:R-:W2:Y:S01]  /*e71b0*/  LDL.LU R8, [R1+0x577c] ;  /* 0x00577c0001087983 */ /* 0x002ea20000300800 */
        /* <DEDUP_REMOVED lines=13> */
[----:B-1----:R-:W2:Y:S01]  /*e7290*/  LDL.LU R7, [R1+0x5788] ;  /* 0x0057880001077983 */ /* 0x002ea20000300800 */
[----:B------:R-:W-:-:S03]  /*e72a0*/  IADD3 R6, P4, R6, R250, RZ ;  /* 0x000000fa06067210 */ /* 0x000fc60007f9e0ff */
[----:B------:R-:W-:Y:S04]  /*e72b0*/  STL [R1+0x57bc], R22 ;  /* 0x0057bc1601007387 */ /* 0x000fe80000100800 */
[----:B------:R1:W-:Y:S01]  /*e72c0*/  STL [R1+0x57ac], R6 ;  /* 0x0057ac0601007387 */ /* 0x0003e20000100800 */
[----:B------:R-:W-:Y:S03]  /*e72d0*/  STL [R1+0x57b4], R21 ;  /* 0x0057b41501007387 */ /* 0x000fe60000100800 */
[----:B-1----:R-:W2:Y:S01]  /*e72e0*/  LDL.LU R6, [R1+0x5774] ;  /* 0x0057740001067983 */ /* 0x002ea20000300800 */
[----:B------:R-:W-:Y:S01]  /*e72f0*/  IADD3.X R19, R19, R0, RZ, P5, !PT ;  /* 0x0000000013137210 */ /* 0x000fe20002ffe4ff */
[----:B------:R-:W-:-:S02]  /*e7300*/  IADD3 R18, P5, R18, R250, RZ ;  /* 0x000000fa12127210 */ /* 0x000fc40007fbe0ff */
[--C-:B------:R-:W-:Y:S01]  /*e7310*/  IMAD.X R17, R17, 0x1, R0.reuse, P2 ;  /* 0x0000000111117824 */ /* 0x100fe200010e0600 */
[----:B---3--:R-:W-:Y:S01]  /*e7320*/  IADD3 R16, P2, R16, R250, RZ ;  /* 0x000000fa10107210 */ /* 0x008fe20007f5e0ff */
[----:B------:R-:W-:Y:S01]  /*e7330*/  STL [R1+0x57c0], R20 ;  /* 0x0057c01401007387 */ /* 0x000fe20000100800 */
[----:B------:R-:W-:Y:S01]  /*e7340*/  STL [R1+0x57b8], R19 ;  /* 0x0057b81301007387 */ /* 0x000fe20000100800 */
[----:B------:R-:W-:Y:S01]  /*e7350*/  IADD3.X R15, R15, R0, RZ, P3, !PT ;  /* 0x000000000f0f7210 */ /* 0x000fe20001ffe4ff */
        /* <DEDUP_REMOVED lines=8> */
[----:B----4-:R-:W-:Y:S01]  /*e73e0*/  IADD3.X R12, R12, R0, RZ, P5, !PT ;  /* 0x000000000c0c7210 */ /* 0x010fe20002ffe4ff */
[----:B-1----:R-:W3:Y:S01]  /*e73f0*/  LDL.LU R11, [R1+0x5780] ;  /* 0x00578000010b7983 */ /* 0x002ee20000300800 */
[----:B------:R-:W-:Y:S01]  /*e7400*/  STL [R1+0x5794], R14 ;  /* 0x0057940e01007387 */ /* 0x000fe20000100800 */
[----:B------:R-:W-:Y:S01]  /*e7410*/  IADD3 R10, P5, R10, R250, RZ ;  /* 0x000000fa0a0a7210 */ /* 0x000fe20007fbe0ff */
[----:B------:R-:W4:Y:S01]  /*e7420*/  LDL.LU R31, [R1+0x576c] ;  /* 0x00576c00011f7983 */ /* 0x000f220000300800 */
[----:B------:R-:W-:Y:S01]  /*e7430*/  STL [R1+0x578c], R13 ;  /* 0x00578c0d01007387 */ /* 0x000fe20000100800 */
[----:B------:R-:W4:Y:S02]  /*e7440*/  LDL.LU R30, [R1+0x5778] ;  /* 0x00577800011e7983 */ /* 0x000f240000300800 */
[----:B------:R-:W-:Y:S02]  /*e7450*/  STL [R1+0x5798], R12 ;  /* 0x0057980c01007387 */ /* 0x000fe40000100800 */
[----:B------:R1:W-:Y:S02]  /*e7460*/  STL [R1+0x5784], R10 ;  /* 0x0057840a01007387 */ /* 0x0003e40000100800 */
[----:B-1----:R-:W4:Y:S01]  /*e7470*/  LDL.LU R10, [R1+0x5764] ;  /* 0x00576400010a7983 */ /* 0x002f220000300800 */
[----:B------:R-:W-:-:S02]  /*e7480*/  IMAD.X R9, R9, 0x1, R0, P2 ;  /* 0x0000000109097824 */ /* 0x000fc400010e0600 */
[----:B------:R-:W4:Y:S03]  /*e7490*/  LDL.LU R29, [R1+0x5770] ;  /* 0x00577000011d7983 */ /* 0x000f260000300800 */
        /* <DEDUP_REMOVED lines=14> */
[----:B------:R-:W-:-:S05]  /*e7580*/  IADD3.X R7, R7, R0, RZ, P3, !PT ;  /* 0x0000000007077210 */ /* 0x000fca0001ffe4ff */
[----:B------:R1:W-:Y:S04]  /*e7590*/  STL [R1+0x5788], R7 ;  /* 0x0057880701007387 */ /* 0x0003e80000100800 */
[----:B-1----:R-:W2:Y:S01]  /*e75a0*/  LDL.LU R7, [R1+0x5740] ;  /* 0x0057400001077983 */ /* 0x002ea20000300800 */
[----:B------:R-:W2:Y:S02]  /*e75b0*/  LDL.LU R19, [R1+0x572c] ;  /* 0x00572c0001137983 */ /* 0x000ea40000300800 */
[----:B------:R-:W2:Y:S02]  /*e75c0*/  LDL.LU R18, [R1+0x5738] ;  /* 0x0057380001127983 */ /* 0x000ea40000300800 */
[----:B------:R-:W2:Y:S01]  /*e75d0*/  LDL.LU R17, [R1+0x5724] ;  /* 0x0057240001117983 */ /* 0x000ea20000300800 */
[----:B------:R-:W-:-:S05]  /*e75e0*/  IADD3 R6, P3, R6, R250, RZ ;  /* 0x000000fa06067210 */ /* 0x000fca0007f7e0ff */
[----:B------:R1:W-:Y:S01]  /*e75f0*/  STL [R1+0x5774], R6 ;  /* 0x0057740601007387 */ /* 0x0003e20000100800 */
[----:B------:R-:W2:Y:S02]  /*e7600*/  LDL.LU R16, [R1+0x5730] ;  /* 0x0057300001107983 */ /* 0x000ea40000300800 */
[----:B------:R-:W2:Y:S02]  /*e7610*/  LDL.LU R15, [R1+0x571c] ;  /* 0x00571c00010f7983 */ /* 0x000ea40000300800 */
[----:B------:R-:W2:Y:S01]  /*e7620*/  LDL.LU R14, [R1+0x5728] ;  /* 0x00572800010e7983 */ /* 0x000ea20000300800 */
[----:B-1----:R-:W2:Y:S01]  /*e7630*/  LDL.LU R6, [R1+0x5714] ;  /* 0x0057140001067983 */ /* 0x002ea20000300800 */
[----:B------:R-:W2:Y:S02]  /*e7640*/  LDL.LU R13, [R1+0x5720] ;  /* 0x00572000010d7983 */ /* 0x000ea40000300800 */
[----:B------:R-:W2:Y:S02]  /*e7650*/  LDL.LU R12, [R1+0x570c] ;  /* 0x00570c00010c7983 */ /* 0x000ea40000300800 */
[----:B---3--:R-:W-:Y:S01]  /*e7660*/  IMAD.X R11, R11, 0x1, R0, P4 ;  /* 0x000000010b0b7824 */ /* 0x008fe200020e0600 */
[----:B----4-:R-:W-:-:S02]  /*e7670*/  IADD3 R31, P4, R31, R250, RZ ;  /* 0x000000fa1f1f7210 */ /* 0x010fc40007f9e0ff */
[----:B------:R-:W-:Y:S02]  /*e7680*/  IADD3.X R30, R30, R0, RZ, P5, !PT ;  /* 0x000000001e1e7210 */ /* 0x000fe40002ffe4ff */
[----:B------:R1:W-:Y:S04]  /*e7690*/  STL [R1+0x5780], R11 ;  /* 0x0057800b01007387 */ /* 0x0003e80000100800 */
[----:B-1----:R-:W3:Y:S01]  /*e76a0*/  LDL.LU R11, [R1+0x5718] ;  /* 0x00571800010b7983 */ /* 0x002ee20000300800 */
[----:B------:R-:W-:Y:S01]  /*e76b0*/  IADD3 R10, P5, R10, R250, RZ ;  /* 0x000000fa0a0a7210 */ /* 0x000fe20007fbe0ff */
[----:B------:R-:W-:-:S04]  /*e76c0*/  IMAD.X R29, R29, 0x1, R0, P2 ;  /* 0x000000011d1d7824 */ /* 0x000fc800010e0600 */
[----:B------:R1:W-:Y:S01]  /*e76d0*/  STL [R1+0x5764], R10 ;  /* 0x0057640a01007387 */ /* 0x0003e20000100800 */
[----:B------:R-:W-:Y:S03]  /*e76e0*/  STL [R1+0x576c], R31 ;  /* 0x00576c1f01007387 */ /* 0x000fe60000100800 */
[----:B-1----:R-:W4:Y:S01]  /*e76f0*/  LDL.LU R10, [R1+0x5704] ;  /* 0x00570400010a7983 */ /* 0x002f220000300800 */
[----:B------:R-:W-:Y:S01]  /*e7700*/  IADD3 R9, P2, R9, R250, RZ ;  /* 0x000000fa09097210 */ /* 0x000fe20007f5e0ff */
[----:B------:R-:W-:Y:S01]  /*e7710*/  STL [R1+0x5778], R30 ;  /* 0x0057781e01007387 */ /* 0x000fe20000100800 */
[----:B------:R-:W-:Y:S01]  /*e7720*/  IADD3.X R28, R28, R0, RZ, P3, !PT ;  /* 0x000000001c1c7210 */ /* 0x000fe20001ffe4ff */
[----:B------:R-:W-:Y:S02]  /*e7730*/  IADD3 R27, P3, R27, R250, RZ ;  /* 0x000000fa1b1b7210 */ /* 0x000fe40007f7e0ff */
[----:B------:R1:W-:Y:S01]  /*e7740*/  STL [R1+0x575c], R9 ;  /* 0x00575c0901007387 */ /* 0x0003e20000100800 */
[----:B------:R-:W-:-:S03]  /*e7750*/  IMAD.X R26, R26, 0x1, R0, P4 ;  /* 0x000000011a1a7824 */ /* 0x000fc600020e0600 */
[----:B-1----:R-:W4:Y:S01]  /*e7760*/  LDL.LU R9, [R1+0x5710] ;  /* 0x0057100001097983 */ /* 0x002f220000300800 */
[----:B------:R-:W-:Y:S02]  /*e7770*/  STL [R1+0x5770], R29 ;  /* 0x0057701d01007387 */ /* 0x000fe40000100800 */
[----:B------:R-:W-:Y:S02]  /*e7780*/  STL [R1+0x5768], R28 ;  /* 0x0057681c01007387 */ /* 0x000fe40000100800 */
[----:B------:R-:W-:Y:S01]  /*e7790*/  STL [R1+0x5754], R27 ;  /* 0x0057541b01007387 */ /* 0x000fe20000100800 */
[----:B------:R-:W-:Y:S01]  /*e77a0*/  STL [R1+0x5760], R26 ;  /* 0x0057601a01007387 */ /* 0x000fe20000100800 */
[----:B--2---:R-:W-:Y:S02]  /*e77b0*/  IADD3 R25, P4, R25, R250, RZ ;  /* 0x000000fa19197210 */ /* 0x004fe40007f9e0ff */
[----:B------:R-:W-:Y:S01]  /*e77c0*/  IADD3.X R24, R24, R0, RZ, P5, !PT ;  /* 0x0000000018187210 */ /* 0x000fe20002ffe4ff */
[----:B------:R-:W-:Y:S01]  /*e77d0*/  IMAD.X R22, R22, 0x1, R0, P2 ;  /* 0x0000000116167824 */ /* 0x000fe200010e0600 */
[-C--:B------:R-:W-:Y:S01]  /*e77e0*/  IADD3 R23, P5, R23, R250.reuse, RZ ;  /* 0x000000fa17177210 */ /* 0x080fe20007fbe0ff */
[----:B------:R-:W-:Y:S01]  /*e77f0*/  STL [R1+0x574c], R25 ;  /* 0x00574c1901007387 */ /* 0x000fe20000100800 */
[----:B------:R-:W-:-:S03]  /*e7800*/  IADD3 R8, P2, R8, R250, RZ ;  /* 0x000000fa08087210 */ /* 0x000fc60007f5e0ff */
[----:B------:R-:W-:Y:S04]  /*e7810*/  STL [R1+0x5758], R24 ;  /* 0x0057581801007387 */ /* 0x000fe80000100800 */
[----:B------:R1:W-:Y:S01]  /*e7820*/  STL [R1+0x573c], R8 ;  /* 0x00573c0801007387 */ /* 0x0003e20000100800 */
[----:B------:R-:W-:Y:S01]  /*e7830*/  STL [R1+0x5744], R23 ;  /* 0x0057441701007387 */ /* 0x000fe20000100800 */
[----:B------:R-:W-:Y:S01]  /*e7840*/  IADD3.X R21, R21, R0, RZ, P3, !PT ;  /* 0x0000000015157210 */ /* 0x000fe20001ffe4ff */
[----:B------:R-:W-:Y:S01]  /*e7850*/  IADD3 R20, P3, R20, R250, RZ ;  /* 0x000000fa14147210 */ /* 0x000fe20007f7e0ff */
[----:B-1----:R-:W2:Y:S01]  /*e7860*/  LDL.LU R8, [R1+0x56fc] ;  /* 0x0056fc0001087983 */ /* 0x002ea20000300800 */
[----:B------:R-:W-:-:S03]  /*e7870*/  IMAD.X R7, R7, 0x1, R0, P4 ;  /* 0x0000000107077824 */ /* 0x000fc600020e0600 */
[----:B------:R-:W-:Y:S01]  /*e7880*/  STL [R1+0x5750], R22 ;  /* 0x0057501601007387 */ /* 0x000fe20000100800 */
[----:B------:R-:W-:-:S03]  /*e7890*/  IADD3 R19, P4, R19, R250, RZ ;  /* 0x000000fa13137210 */ /* 0x000fc60007f9e0ff */
[----:B------:R1:W-:Y:S01]  /*e78a0*/  STL [R1+0x5740], R7 ;  /* 0x0057400701007387 */ /* 0x0003e20000100800 */
[----:B------:R-:W-:Y:S01]  /*e78b0*/  STL [R1+0x5748], R21 ;  /* 0x0057481501007387 */ /* 0x000fe20000100800 */
[----:B------:R-:W-:Y:S01]  /*e78c0*/  IADD3.X R18, R18, R0, RZ, P5, !PT ;  /* 0x0000000012127210 */ /* 0x000fe20002ffe4ff */
[----:B------:R-:W-:Y:S02]  /*e78d0*/  IADD3 R17, P5, R17, R250, RZ ;  /* 0x000000fa11117210 */ /* 0x000fe40007fbe0ff */
[----:B------:R-:W-:Y:S01]  /*e78e0*/  IMAD.X R16, R16, 0x1, R0, P2 ;  /* 0x0000000110107824 */ /* 0x000fe200010e0600 */
[----:B------:R-:W-:Y:S01]  /*e78f0*/  IADD3.X R14, R14, R0, RZ, P3, !PT ;  /* 0x000000000e0e7210 */ /* 0x000fe20001ffe4ff */
[----:B-1----:R-:W2:Y:S01]  /*e7900*/  LDL.LU R7, [R1+0x5708] ;  /* 0x0057080001077983 */ /* 0x002ea20000300800 */
[----:B------:R-:W-:Y:S02]  /*e7910*/  STL [R1+0x5734], R20 ;  /* 0x0057341401007387 */ /* 0x000fe40000100800 */
[----:B------:R-:W-:Y:S01]  /*e7920*/  STL [R1+0x572c], R19 ;  /* 0x00572c1301007387 */ /* 0x000fe20000100800 */
[----:B------:R-:W-:-:S02]  /*e7930*/  IADD3 R15, P2, R15, R250, RZ ;  /* 0x000000fa0f0f7210 */ /* 0x000fc40007f5e0ff */
[-C--:B------:R-:W-:Y:S01]  /*e7940*/  IADD3 R6, P3, R6, R250.reuse, RZ ;  /* 0x000000fa06067210 */ /* 0x080fe20007f7e0ff */
[----:B------:R-:W-:Y:S01]  /*e7950*/  STL [R1+0x5738], R18 ;  /* 0x0057381201007387 */ /* 0x000fe20000100800 */
[----:B------:R-:W-:Y:S02]  /*e7960*/  STL [R1+0x5724], R17 ;  /* 0x0057241101007387 */ /* 0x000fe40000100800 */
[----:B------:R-:W-:Y:S01]  /*e7970*/  STL [R1+0x5730], R16 ;  /* 0x0057301001007387 */ /* 0x000fe20000100800 */
[----:B------:R1:W-:Y:S01]  /*e7980*/  STL [R1+0x5714], R6 ;  /* 0x0057140601007387 */ /* 0x0003e20000100800 */
[----:B------:R-:W-:Y:S03]  /*e7990*/  STL [R1+0x571c], R15 ;  /* 0x00571c0f01007387 */ /* 0x000fe60000100800 */
[----:B-1----:R-:W2:Y:S01]  /*e79a0*/  LDL.LU R6, [R1+0x56f4] ;  /* 0x0056f40001067983 */ /* 0x002ea20000300800 */
[----:B------:R-:W-:Y:S01]  /*e79b0*/  IMAD.X R13, R13, 0x1, R0, P4 ;  /* 0x000000010d0d7824 */ /* 0x000fe200020e0600 */
[----:B------:R-:W-:Y:S01]  /*e79c0*/  IADD3 R12, P4, R12, R250, RZ ;  /* 0x000000fa0c0c7210 */ /* 0x000fe20007f9e0ff */
[----:B------:R-:W-:Y:S01]  /*e79d0*/  STL [R1+0x5728], R14 ;  /* 0x0057280e01007387 */ /* 0x000fe20000100800 */
[----:B------:R-:W2:Y:S02]  /*e79e0*/  LDL.LU R31, [R1+0x5700] ;  /* 0x00570000011f7983 */ /* 0x000ea40000300800 */
[----:B------:R-:W-:Y:S02]  /*e79f0*/  STL [R1+0x5720], R13 ;  /* 0x0057200d01007387 */ /* 0x000fe40000100800 */
[----:B------:R-:W2:Y:S01]  /*e7a00*/  LDL.LU R30, [R1+0x56ec] ;  /* 0x0056ec00011e7983 */ /* 0x000ea20000300800 */
[----:B---3--:R-:W-:Y:S01]  /*e7a10*/  IADD3.X R11, R11, R0, RZ, P5, !PT ;  /* 0x000000000b0b7210 */ /* 0x008fe20002ffe4ff */
[----:B------:R-:W-:Y:S04]  /*e7a20*/  STL [R1+0x570c], R12 ;  /* 0x00570c0c01007387 */ /* 0x000fe80000100800 */
[----:B------:R1:W-:Y:S04]  /*e7a30*/  STL [R1+0x5718], R11 ;  /* 0x0057180b01007387 */ /* 0x0003e80000100800 */
[----:B-1----:R-:W3:Y:S01]  /*e7a40*/  LDL.LU R11, [R1+0x56f8] ;  /* 0x0056f800010b7983 */ /* 0x002ee20000300800 */
[----:B----4-:R-:W-:-:S03]  /*e7a50*/  IADD3 R10, P5, R10, R250, RZ ;  /* 0x000000fa0a0a7210 */ /* 0x010fc60007fbe0ff */
[----:B------:R-:W4:Y:S04]  /*e7a60*/  LDL.LU R29, [R1+0x56e4] ;  /* 0x0056e400011d7983 */ /* 0x000f280000300800 */
[----:B------:R1:W-:Y:S04]  /*e7a70*/  STL [R1+0x5704], R10 ;  /* 0x0057040a01007387 */ /* 0x0003e80000100800 */
[----:B-1----:R-:W4:Y:S01]  /*e7a80*/  LDL.LU R10, [R1+0x56f0] ;  /* 0x0056f000010a7983 */ /* 0x002f220000300800 */
[----:B------:R-:W-:Y:S02]  /*e7a90*/  IMAD.X R9, R9, 0x1, R0, P2 ;  /* 0x0000000109097824 */ /* 0x000fe400010e0600 */
[----:B------:R-:W4:Y:S02]  /*e7aa0*/  LDL.LU R28, [R1+0x56dc] ;  /* 0x0056dc00011c7983 */ /* 0x000f240000300800 */
[----:B------:R-:W4:Y:S01]  /*e7ab0*/  LDL.LU R27, [R1+0x56e8] ;  /* 0x0056e800011b7983 */ /* 0x000f220000300800 */
[----:B------:R-:W4:Y:S01]  /*e7ac0*/  LDL.LU R26, [R1+0x56d4] ;  /* 0x0056d400011a7983 */ /* 0x000f220000300800 */
[----:B------:R1:W-:Y:S02]  /*e7ad0*/  STL [R1+0x5710], R9 ;  /* 0x0057100901007387 */ /* 0x0003e40000100800 */
[----:B------:R-:W4:Y:S02]  /*e7ae0*/  LDL.LU R25, [R1+0x56e0] ;  /* 0x0056e00001197983 */ /* 0x000f240000300800 */
[----:B------:R-:W4:Y:S01]  /*e7af0*/  LDL.LU R24, [R1+0x56cc] ;  /* 0x0056cc0001187983 */ /* 0x000f220000300800 */
[----:B------:R-:W4:Y:S01]  /*e7b00*/  LDL.LU R23, [R1+0x56d8] ;  /* 0x0056d80001177983 */ /* 0x000f220000300800 */
[----:B------:R-:W4:Y:S03]  /*e7b10*/  LDL.LU R22, [R1+0x56c4] ;  /* 0x0056c40001167983 */ /* 0x000f260000300800 */
        /* <DEDUP_REMOVED lines=8> */
[----:B------:R-:W2:Y:S01]  /*e7ba0*/  LDL.LU R17, [R1+0x55b8] ;  /* 0x0055b80001117983 */ /* 0x000ea20000300800 */
[----:B------:R-:W-:-:S05]  /*e7bb0*/  IADD3.X R7, R7, R0, RZ, P3, !PT ;  /* 0x0000000007077210 */ /* 0x000fca0001ffe4ff */
        /* <DEDUP_REMOVED lines=10> */
[----:B------:R-:W-:Y:S01]  /*e7c60*/  IMAD.X R31, R31, 0x1, R0, P4 ;  /* 0x000000011f1f7824 */ /* 0x000fe200020e0600 */
[----:B------:R-:W-:Y:S02]  /*e7c70*/  IADD3 R30, P4, R30, R250, RZ ;  /* 0x000000fa1e1e7210 */ /* 0x000fe40007f9e0ff */
[----:B---3--:R-:W-:-:S05]  /*e7c80*/  IADD3.X R11, R11, R0, RZ, P5, !PT ;  /* 0x000000000b0b7210 */ /* 0x008fca0002ffe4ff */
[----:B------:R1:W-:Y:S01]  /*e7c90*/  STL [R1+0x56f8], R11 ;  /* 0x0056f80b01007387 */ /* 0x0003e20000100800 */
[----:B------:R-:W-:Y:S01]  /*e7ca0*/  STL [R1+0x5700], R31 ;  /* 0x0057001f01007387 */ /* 0x000fe20000100800 */
[-C--:B----4-:R-:W-:Y:S02]  /*e7cb0*/  IADD3 R29, P5, R29, R250.reuse, RZ ;  /* 0x000000fa1d1d7210 */ /* 0x090fe40007fbe0ff */
[----:B-1----:R-:W3:Y:S01]  /*e7cc0*/  LDL.LU R11, [R1+0x5598] ;  /* 0x00559800010b7983 */ /* 0x002ee20000300800 */
[--C-:B------:R-:W-:Y:S02]  /*e7cd0*/  IMAD.X R10, R10, 0x1, R0.reuse, P2 ;  /* 0x000000010a0a7824 */ /* 0x100fe400010e0600 */
[----:B------:R-:W-:Y:S01]  /*e7ce0*/  STL [R1+0x56ec], R30 ;  /* 0x0056ec1e01007387 */ /* 0x000fe20000100800 */
[----:B------:R-:W-:Y:S02]  /*e7cf0*/  IADD3 R28, P2, R28, R250, RZ ;  /* 0x000000fa1c1c7210 */ /* 0x000fe40007f5e0ff */
[----:B------:R-:W-:Y:S01]  /*e7d00*/  IADD3.X R27, R27, R0, RZ, P3, !PT ;  /* 0x000000001b1b7210 */ /* 0x000fe20001ffe4ff */
[-C--:B------:R-:W-:Y:S01]  /*e7d10*/  IADD3 R26, P3, R26, R250.reuse, RZ ;  /* 0x000000fa1a1a7210 */ /* 0x080fe20007f7e0ff */
[----:B------:R1:W-:Y:S01]  /*e7d20*/  STL [R1+0x56f0], R10 ;  /* 0x0056f00a01007387 */ /* 0x0003e20000100800 */
[----:B------:R-:W-:Y:S01]  /*e7d30*/  IMAD.X R25, R25, 0x1, R0, P4 ;  /* 0x0000000119197824 */ /* 0x000fe200020e0600 */
[----:B------:R-:W-:-:S02]  /*e7d40*/  IADD3 R24, P4, R24, R250, RZ ;  /* 0x000000fa18187210 */ /* 0x000fc40007f9e0ff */
[----:B------:R-:W-:Y:S01]  /*e7d50*/  IADD3.X R23, R23, R0, RZ, P5, !PT ;  /* 0x0000000017177210 */ /* 0x000fe20002ffe4ff */
[----:B-1----:R-:W4:Y:S01]  /*e7d60*/  LDL.LU R10, [R1+0x5584] ;  /* 0x00558400010a7983 */ /* 0x002f220000300800 */
        /* <DEDUP_REMOVED lines=11> */
[-C--:B------:R-:W-:Y:S01]  /*e7e20*/  IADD3 R21, P2, R21, R250.reuse, RZ ;  /* 0x000000fa15157210 */ /* 0x080fe20007f5e0ff */
[----:B-1----:R-:W4:Y:S01]  /*e7e30*/  LDL.LU R9, [R1+0x5590] ;  /* 0x0055900001097983 */ /* 0x002f220000300800 */
[----:B------:R-:W-:Y:S01]  /*e7e40*/  STL [R1+0x56c4], R22 ;  /* 0x0056c41601007387 */ /* 0x000fe20000100800 */
[-C--:B--2---:R-:W-:Y:S01]  /*e7e50*/  IADD3 R8, P3, R8, R250.reuse, RZ ;  /* 0x000000fa08087210 */ /* 0x084fe20007f7e0ff */
[----:B------:R-:W-:Y:S01]  /*e7e60*/  IMAD.X R19, R19, 0x1, R0, P4 ;  /* 0x0000000113137824 */ /* 0x000fe200020e0600 */
[----:B------:R-:W-:-:S03]  /*e7e70*/  IADD3 R18, P4, R18, R250, RZ ;  /* 0x000000fa12127210 */ /* 0x000fc60007f9e0ff */
[----:B------:R1:W-:Y:S01]  /*e7e80*/  STL [R1+0x55b4], R8 ;  /* 0x0055b40801007387 */ /* 0x0003e20000100800 */
[----:B------:R-:W-:Y:S01]  /*e7e90*/  STL [R1+0x55bc], R21 ;  /* 0x0055bc1501007387 */ /* 0x000fe20000100800 */
[----:B------:R-:W-:Y:S02]  /*e7ea0*/  IADD3.X R17, R17, R0, RZ, P5, !PT ;  /* 0x0000000011117210 */ /* 0x000fe40002ffe4ff */
[----:B------:R-:W-:Y:S01]  /*e7eb0*/  IADD3 R16, P5, R16, R250, RZ ;  /* 0x000000fa10107210 */ /* 0x000fe20007fbe0ff */
[----:B-1----:R-:W2:Y:S01]  /*e7ec0*/  LDL.LU R8, [R1+0x557c] ;  /* 0x00557c0001087983 */ /* 0x002ea20000300800 */
[----:B------:R-:W-:Y:S02]  /*e7ed0*/  STL [R1+0x56c8], R20 ;  /* 0x0056c81401007387 */ /* 0x000fe40000100800 */
[----:B------:R-:W-:Y:S02]  /*e7ee0*/  STL [R1+0x55c0], R19 ;  /* 0x0055c01301007387 */ /* 0x000fe40000100800 */
[--C-:B------:R-:W-:Y:S01]  /*e7ef0*/  IMAD.X R15, R15, 0x1, R0.reuse, P2 ;  /* 0x000000010f0f7824 */ /* 0x100fe200010e0600 */
[----:B------:R-:W-:Y:S01]  /*e7f00*/  IADD3.X R7, R7, R0, RZ, P3, !PT ;  /* 0x0000000007077210 */ /* 0x000fe20001ffe4ff */
        /* <DEDUP_REMOVED lines=17> */
[----:B------:R-:W2:Y:S01]  /*e8020*/  LDL.LU R29, [R1+0x5578] ;  /* 0x00557800011d7983 */ /* 0x000ea20000300800 */
[----:B---3--:R-:W-:-:S05]  /*e8030*/  IADD3.X R11, R11, R0, RZ, P5, !PT ;  /* 0x000000000b0b7210 */ /* 0x008fca0002ffe4ff */
[----:B------:R1:W-:Y:S04]  /*e8040*/  STL [R1+0x5598], R11 ;  /* 0x0055980b01007387 */ /* 0x0003e80000100800 */
[----:B-1----:R-:W3:Y:S01]  /*e8050*/  LDL.LU R11, [R1+0x5564] ;  /* 0x00556400010b7983 */ /* 0x002ee20000300800 */
[----:B----4-:R-:W-:Y:S01]  /*e8060*/  IADD3 R10, P5, R10, R250, RZ ;  /* 0x000000fa0a0a7210 */ /* 0x010fe20007fbe0ff */
        /* <DEDUP_REMOVED lines=10> */
[----:B------:R-:W4:Y:S02]  /*e8110*/  LDL.LU R20, [R1+0x553c] ;  /* 0x00553c0001147983 */ /* 0x000f240000300800 */
[----:B------:R-:W-:-:S05]  /*e8120*/  IMAD.X R9, R9, 0x1, R0, P2 ;  /* 0x0000000109097824 */ /* 0x000fca00010e0600 */
        /* <DEDUP_REMOVED lines=12> */
[----:B------:R-:W2:Y:S01]  /*e81f0*/  LDL.LU R12, [R1+0x5514] ;  /* 0x00551400010c7983 */ /* 0x000ea20000300800 */
[----:B------:R-:W-:-:S02]  /*e8200*/  IADD3.X R7, R7, R0, RZ, P3, !PT ;  /* 0x0000000007077210 */ /* 0x000fc40001ffe4ff */
[----:B------:R-:W-:-:S03]  /*e8210*/  IADD3 R31, P3, R31, R250, RZ ;  /* 0x000000fa1f1f7210 */ /* 0x000fc60007f7e0ff */
[----:B------:R1:W-:Y:S01]  /*e8220*/  STL [R1+0x5588], R7 ;  /* 0x0055880701007387 */ /* 0x0003e20000100800 */
[----:B------:R-:W-:-:S03]  /*e8230*/  IMAD.X R30, R30, 0x1, R0, P4 ;  /* 0x000000011e1e7824 */ /* 0x000fc600020e0600 */
[----:B-1----:R-:W2:Y:S01]  /*e8240*/  LDL.LU R7, [R1+0x5520] ;  /* 0x0055200001077983 */ /* 0x002ea20000300800 */
[----:B------:R-:W-:-:S05]  /*e8250*/  IADD3 R6, P4, R6, R250, RZ ;  /* 0x000000fa06067210 */ /* 0x000fca0007f9e0ff */
[----:B------:R1:W-:Y:S01]  /*e8260*/  STL [R1+0x556c], R6 ;  /* 0x00556c0601007387 */ /* 0x0003e20000100800 */
[----:B------:R-:W-:Y:S03]  /*e8270*/  STL [R1+0x5574], R31 ;  /* 0x0055741f01007387 */ /* 0x000fe60000100800 */
[----:B-1----:R-:W2:Y:S01]  /*e8280*/  LDL.LU R6, [R1+0x550c] ;  /* 0x00550c0001067983 */ /* 0x002ea20000300800 */
[----:B------:R-:W-:Y:S01]  /*e8290*/  IADD3.X R29, R29, R0, RZ, P5, !PT ;  /* 0x000000001d1d7210 */ /* 0x000fe20002ffe4ff */
[----:B------:R-:W-:Y:S01]  /*e82a0*/  STL [R1+0x5580], R30 ;  /* 0x0055801e01007387 */ /* 0x000fe20000100800 */
[-C--:B---3--:R-:W-:Y:S01]  /*e82b0*/  IADD3 R11, P5, R11, R250.reuse, RZ ;  /* 0x000000fa0b0b7210 */ /* 0x088fe20007fbe0ff */
[--C-:B----4-:R-:W-:Y:S01]  /*e82c0*/  IMAD.X R28, R28, 0x1, R0.reuse, P2 ;  /* 0x000000011c1c7824 */ /* 0x110fe200010e0600 */
[----:B------:R-:W-:Y:S02]  /*e82d0*/  IADD3 R27, P2, R27, R250, RZ ;  /* 0x000000fa1b1b7210 */ /* 0x000fe40007f5e0ff */
[----:B------:R-:W-:Y:S01]  /*e82e0*/  IADD3.X R26, R26, R0, RZ, P3, !PT ;  /* 0x000000001a1a7210 */ /* 0x000fe20001ffe4ff */
[----:B------:R1:W-:Y:S01]  /*e82f0*/  STL [R1+0x5564], R11 ;  /* 0x0055640b01007387 */ /* 0x0003e20000100800 */
[----:B------:R-:W-:Y:S01]  /*e8300*/  IADD3 R25, P3, R25, R250, RZ ;  /* 0x000000fa19197210 */ /* 0x000fe20007f7e0ff */
[----:B------:R-:W-:Y:S01]  /*e8310*/  IMAD.X R24, R24, 0x1, R0, P4 ;  /* 0x0000000118187824 */ /* 0x000fe200020e0600 */
[----:B------:R-:W-:-:S02]  /*e8320*/  IADD3.X R22, R22, R0, RZ, P5, !PT ;  /* 0x0000000016167210 */ /* 0x000fc40002ffe4ff */
[-C--:B------:R-:W-:Y:S01]  /*e8330*/  IADD3 R23, P4, R23, R250.reuse, RZ ;  /* 0x000000fa17177210 */ /* 0x080fe20007f9e0ff */
[----:B-1----:R-:W3:Y:S01]  /*e8340*/  LDL.LU R11, [R1+0x5518] ;  /* 0x00551800010b7983 */ /* 0x002ee20000300800 */
[----:B------:R-:W-:Y:S02]  /*e8350*/  STL [R1+0x5578], R29 ;  /* 0x0055781d01007387 */ /* 0x000fe40000100800 */
[----:B------:R-:W-:Y:S01]  /*e8360*/  STL [R1+0x5570], R28 ;  /* 0x0055701c01007387 */ /* 0x000fe20000100800 */
[-C--:B------:R-:W-:Y:S01]  /*e8370*/  IADD3 R10, P5, R10, R250.reuse, RZ ;  /* 0x000000fa0a0a7210 */ /* 0x080fe20007fbe0ff */
[----:B------:R-:W-:Y:S01]  /*e8380*/  STL [R1+0x555c], R27 ;  /* 0x00555c1b01007387 */ /* 0x000fe20000100800 */
[----:B------:R-:W-:Y:S02]  /*e8390*/  STL [R1+0x5568], R26 ;  /* 0x0055681a01007387 */ /* 0x000fe40000100800 */
[----:B------:R-:W-:Y:S02]  /*e83a0*/  STL [R1+0x5554], R25 ;  /* 0x0055541901007387 */ /* 0x000fe40000100800 */
[----:B------:R-:W-:Y:S01]  /*e83b0*/  STL [R1+0x5560], R24 ;  /* 0x0055601801007387 */ /* 0x000fe20000100800 */
[----:B------:R1:W-:Y:S01]  /*e83c0*/  STL [R1+0x5544], R10 ;  /* 0x0055440a01007387 */ /* 0x0003e20000100800 */
[----:B------:R-:W-:Y:S02]  /*e83d0*/  STL [R1+0x554c], R23 ;  /* 0x00554c1701007387 */ /* 0x000fe40000100800 */
[----:B------:R-:W-:Y:S01]  /*e83e0*/  IMAD.X R21, R21, 0x1, R0, P2 ;  /* 0x0000000115157824 */ /* 0x000fe200010e0600 */
[----:B------:R-:W-:Y:S01]  /*e83f0*/  IADD3 R20, P2, R20, R250, RZ ;  /* 0x000000fa14147210 */ /* 0x000fe20007f5e0ff */
[----:B-1----:R-:W4:Y:S01]  /*e8400*/  LDL.LU R10, [R1+0x5504] ;  /* 0x00550400010a7983 */ /* 0x002f220000300800 */
[----:B------:R-:W-:Y:S01]  /*e8410*/  IADD3.X R9, R9, R0, RZ, P3, !PT ;  /* 0x0000000009097210 */ /* 0x000fe20001ffe4ff */
[----:B------:R-:W-:Y:S01]  /*e8420*/  STL [R1+0x5558], R22 ;  /* 0x0055581601007387 */ /* 0x000fe20000100800 */
[----:B------:R-:W-:-:S03]  /*e8430*/  IADD3 R19, P3, R19, R250, RZ ;  /* 0x000000fa13137210 */ /* 0x000fc60007f7e0ff */
[----:B------:R1:W-:Y:S01]  /*e8440*/  STL [R1+0x5548], R9 ;  /* 0x0055480901007387 */ /* 0x0003e20000100800 */
[----:B------:R-:W-:Y:S02]  /*e8450*/  STL [R1+0x5550], R21 ;  /* 0x0055501501007387 */ /* 0x000fe40000100800 */
[--C-:B------:R-:W-:Y:S01]  /*e8460*/  IMAD.X R18, R18, 0x1, R0.reuse, P4 ;  /* 0x0000000112127824 */ /* 0x100fe200020e0600 */
[----:B------:R-:W-:Y:S01]  /*e8470*/  IADD3 R17, P4, R17, R250, RZ ;  /* 0x000000fa11117210 */ /* 0x000fe20007f9e0ff */
[----:B-1----:R-:W4:Y:S01]  /*e8480*/  LDL.LU R9, [R1+0x5510] ;  /* 0x0055100001097983 */ /* 0x002f220000300800 */
[----:B------:R-:W-:Y:S02]  /*e8490*/  STL [R1+0x553c], R20 ;  /* 0x00553c1401007387 */ /* 0x000fe40000100800 */
[----:B------:R-:W-:Y:S02]  /*e84a0*/  STL [R1+0x5534], R19 ;  /* 0x0055341301007387 */ /* 0x000fe40000100800 */
[----:B------:R-:W-:Y:S01]  /*e84b0*/  STL [R1+0x5540], R18 ;  /* 0x0055401201007387 */ /* 0x000fe20000100800 */
[----:B------:R-:W-:Y:S01]  /*e84c0*/  STL [R1+0x552c], R17 ;  /* 0x00552c1101007387 */ /* 0x000fe20000100800 */
[----:B--2---:R-:W-:Y:S01]  /*e84d0*/  IADD3.X R16, R16, R0, RZ, P5, !PT ;  /* 0x0000000010107210 */ /* 0x004fe20002ffe4ff */
[----:B------:R-:W-:Y:S01]  /*e84e0*/  IMAD.X R14, R14, 0x1, R0, P2 ;  /* 0x000000010e0e7824 */ /* 0x000fe200010e0600 */
[----:B------:R-:W-:-:S03]  /*e84f0*/  IADD3 R15, P5, R15, R250, RZ ;  /* 0x000000fa0f0f7210 */ /* 0x000fc60007fbe0ff */
[----:B------:R-:W-:Y:S01]  /*e8500*/  STL [R1+0x5538], R16 ;  /* 0x0055381001007387 */ /* 0x000fe20000100800 */
[----:B------:R-:W-:Y:S02]  /*e8510*/  IADD3 R8, P2, R8, R250, RZ ;  /* 0x000000fa08087210 */ /* 0x000fe40007f5e0ff */
[----:B------:R-:W-:Y:S01]  /*e8520*/  IADD3.X R13, R13, R0, RZ, P3, !PT ;  /* 0x000000000d0d7210 */ /* 0x000fe20001ffe4ff */
[-C--:B------:R-:W-:Y:S02]  /*e8530*/  IADD3 R12, P3, R12, R250.reuse, RZ ;  /* 0x000000fa0c0c7210 */ /* 0x080fe40007f7e0ff */
[----:B------:R1:W-:Y:S01]  /*e8540*/  STL [R1+0x551c], R8 ;  /* 0x00551c0801007387 */ /* 0x0003e20000100800 */
[----:B------:R-:W-:Y:S03]  /*e8550*/  STL [R1+0x5524], R15 ;  /* 0x0055240f01007387 */ /* 0x000fe60000100800 */
[----:B-1----:R-:W2:Y:S01]  /*e8560*/  LDL.LU R8, [R1+0x54fc] ;  /* 0x0054fc0001087983 */ /* 0x002ea20000300800 */
[----:B------:R-:W-:Y:S02]  /*e8570*/  STL [R1+0x5530], R14 ;  /* 0x0055300e01007387 */ /* 0x000fe40000100800 */
[----:B------:R-:W2:Y:S02]  /*e8580*/  LDL.LU R31, [R1+0x5508] ;  /* 0x00550800011f7983 */ /* 0x000ea40000300800 */
[----:B------:R-:W-:Y:S01]  /*e8590*/  IMAD.X R7, R7, 0x1, R0, P4 ;  /* 0x0000000107077824 */ /* 0x000fe200020e0600 */
        /* <DEDUP_REMOVED lines=11> */
[----:B------:R-:W2:Y:S01]  /*e8650*/  LDL.LU R26, [R1+0x54dc] ;  /* 0x0054dc00011a7983 */ /* 0x000ea20000300800 */
[----:B---3--:R-:W-:-:S05]  /*e8660*/  IADD3.X R11, R11, R0, RZ, P5, !PT ;  /* 0x000000000b0b7210 */ /* 0x008fca0002ffe4ff */
        /* <DEDUP_REMOVED lines=22> */
[----:B--2---:R-:W-:-:S02]  /*e87d0*/  IADD3 R8, P2, R8, R250, RZ ;  /* 0x000000fa08087210 */ /* 0x004fc40007f5e0ff */
[----:B------:R-:W-:-:S03]  /*e87e0*/  IADD3.X R31, R31, R0, RZ, P3, !PT ;  /* 0x000000001f1f7210 */ /* 0x000fc60001ffe4ff */
[----:B------:R1:W-:Y:S01]  /*e87f0*/  STL [R1+0x54fc], R8 ;  /* 0x0054fc0801007387 */ /* 0x0003e20000100800 */
[----:B------:R-:W-:-:S03]  /*e8800*/  IADD3 R30, P3, R30, R250, RZ ;  /* 0x000000fa1e1e7210 */ /* 0x000fc60007f7e0ff */
[----:B-1----:R-:W2:Y:S01]  /*e8810*/  LDL.LU R8, [R1+0x5478] ;  /* 0x0054780001087983 */ /* 0x002ea20000300800 */
[----:B------:R-:W-:-:S05]  /*e8820*/  IMAD.X R7, R7, 0x1, R0, P4 ;  /* 0x0000000107077824 */ /* 0x000fca00020e0600 */
[----:B------:R1:W-:Y:S01]  /*e8830*/  STL [R1+0x5500], R7 ;  /* 0x0055000701007387 */ /* 0x0003e20000100800 */
[----:B------:R-:W-:Y:S03]  /*e8840*/  STL [R1+0x5508], R31 ;  /* 0x0055081f01007387 */ /* 0x000fe60000100800 */
[----:B-1----:R-:W2:Y:S01]  /*e8850*/  LDL.LU R7, [R1+0x545c] ;  /* 0x00545c0001077983 */ /* 0x002ea20000300800 */
[----:B------:R-:W-:-:S03]  /*e8860*/  IADD3.X R6, R6, R0, RZ, P5, !PT ;  /* 0x0000000006067210 */ /* 0x000fc60002ffe4ff */
[----:B------:R-:W-:Y:S04]  /*e8870*/  STL [R1+0x54f4], R30 ;  /* 0x0054f41e01007387 */ /* 0x000fe80000100800 */
[----:B------:R1:W-:Y:S04]  /*e8880*/  STL [R1+0x54f8], R6 ;  /* 0x0054f80601007387 */ /* 0x0003e80000100800 */
[----:B-1----:R-:W2:Y:S01]  /*e8890*/  LDL.LU R6, [R1+0x5480] ;  /* 0x0054800001067983 */ /* 0x002ea20000300800 */
[-C--:B------:R-:W-:Y:S02]  /*e88a0*/  IADD3 R29, P4, R29, R250.reuse, RZ ;  /* 0x000000fa1d1d7210 */ /* 0x080fe40007f9e0ff */
[-C--:B------:R-:W-:Y:S01]  /*e88b0*/  IADD3 R28, P5, R28, R250.reuse, RZ ;  /* 0x000000fa1c1c7210 */ /* 0x080fe20007fbe0ff */
[----:B------:R-:W-:Y:S01]  /*e88c0*/  IMAD.X R27, R27, 0x1, R0, P2 ;  /* 0x000000011b1b7824 */ /* 0x000fe200010e0600 */
[----:B------:R-:W-:-:S02]  /*e88d0*/  IADD3 R26, P2, R26, R250, RZ ;  /* 0x000000fa1a1a7210 */ /* 0x000fc40007f5e0ff */
[----:B---3--:R-:W-:Y:S01]  /*e88e0*/  IADD3.X R25, R25, R0, RZ, P3, !PT ;  /* 0x0000000019197210 */ /* 0x008fe20001ffe4ff */
[----:B------:R-:W-:Y:S01]  /*e88f0*/  STL [R1+0x54ec], R29 ;  /* 0x0054ec1d01007387 */ /* 0x000fe20000100800 */
[----:B------:R-:W-:Y:S01]  /*e8900*/  IADD3 R24, P3, R24, R250, RZ ;  /* 0x000000fa18187210 */ /* 0x000fe20007f7e0ff */
[----:B------:R-:W-:Y:S02]  /*e8910*/  STL [R1+0x54e4], R28 ;  /* 0x0054e41c01007387 */ /* 0x000fe40000100800 */
[----:B------:R-:W-:Y:S01]  /*e8920*/  STL [R1+0x54f0], R27 ;  /* 0x0054f01b01007387 */ /* 0x000fe20000100800 */
[----:B------:R-:W-:Y:S01]  /*e8930*/  IADD3.X R11, R11, R0, RZ, P5, !PT ;  /* 0x000000000b0b7210 */ /* 0x000fe20002ffe4ff */
[--C-:B------:R-:W-:Y:S01]  /*e8940*/  IMAD.X R23, R23, 0x1, R0.reuse, P4 ;  /* 0x0000000117177824 */ /* 0x100fe200020e0600 */
[----:B------:R-:W-:Y:S01]  /*e8950*/  STL [R1+0x54dc], R26 ;  /* 0x0054dc1a01007387 */ /* 0x000fe20000100800 */
[----:B------:R-:W-:Y:S02]  /*e8960*/  STL [R1+0x54e8], R25 ;  /* 0x0054e81901007387 */ /* 0x000fe40000100800 */
[----:B------:R-:W-:Y:S01]  /*e8970*/  STL [R1+0x54d4], R24 ;  /* 0x0054d41801007387 */ /* 0x000fe20000100800 */
[----:B------:R-:W-:Y:S01]  /*e8980*/  IADD3 R22, P4, R22, R250, RZ ;  /* 0x000000fa16167210 */ /* 0x000fe20007f9e0ff */
[----:B------:R1:W-:Y:S01]  /*e8990*/  STL [R1+0x54d8], R11 ;  /* 0x0054d80b01007387 */ /* 0x0003e20000100800 */
[----:B------:R-:W-:-:S02]  /*e89a0*/  IMAD.X R20, R20, 0x1, R0, P2 ;  /* 0x0000000114147824 */ /* 0x000fc400010e0600 */
[----:B------:R-:W-:Y:S01]  /*e89b0*/  STL [R1+0x54e0], R23 ;  /* 0x0054e01701007387 */ /* 0x000fe20000100800 */
[-C--:B------:R-:W-:Y:S01]  /*e89c0*/  IADD3 R21, P5, R21, R250.reuse, RZ ;  /* 0x000000fa15157210 */ /* 0x080fe20007fbe0ff */
[----:B-1----:R-:W3:Y:S01]  /*e89d0*/  LDL.LU R11, [R1+0x5464] ;  /* 0x00546400010b7983 */ /* 0x002ee20000300800 */
[----:B----4-:R-:W-:Y:S01]  /*e89e0*/  IADD3 R10, P2, R10, R250, RZ ;  /* 0x000000fa0a0a7210 */ /* 0x010fe20007f5e0ff */
[----:B------:R-:W-:Y:S01]  /*e89f0*/  STL [R1+0x54cc], R22 ;  /* 0x0054cc1601007387 */ /* 0x000fe20000100800 */
[----:B------:R-:W-:Y:S01]  /*e8a00*/  IADD3.X R19, R19, R0, RZ, P3, !PT ;  /* 0x0000000013137210 */ /* 0x000fe20001ffe4ff */
[-C--:B------:R-:W-:Y:S02]  /*e8a10*/  IADD3 R18, P3, R18, R250.reuse, RZ ;  /* 0x000000fa12127210 */ /* 0x080fe40007f7e0ff */
[----:B------:R1:W-:Y:S01]  /*e8a20*/  STL [R1+0x5450], R10 ;  /* 0x0054500a01007387 */ /* 0x0003e20000100800 */
[----:B------:R-:W-:Y:S02]  /*e8a30*/  STL [R1+0x5448], R21 ;  /* 0x0054481501007387 */ /* 0x000fe40000100800 */
[----:B------:R-:W-:Y:S01]  /*e8a40*/  IMAD.X R17, R17, 0x1, R0, P4 ;  /* 0x0000000111117824 */ /* 0x000fe200020e0600 */
[----:B------:R-:W-:-:S02]  /*e8a50*/  IADD3 R16, P4, R16, R250, RZ ;  /* 0x000000fa10107210 */ /* 0x000fc40007f9e0ff */
[----:B------:R-:W-:Y:S01]  /*e8a60*/  IADD3.X R15, R15, R0, RZ, P5, !PT ;  /* 0x000000000f0f7210 */ /* 0x000fe20002ffe4ff */
[-C--:B------:R-:W-:Y:S01]  /*e8a70*/  IADD3 R14, P5, R14, R250.reuse, RZ ;  /* 0x000000fa0e0e7210 */ /* 0x080fe20007fbe0ff */
[----:B-1----:R-:W4:Y:S01]  /*e8a80*/  LDL.LU R10, [R1+0x5488] ;  /* 0x00548800010a7983 */ /* 0x002f220000300800 */
[----:B------:R-:W-:Y:S02]  /*e8a90*/  STL [R1+0x54d0], R20 ;  /* 0x0054d01401007387 */ /* 0x000fe40000100800 */
[----:B------:R-:W-:Y:S02]  /*e8aa0*/  IMAD.X R9, R9, 0x1, R0, P2 ;  /* 0x0000000109097824 */ /* 0x000fe400010e0600 */
[----:B------:R-:W-:Y:S01]  /*e8ab0*/  STL [R1+0x54c8], R19 ;  /* 0x0054c81301007387 */ /* 0x000fe20000100800 */
[----:B------:R-:W-:Y:S01]  /*e8ac0*/  STL [R1+0x5458], R18 ;  /* 0x0054581201007387 */ /* 0x000fe20000100800 */
[----:B------:R-:W-:Y:S02]  /*e8ad0*/  STL [R1+0x5340], R17 ;  /* 0x0053401101007387 */ /* 0x000fe40000100800 */
[----:B------:R-:W-:Y:S02]  /*e8ae0*/  STL [R1+0x5460], R16 ;  /* 0x0054601001007387 */ /* 0x000fe40000100800 */
[----:B------:R1:W-:Y:S01]  /*e8af0*/  STL [R1+0x544c], R9 ;  /* 0x00544c0901007387 */ /* 0x0003e20000100800 */
[----:B------:R-:W-:Y:S01]  /*e8b00*/  IADD3 R13, P2, R13, R250, RZ ;  /* 0x000000fa0d0d7210 */ /* 0x000fe20007f5e0ff */
[----:B------:R-:W-:Y:S01]  /*e8b10*/  STL [R1+0x5444], R15 ;  /* 0x0054440f01007387 */ /* 0x000fe20000100800 */
[----:B------:R-:W-:-:S03]  /*e8b20*/  IADD3.X R12, R12, R0, RZ, P3, !PT ;  /* 0x000000000c0c7210 */ /* 0x000fc60001ffe4ff */
        /* <DEDUP_REMOVED lines=9> */
[----:B------:R-:W2:Y:S02]  /*e8bc0*/  LDL.LU R29, [R1+0x547c] ;  /* 0x00547c00011d7983 */ /* 0x000ea40000300800 */
[----:B------:R-:W-:-:S05]  /*e8bd0*/  IMAD.X R7, R7, 0x1, R0, P4 ;  /* 0x0000000107077824 */ /* 0x000fca00020e0600 */
        /* <DEDUP_REMOVED lines=14> */
[----:B---3--:R-:W-:-:S05]  /*e8cc0*/  IADD3.X R11, R11, R0, RZ, P5, !PT ;  /* 0x000000000b0b7210 */ /* 0x008fca0002ffe4ff */
[----:B------:R1:W-:Y:S04]  /*e8cd0*/  STL [R1+0x5464], R11 ;  /* 0x0054640b01007387 */ /* 0x0003e80000100800 */
[----:B-1----:R-:W3:Y:S01]  /*e8ce0*/  LDL.LU R11, [R1+0x54ac] ;  /* 0x0054ac00010b7983 */ /* 0x002ee20000300800 */
[----:B------:R-:W3:Y:S01]  /*e8cf0*/  LDL.LU R19, [R1+0x533c] ;  /* 0x00533c0001137983 */ /* 0x000ee20000300800 */
[-C--:B----4-:R-:W-:Y:S01]  /*e8d00*/  IADD3 R10, P5, R10, R250.reuse, RZ ;  /* 0x000000fa0a0a7210 */ /* 0x090fe20007fbe0ff */
[----:B------:R-:W4:Y:S01]  /*e8d10*/  LDL.LU R18, [R1+0x54b4] ;  /* 0x0054b40001127983 */ /* 0x000f220000300800 */
[----:B------:R-:W4:Y:S03]  /*e8d20*/  LDL.LU R17, [R1+0x5334] ;  /* 0x0053340001117983 */ /* 0x000f260000300800 */
[----:B------:R1:W-:Y:S02]  /*e8d30*/  STL [R1+0x5488], R10 ;  /* 0x0054880a01007387 */ /* 0x0003e40000100800 */
[----:B------:R-:W4:Y:S02]  /*e8d40*/  LDL.LU R16, [R1+0x54bc] ;  /* 0x0054bc0001107983 */ /* 0x000f240000300800 */
[----:B------:R-:W4:Y:S01]  /*e8d50*/  LDL.LU R15, [R1+0x532c] ;  /* 0x00532c00010f7983 */ /* 0x000f220000300800 */
[----:B------:R-:W4:Y:S04]  /*e8d60*/  LDL.LU R14, [R1+0x5338] ;  /* 0x00533800010e7983 */ /* 0x000f280000300800 */
[----:B-1----:R-:W4:Y:S01]  /*e8d70*/  LDL.LU R10, [R1+0x5324] ;  /* 0x00532400010a7983 */ /* 0x002f220000300800 */
[----:B------:R-:W4:Y:S02]  /*e8d80*/  LDL.LU R13, [R1+0x5330] ;  /* 0x00533000010d7983 */ /* 0x000f240000300800 */
[----:B------:R-:W4:Y:S02]  /*e8d90*/  LDL.LU R12, [R1+0x531c] ;  /* 0x00531c00010c7983 */ /* 0x000f240000300800 */
[----:B------:R-:W-:Y:S01]  /*e8da0*/  IMAD.X R9, R9, 0x1, R0, P2 ;  /* 0x0000000109097824 */ /* 0x000fe200010e0600 */
[----:B------:R-:W-:-:S02]  /*e8db0*/  IADD3 R31, P2, R31, R250, RZ ;  /* 0x000000fa1f1f7210 */ /* 0x000fc40007f5e0ff */
[----:B------:R-:W-:Y:S02]  /*e8dc0*/  IADD3.X R30, R30, R0, RZ, P3, !PT ;  /* 0x000000001e1e7210 */ /* 0x000fe40001ffe4ff */
[----:B------:R1:W-:Y:S04]  /*e8dd0*/  STL [R1+0x546c], R9 ;  /* 0x00546c0901007387 */ /* 0x0003e80000100800 */
[----:B-1----:R-:W4:Y:S01]  /*e8de0*/  LDL.LU R9, [R1+0x5328] ;  /* 0x0053280001097983 */ /* 0x002f220000300800 */
[----:B--2---:R-:W-:Y:S01]  /*e8df0*/  IADD3 R8, P3, R8, R250, RZ ;  /* 0x000000fa08087210 */ /* 0x004fe20007f7e0ff */
[----:B------:R-:W-:-:S04]  /*e8e00*/  IMAD.X R29, R29, 0x1, R0, P4 ;  /* 0x000000011d1d7824 */ /* 0x000fc800020e0600 */
[----:B------:R1:W-:Y:S01]  /*e8e10*/  STL [R1+0x5498], R8 ;  /* 0x0054980801007387 */ /* 0x0003e20000100800 */
[----:B------:R-:W-:Y:S03]  /*e8e20*/  STL [R1+0x5490], R31 ;  /* 0x0054901f01007387 */ /* 0x000fe60000100800 */
[----:B-1----:R-:W2:Y:S01]  /*e8e30*/  LDL.LU R8, [R1+0x5314] ;  /* 0x0053140001087983 */ /* 0x002ea20000300800 */
[----:B------:R-:W-:-:S03]  /*e8e40*/  IADD3 R7, P4, R7, R250, RZ ;  /* 0x000000fa07077210 */ /* 0x000fc60007f9e0ff */
[----:B------:R-:W-:Y:S01]  /*e8e50*/  STL [R1+0x5474], R30 ;  /* 0x0054741e01007387 */ /* 0x000fe20000100800 */
[----:B------:R-:W-:Y:S01]  /*e8e60*/  IADD3.X R28, R28, R0, RZ, P5, !PT ;  /* 0x000000001c1c7210 */ /* 0x000fe20002ffe4ff */
[-C--:B------:R-:W-:Y:S02]  /*e8e70*/  IADD3 R27, P5, R27, R250.reuse, RZ ;  /* 0x000000fa1b1b7210 */ /* 0x080fe40007fbe0ff */
[----:B------:R1:W-:Y:S01]  /*e8e80*/  STL [R1+0x54a0], R7 ;  /* 0x0054a00701007387 */ /* 0x0003e20000100800 */
[--C-:B------:R-:W-:Y:S01]  /*e8e90*/  IMAD.X R26, R26, 0x1, R0.reuse, P2 ;  /* 0x000000011a1a7824 */ /* 0x100fe200010e0600 */
[----:B------:R-:W-:Y:S02]  /*e8ea0*/  IADD3 R25, P2, R25, R250, RZ ;  /* 0x000000fa19197210 */ /* 0x000fe40007f5e0ff */
[----:B------:R-:W-:Y:S01]  /*e8eb0*/  IADD3.X R24, R24, R0, RZ, P3, !PT ;  /* 0x0000000018187210 */ /* 0x000fe20001ffe4ff */
[----:B-1----:R-:W2:Y:S01]  /*e8ec0*/  LDL.LU R7, [R1+0x5320] ;  /* 0x0053200001077983 */ /* 0x002ea20000300800 */
[----:B------:R-:W-:Y:S02]  /*e8ed0*/  STL [R1+0x547c], R29 ;  /* 0x00547c1d01007387 */ /* 0x000fe40000100800 */
[----:B------:R-:W-:-:S02]  /*e8ee0*/  IMAD.X R22, R22, 0x1, R0, P4 ;  /* 0x0000000116167824 */ /* 0x000fc400020e0600 */
        /* <DEDUP_REMOVED lines=10> */
[----:B------:R-:W-:Y:S01]  /*e8f90*/  IADD3.X R21, R21, R0, RZ, P5, !PT ;  /* 0x0000000015157210 */ /* 0x000fe20002ffe4ff */
[----:B------:R-:W-:Y:S01]  /*e8fa0*/  STL [R1+0x549c], R22 ;  /* 0x00549c1601007387 */ /* 0x000fe20000100800 */
[-C--:B------:R-:W-:Y:S01]  /*e8fb0*/  IADD3 R20, P5, R20, R250.reuse, RZ ;  /* 0x000000fa14147210 */ /* 0x080fe20007fbe0ff */
[----:B---3--:R-:W-:Y:S01]  /*e8fc0*/  IMAD.X R11, R11, 0x1, R0, P2 ;  /* 0x000000010b0b7824 */ /* 0x008fe200010e0600 */
[----:B------:R-:W-:-:S02]  /*e8fd0*/  IADD3 R19, P2, R19, R250, RZ ;  /* 0x000000fa13137210 */ /* 0x000fc40007f5e0ff */
[----:B----4-:R-:W-:Y:S02]  /*e8fe0*/  IADD3.X R18, R18, R0, RZ, P3, !PT ;  /* 0x0000000012127210 */ /* 0x010fe40001ffe4ff */
[----:B------:R1:W-:Y:S01]  /*e8ff0*/  STL [R1+0x54ac], R11 ;  /* 0x0054ac0b01007387 */ /* 0x0003e20000100800 */
[----:B------:R-:W-:Y:S01]  /*e9000*/  STL [R1+0x54a4], R21 ;  /* 0x0054a41501007387 */ /* 0x000fe20000100800 */
[----:B------:R-:W-:Y:S01]  /*e9010*/  IADD3 R17, P3, R17, R250, RZ ;  /* 0x000000fa11117210 */ /* 0x000fe20007f7e0ff */
[--C-:B------:R-:W-:Y:S01]  /*e9020*/  IMAD.X R16, R16, 0x1, R0.reuse, P4 ;  /* 0x0000000110107824 */ /* 0x100fe200020e0600 */
[----:B------:R-:W-:Y:S02]  /*e9030*/  IADD3.X R14, R14, R0, RZ, P5, !PT ;  /* 0x000000000e0e7210 */ /* 0x000fe40002ffe4ff */
[-C--:B------:R-:W-:Y:S01]  /*e9040*/  IADD3 R15, P4, R15, R250.reuse, RZ ;  /* 0x000000fa0f0f7210 */ /* 0x080fe20007f9e0ff */
[----:B-1----:R-:W3:Y:S01]  /*e9050*/  LDL.LU R11, [R1+0x5318] ;  /* 0x00531800010b7983 */ /* 0x002ee20000300800 */
[----:B------:R-:W-:Y:S01]  /*e9060*/  STL [R1+0x54c4], R20 ;  /* 0x0054c41401007387 */ /* 0x000fe20000100800 */
[-C--:B------:R-:W-:Y:S01]  /*e9070*/  IADD3 R10, P5, R10, R250.reuse, RZ ;  /* 0x000000fa0a0a7210 */ /* 0x080fe20007fbe0ff */
[----:B------:R-:W-:Y:S01]  /*e9080*/  STL [R1+0x533c], R19 ;  /* 0x00533c1301007387 */ /* 0x000fe20000100800 */
[----:B------:R-:W-:Y:S01]  /*e9090*/  STL [R1+0x54b4], R18 ;  /* 0x0054b41201007387 */ /* 0x000fe20000100800 */
[----:B------:R-:W-:Y:S02]  /*e90a0*/  STL [R1+0x5334], R17 ;  /* 0x0053341101007387 */ /* 0x000fe40000100800 */
[----:B------:R-:W-:Y:S02]  /*e90b0*/  STL [R1+0x54bc], R16 ;  /* 0x0054bc1001007387 */ /* 0x000fe40000100800 */
[----:B------:R1:W-:Y:S02]  /*e90c0*/  STL [R1+0x5324], R10 ;  /* 0x0053240a01007387 */ /* 0x0003e40000100800 */
[----:B------:R-:W-:Y:S01]  /*e90d0*/  IMAD.X R13, R13, 0x1, R0, P2 ;  /* 0x000000010d0d7824 */ /* 0x000fe200010e0600 */
[----:B------:R-:W-:Y:S01]  /*e90e0*/  STL [R1+0x532c], R15 ;  /* 0x00532c0f01007387 */ /* 0x000fe20000100800 */
[----:B------:R-:W-:-:S03]  /*e90f0*/  IADD3 R12, P2, R12, R250, RZ ;  /* 0x000000fa0c0c7210 */ /* 0x000fc60007f5e0ff */
[----:B-1----:R-:W4:Y:S01]  /*e9100*/  LDL.LU R10, [R1+0x5304] ;  /* 0x00530400010a7983 */ /* 0x002f220000300800 */
[----:B------:R-:W-:Y:S01]  /*e9110*/  STL [R1+0x5338], R14 ;  /* 0x0053380e01007387 */ /* 0x000fe20000100800 */
[----:B------:R-:W-:Y:S01]  /*e9120*/  IADD3.X R9, R9, R0, RZ, P3, !PT ;  /* 0x0000000009097210 */ /* 0x000fe20001ffe4ff */
[----:B------:R-:W4:Y:S01]  /*e9130*/  LDL.LU R31, [R1+0x5310] ;  /* 0x00531000011f7983 */ /* 0x000f220000300800 */
[----:B------:R-:W-:Y:S01]  /*e9140*/  STL [R1+0x5330], R13 ;  /* 0x0053300d01007387 */ /* 0x000fe20000100800 */
[----:B------:R-:W4:Y:S02]  /*e9150*/  LDL.LU R30, [R1+0x52fc] ;  /* 0x0052fc00011e7983 */ /* 0x000f240000300800 */
        /* <DEDUP_REMOVED lines=8> */
[----:B------:R-:W2:Y:S02]  /*e91e0*/  LDL.LU R27, [R1+0x52f8] ;  /* 0x0052f800011b7983 */ /* 0x000ea40000300800 */
[----:B------:R-:W2:Y:S02]  /*e91f0*/  LDL.LU R26, [R1+0x52e4] ;  /* 0x0052e400011a7983 */ /* 0x000ea40000300800 */
[----:B------:R-:W-:-:S05]  /*e9200*/  IMAD.X R7, R7, 0x1, R0, P4 ;  /* 0x0000000107077824 */ /* 0x000fca00020e0600 */
        /* <DEDUP_REMOVED lines=19> */
[----:B-1----:R-:W3:Y:S01]  /*e9340*/  LDL.LU R11, [R1+0x5244] ;  /* 0x00524400010b7983 */ /* 0x002ee20000300800 */
[----:B------:R-:W3:Y:S01]  /*e9350*/  LDL.LU R13, [R1+0x5268] ;  /* 0x00526800010d7983 */ /* 0x000ee20000300800 */
[----:B----4-:R-:W-:Y:S01]  /*e9360*/  IADD3 R10, P5, R10, R250, RZ ;  /* 0x000000fa0a0a7210 */ /* 0x010fe20007fbe0ff */
[----:B------:R-:W4:Y:S02]  /*e9370*/  LDL.LU R12, [R1+0x524c] ;  /* 0x00524c00010c7983 */ /* 0x000f240000300800 */
[----:B------:R-:W-:-:S02]  /*e9380*/  IMAD.X R31, R31, 0x1, R0, P2 ;  /* 0x000000011f1f7824 */ /* 0x000fc400010e0600 */
        /* <DEDUP_REMOVED lines=15> */
[----:B------:R-:W-:Y:S01]  /*e9480*/  IADD3 R24, P2, R24, R250, RZ ;  /* 0x000000fa18187210 */ /* 0x000fe20007f5e0ff */
[----:B-1----:R-:W2:Y:S01]  /*e9490*/  LDL.LU R8, [R1+0x5278] ;  /* 0x0052780001087983 */ /* 0x002ea20000300800 */
[----:B------:R-:W-:Y:S02]  /*e94a0*/  STL [R1+0x52f4], R29 ;  /* 0x0052f41d01007387 */ /* 0x000fe40000100800 */
[----:B------:R-:W-:Y:S02]  /*e94b0*/  STL [R1+0x52ec], R28 ;  /* 0x0052ec1c01007387 */ /* 0x000fe40000100800 */
[----:B------:R-:W-:Y:S02]  /*e94c0*/  STL [R1+0x52f8], R27 ;  /* 0x0052f81b01007387 */ /* 0x000fe40000100800 */
[----:B------:R-:W-:Y:S01]  /*e94d0*/  IMAD.X R7, R7, 0x1, R0, P4 ;  /* 0x0000000107077824 */ /* 0x000fe200020e0600 */
[----:B------:R-:W-:Y:S01]  /*e94e0*/  IADD3.X R23, R23, R0, RZ, P3, !PT ;  /* 0x0000000017177210 */ /* 0x000fe20001ffe4ff */
[----:B------:R-:W-:Y:S01]  /*e94f0*/  STL [R1+0x52e4], R26 ;  /* 0x0052e41a01007387 */ /* 0x000fe20000100800 */
[----:B------:R-:W-:Y:S02]  /*e9500*/  STL [R1+0x52f0], R25 ;  /* 0x0052f01901007387 */ /* 0x000fe40000100800 */
[----:B------:R-:W-:Y:S02]  /*e9510*/  STL [R1+0x52dc], R24 ;  /* 0x0052dc1801007387 */ /* 0x000fe40000100800 */
[----:B------:R1:W-:Y:S01]  /*e9520*/  STL [R1+0x52e0], R7 ;  /* 0x0052e00701007387 */ /* 0x0003e20000100800 */
[----:B------:R-:W-:Y:S01]  /*e9530*/  STL [R1+0x52e8], R23 ;  /* 0x0052e81701007387 */ /* 0x000fe20000100800 */
[----:B------:R-:W-:-:S02]  /*e9540*/  IADD3 R22, P3, R22, R250, RZ ;  /* 0x000000fa16167210 */ /* 0x000fc40007f7e0ff */
[----:B------:R-:W-:Y:S02]  /*e9550*/  IADD3.X R20, R20, R0, RZ, P5, !PT ;  /* 0x0000000014147210 */ /* 0x000fe40002ffe4ff */
[-C--:B------:R-:W-:Y:S01]  /*e9560*/  IADD3 R21, P4, R21, R250.reuse, RZ ;  /* 0x000000fa15157210 */ /* 0x080fe20007f9e0ff */
[----:B-1----:R-:W2:Y:S01]  /*e9570*/  LDL.LU R7, [R1+0x525c] ;  /* 0x00525c0001077983 */ /* 0x002ea20000300800 */
[----:B------:R-:W-:Y:S01]  /*e9580*/  STL [R1+0x52d4], R22 ;  /* 0x0052d41601007387 */ /* 0x000fe20000100800 */
[----:B------:R-:W-:-:S05]  /*e9590*/  IADD3 R6, P5, R6, R250, RZ ;  /* 0x000000fa06067210 */ /* 0x000fca0007fbe0ff */
[----:B------:R1:W-:Y:S01]  /*e95a0*/  STL [R1+0x5248], R6 ;  /* 0x0052480601007387 */ /* 0x0003e20000100800 */
[----:B------:R-:W-:Y:S03]  /*e95b0*/  STL [R1+0x52cc], R21 ;  /* 0x0052cc1501007387 */ /* 0x000fe60000100800 */
[----:B-1----:R-:W2:Y:S01]  /*e95c0*/  LDL.LU R6, [R1+0x5280] ;  /* 0x0052800001067983 */ /* 0x002ea20000300800 */
[--C-:B------:R-:W-:Y:S01]  /*e95d0*/  IMAD.X R19, R19, 0x1, R0.reuse, P2 ;  /* 0x0000000113137824 */ /* 0x100fe200010e0600 */
[----:B------:R-:W-:Y:S02]  /*e95e0*/  IADD3 R18, P2, R18, R250, RZ ;  /* 0x000000fa12127210 */ /* 0x000fe40007f5e0ff */
[----:B------:R-:W-:Y:S01]  /*e95f0*/  IADD3.X R17, R17, R0, RZ, P3, !PT ;  /* 0x0000000011117210 */ /* 0x000fe20001ffe4ff */
[----:B---3--:R-:W-:Y:S01]  /*e9600*/  IADD3 R16, P3, R16, R250, RZ ;  /* 0x000000fa10107210 */ /* 0x008fe20007f7e0ff */
[----:B------:R-:W-:Y:S01]  /*e9610*/  STL [R1+0x52d8], R20 ;  /* 0x0052d81401007387 */ /* 0x000fe20000100800 */
[----:B------:R-:W-:Y:S02]  /*e9620*/  STL [R1+0x52d0], R19 ;  /* 0x0052d01301007387 */ /* 0x000fe40000100800 */
[----:B------:R-:W-:-:S02]  /*e9630*/  IMAD.X R15, R15, 0x1, R0, P4 ;  /* 0x000000010f0f7824 */ /* 0x000fc400020e0600 */
[----:B------:R-:W-:Y:S01]  /*e9640*/  STL [R1+0x5250], R18 ;  /* 0x0052501201007387 */ /* 0x000fe20000100800 */
[----:B------:R-:W-:Y:S02]  /*e9650*/  IADD3.X R11, R11, R0, RZ, P5, !PT ;  /* 0x000000000b0b7210 */ /* 0x000fe40002ffe4ff */
[-C--:B------:R-:W-:Y:S01]  /*e9660*/  IADD3 R14, P4, R14, R250.reuse, RZ ;  /* 0x000000fa0e0e7210 */ /* 0x080fe20007f9e0ff */
[----:B------:R-:W-:Y:S01]  /*e9670*/  STL [R1+0x52c8], R17 ;  /* 0x0052c81101007387 */ /* 0x000fe20000100800 */
[----:B------:R-:W-:Y:S02]  /*e9680*/  STL [R1+0x5258], R16 ;  /* 0x0052581001007387 */ /* 0x000fe40000100800 */
[----:B------:R1:W-:Y:S01]  /*e9690*/  STL [R1+0x5244], R11 ;  /* 0x0052440b01007387 */ /* 0x0003e20000100800 */
[----:B------:R-:W-:Y:S01]  /*e96a0*/  IADD3 R13, P5, R13, R250, RZ ;  /* 0x000000fa0d0d7210 */ /* 0x000fe20007fbe0ff */
[----:B------:R-:W-:Y:S01]  /*e96b0*/  STL [R1+0x5140], R15 ;  /* 0x0051400f01007387 */ /* 0x000fe20000100800 */
[----:B----4-:R-:W-:-:S03]  /*e96c0*/  IMAD.X R12, R12, 0x1, R0, P2 ;  /* 0x000000010c0c7824 */ /* 0x010fc600010e0600 */
[----:B-1----:R-:W3:Y:S01]  /*e96d0*/  LDL.LU R11, [R1+0x5264] ;  /* 0x00526400010b7983 */ /* 0x002ee20000300800 */
[----:B------:R-:W-:Y:S02]  /*e96e0*/  STL [R1+0x5260], R14 ;  /* 0x0052600e01007387 */ /* 0x000fe40000100800 */
[----:B------:R-:W4:Y:S01]  /*e96f0*/  LDL.LU R31, [R1+0x5288] ;  /* 0x00528800011f7983 */ /* 0x000f220000300800 */
[----:B------:R-:W-:Y:S01]  /*e9700*/  IADD3 R10, P2, R10, R250, RZ ;  /* 0x000000fa0a0a7210 */ /* 0x000fe20007f5e0ff */
[----:B------:R-:W-:Y:S01]  /*e9710*/  STL [R1+0x5268], R13 ;  /* 0x0052680d01007387 */ /* 0x000fe20000100800 */
[----:B------:R-:W4:Y:S02]  /*e9720*/  LDL.LU R30, [R1+0x526c] ;  /* 0x00526c00011e7983 */ /* 0x000f240000300800 */
[----:B------:R-:W-:Y:S01]  /*e9730*/  STL [R1+0x524c], R12 ;  /* 0x00524c0c01007387 */ /* 0x000fe20000100800 */
[----:B------:R1:W-:Y:S04]  /*e9740*/  STL [R1+0x5270], R10 ;  /* 0x0052700a01007387 */ /* 0x0003e80000100800 */
[----:B-1----:R-:W4:Y:S01]  /*e9750*/  LDL.LU R10, [R1+0x5290] ;  /* 0x00529000010a7983 */ /* 0x002f220000300800 */
        /* <DEDUP_REMOVED lines=38> */
[----:B------:R-:W-:Y:S03]  /*e99c0*/  STL [R1+0x5288], R31 ;  /* 0x0052881f01007387 */ /* 0x000fe60000100800 */
[----:B-1----:R-:W4:Y:S01]  /*e99d0*/  LDL.LU R10, [R1+0x511c] ;  /* 0x00511c00010a7983 */ /* 0x002f220000300800 */
[-C--:B------:R-:W-:Y:S01]  /*e99e0*/  IADD3 R9, P3, R9, R250.reuse, RZ ;  /* 0x000000fa09097210 */ /* 0x080fe20007f7e0ff */
[----:B------:R-:W-:Y:S02]  /*e99f0*/  STL [R1+0x526c], R30 ;  /* 0x00526c1e01007387 */ /* 0x000fe40000100800 */
[--C-:B------:R-:W-:Y:S01]  /*e9a00*/  IMAD.X R28, R28, 0x1, R0.reuse, P4 ;  /* 0x000000011c1c7824 */ /* 0x100fe200020e0600 */
[----:B------:R-:W-:Y:S02]  /*e9a10*/  IADD3 R27, P4, R27, R250, RZ ;  /* 0x000000fa1b1b7210 */ /* 0x000fe40007f9e0ff */
[----:B------:R-:W-:Y:S01]  /*e9a20*/  IADD3.X R26, R26, R0, RZ, P5, !PT ;  /* 0x000000001a1a7210 */ /* 0x000fe20002ffe4ff */
[----:B------:R1:W-:Y:S04]  /*e9a30*/  STL [R1+0x5298], R9 ;  /* 0x0052980901007387 */ /* 0x0003e80000100800 */
        /* <DEDUP_REMOVED lines=25> */
[----:B-1----:R-:W2:Y:S01]  /*e9bd0*/  LDL.LU R7, [R1+0x5120] ;  /* 0x0051200001077983 */ /* 0x002ea20000300800 */
[----:B------:R-:W-:Y:S02]  /*e9be0*/  IMAD.X R14, R14, 0x1, R0, P4 ;  /* 0x000000010e0e7824 */ /* 0x000fe400020e0600 */
[----:B------:R-:W-:Y:S02]  /*e9bf0*/  STL [R1+0x52c0], R20 ;  /* 0x0052c01401007387 */ /* 0x000fe40000100800 */
[----:B------:R-:W-:Y:S01]  /*e9c00*/  STL [R1+0x52c4], R19 ;  /* 0x0052c41301007387 */ /* 0x000fe20000100800 */
[----:B------:R-:W-:-:S02]  /*e9c10*/  IADD3 R15, P3, R15, R250, RZ ;  /* 0x000000fa0f0f7210 */ /* 0x000fc40007f7e0ff */
[----:B------:R-:W-:Y:S01]  /*e9c20*/  IADD3 R6, P4, R6, R250, RZ ;  /* 0x000000fa06067210 */ /* 0x000fe20007f9e0ff */
[----:B------:R-:W-:Y:S01]  /*e9c30*/  STL [R1+0x52ac], R18 ;  /* 0x0052ac1201007387 */ /* 0x000fe20000100800 */
[----:B------:R-:W-:Y:S02]  /*e9c40*/  STL [R1+0x513c], R17 ;  /* 0x00513c1101007387 */ /* 0x000fe40000100800 */
[----:B------:R-:W-:Y:S01]  /*e9c50*/  STL [R1+0x52b4], R16 ;  /* 0x0052b41001007387 */ /* 0x000fe20000100800 */
[----:B------:R1:W-:Y:S01]  /*e9c60*/  STL [R1+0x512c], R6 ;  /* 0x00512c0601007387 */ /* 0x0003e20000100800 */
[----:B------:R-:W-:Y:S03]  /*e9c70*/  STL [R1+0x5134], R15 ;  /* 0x0051340f01007387 */ /* 0x000fe60000100800 */
[----:B-1----:R-:W2:Y:S01]  /*e9c80*/  LDL.LU R6, [R1+0x510c] ;  /* 0x00510c0001067983 */ /* 0x002ea20000300800 */
[----:B------:R-:W-:Y:S01]  /*e9c90*/  IADD3.X R13, R13, R0, RZ, P5, !PT ;  /* 0x000000000d0d7210 */ /* 0x000fe20002ffe4ff */
[----:B------:R-:W-:-:S02]  /*e9ca0*/  IADD3 R12, P5, R12, R250, RZ ;  /* 0x000000fa0c0c7210 */ /* 0x000fc40007fbe0ff */
[----:B------:R-:W-:Y:S01]  /*e9cb0*/  STL [R1+0x52bc], R14 ;  /* 0x0052bc0e01007387 */ /* 0x000fe20000100800 */
[----:B------:R-:W2:Y:S01]  /*e9cc0*/  LDL.LU R31, [R1+0x5118] ;  /* 0x00511800011f7983 */ /* 0x000ea20000300800 */
[----:B------:R-:W-:Y:S02]  /*e9cd0*/  STL [R1+0x5138], R13 ;  /* 0x0051380d01007387 */ /* 0x000fe40000100800 */
[----:B------:R-:W2:Y:S02]  /*e9ce0*/  LDL.LU R30, [R1+0x5104] ;  /* 0x00510400011e7983 */ /* 0x000ea40000300800 */
[----:B---3--:R-:W-:Y:S01]  /*e9cf0*/  IMAD.X R11, R11, 0x1, R0, P2 ;  /* 0x000000010b0b7824 */ /* 0x008fe200010e0600 */
[----:B------:R-:W-:Y:S04]  /*e9d00*/  STL [R1+0x5124], R12 ;  /* 0x0051240c01007387 */ /* 0x000fe80000100800 */
[----:B------:R1:W-:Y:S04]  /*e9d10*/  STL [R1+0x5130], R11 ;  /* 0x0051300b01007387 */ /* 0x0003e80000100800 */
[----:B-1----:R-:W3:Y:S01]  /*e9d20*/  LDL.LU R11, [R1+0x5110] ;  /* 0x00511000010b7983 */ /* 0x002ee20000300800 */
[----:B------:R-:W3:Y:S01]  /*e9d30*/  LDL.LU R29, [R1+0x50fc] ;  /* 0x0050fc00011d7983 */ /* 0x000ee20000300800 */
[----:B----4-:R-:W-:-:S05]  /*e9d40*/  IADD3 R10, P2, R10, R250, RZ ;  /* 0x000000fa0a0a7210 */ /* 0x010fca0007f5e0ff */
[----:B------:R1:W-:Y:S04]  /*e9d50*/  STL [R1+0x511c], R10 ;  /* 0x00511c0a01007387 */ /* 0x0003e80000100800 */
[----:B-1----:R-:W4:Y:S01]  /*e9d60*/  LDL.LU R10, [R1+0x5108] ;  /* 0x00510800010a7983 */ /* 0x002f220000300800 */
[----:B------:R-:W4:Y:S01]  /*e9d70*/  LDL.LU R28, [R1+0x50f4] ;  /* 0x0050f400011c7983 */ /* 0x000f220000300800 */
[----:B------:R-:W-:Y:S01]  /*e9d80*/  IADD3.X R9, R9, R0, RZ, P3, !PT ;  /* 0x0000000009097210 */ /* 0x000fe20001ffe4ff */
[----:B------:R-:W4:Y:S01]  /*e9d90*/  LDL.LU R27, [R1+0x5100] ;  /* 0x00510000011b7983 */ /* 0x000f220000300800 */
[----:B------:R-:W4:Y:S03]  /*e9da0*/  LDL.LU R26, [R1+0x50ec] ;  /* 0x0050ec00011a7983 */ /* 0x000f260000300800 */
        /* <DEDUP_REMOVED lines=25> */
[----:B------:R-:W-:Y:S01]  /*e9f40*/  IADD3.X R31, R31, R0, RZ, P5, !PT ;  /* 0x000000001f1f7210 */ /* 0x000fe20002ffe4ff */
[-C--:B------:R-:W-:Y:S02]  /*e9f50*/  IADD3 R30, P5, R30, R250.reuse, RZ ;  /* 0x000000fa1e1e7210 */ /* 0x080fe40007fbe0ff */
[----:B---3--:R-:W-:Y:S01]  /*e9f60*/  IMAD.X R11, R11, 0x1, R0, P2 ;  /* 0x000000010b0b7824 */ /* 0x008fe200010e0600 */
[----:B------:R-:W-:-:S04]  /*e9f70*/  IADD3 R29, P2, R29, R250, RZ ;  /* 0x000000fa1d1d7210 */ /* 0x000fc80007f5e0ff */
[----:B------:R1:W-:Y:S01]  /*e9f80*/  STL [R1+0x5110], R11 ;  /* 0x0051100b01007387 */ /* 0x0003e20000100800 */
[----:B------:R-:W-:Y:S03]  /*e9f90*/  STL [R1+0x5118], R31 ;  /* 0x0051181f01007387 */ /* 0x000fe60000100800 */
[----:B-1----:R-:W3:Y:S01]  /*e9fa0*/  LDL.LU R11, [R1+0x504c] ;  /* 0x00504c00010b7983 */ /* 0x002ee20000300800 */
[----:B----4-:R-:W-:Y:S01]  /*e9fb0*/  IADD3.X R10, R10, R0, RZ, P3, !PT ;  /* 0x000000000a0a7210 */ /* 0x010fe20001ffe4ff */
[-C--:B------:R-:W-:Y:S02]  /*e9fc0*/  IADD3 R28, P3, R28, R250.reuse, RZ ;  /* 0x000000fa1c1c7210 */ /* 0x080fe40007f7e0ff */
[----:B------:R-:W-:Y:S01]  /*e9fd0*/  STL [R1+0x5104], R30 ;  /* 0x0051041e01007387 */ /* 0x000fe20000100800 */
[----:B------:R-:W-:Y:S02]  /*e9fe0*/  IMAD.X R27, R27, 0x1, R0, P4 ;  /* 0x000000011b1b7824 */ /* 0x000fe400020e0600 */
[----:B------:R1:W-:Y:S01]  /*e9ff0*/  STL [R1+0x5108], R10 ;  /* 0x0051080a01007387 */ /* 0x0003e20000100800 */
[----:B------:R-:W-:-:S02]  /*ea000*/  IADD3 R26, P4, R26, R250, RZ ;  /* 0x000000fa1a1a7210 */ /* 0x000fc40007f9e0ff */
[----:B------:R-:W-:Y:S01]  /*ea010*/  IADD3.X R25, R25, R0, RZ, P5, !PT ;  /* 0x0000000019197210 */ /* 0x000fe20002ffe4ff */
[----:B------:R-:W-:Y:S02]  /*ea020*/  IADD3 R24, P5, R24, R250, RZ ;  /* 0x000000fa18187210 */ /* 0x000fe40007fbe0ff */
[--C-:B------:R-:W-:Y:S01]  /*ea030*/  IMAD.X R23, R23, 0x1, R0.reuse, P2 ;  /* 0x0000000117177824 */ /* 0x100fe200010e0600 */
[----:B-1----:R-:W4:Y:S01]  /*ea040*/  LDL.LU R10, [R1+0x5070] ;  /* 0x00507000010a7983 */ /* 0x002f220000300800 */
[----:B------:R-:W-:Y:S02]  /*ea050*/  STL [R1+0x50fc], R29 ;  /* 0x0050fc1d01007387 */ /* 0x000fe40000100800 */
[----:B------:R-:W-:Y:S01]  /*ea060*/  STL [R1+0x50f4], R28 ;  /* 0x0050f41c01007387 */ /* 0x000fe20000100800 */
[----:B------:R-:W-:Y:S01]  /*ea070*/  IADD3.X R9, R9, R0, RZ, P3, !PT ;  /* 0x0000000009097210 */ /* 0x000fe20001ffe4ff */
[----:B------:R-:W-:Y:S01]  /*ea080*/  STL [R1+0x5100], R27 ;  /* 0x0051001b01007387 */ /* 0x000fe20000100800 */
[----:B------:R-:W-:Y:S02]  /*ea090*/  STL [R1+0x50ec], R26 ;  /* 0x0050ec1a01007387 */ /* 0x000fe40000100800 */
[----:B------:R-:W-:Y:S02]  /*ea0a0*/  STL [R1+0x50f8], R25 ;  /* 0x0050f81901007387 */ /* 0x000fe40000100800 */
[----:B------:R-:W-:Y:S01]  /*ea0b0*/  STL [R1+0x50e4], R24 ;  /* 0x0050e41801007387 */ /* 0x000fe20000100800 */
[----:B------:R-:W-:Y:S01]  /*ea0c0*/  IADD3 R22, P2, R22, R250, RZ ;  /* 0x000000fa16167210 */ /* 0x000fe20007f5e0ff */
[----:B------:R1:W-:Y:S01]  /*ea0d0*/  STL [R1+0x50e8], R9 ;  /* 0x0050e80901007387 */ /* 0x0003e20000100800 */
[----:B------:R-:W-:-:S02]  /*ea0e0*/  IMAD.X R20, R20, 0x1, R0, P4 ;  /* 0x0000000114147824 */ /* 0x000fc400020e0600 */
[----:B------:R-:W-:Y:S01]  /*ea0f0*/  STL [R1+0x50f0], R23 ;  /* 0x0050f01701007387 */ /* 0x000fe20000100800 */
[-C--:B------:R-:W-:Y:S01]  /*ea100*/  IADD3 R21, P3, R21, R250.reuse, RZ ;  /* 0x000000fa15157210 */ /* 0x080fe20007f7e0ff */
[----:B-1----:R-:W4:Y:S01]  /*ea110*/  LDL.LU R9, [R1+0x5054] ;  /* 0x0050540001097983 */ /* 0x002f220000300800 */
[----:B------:R-:W-:Y:S01]  /*ea120*/  STL [R1+0x50dc], R22 ;  /* 0x0050dc1601007387 */ /* 0x000fe20000100800 */
[----:B--2---:R-:W-:Y:S02]  /*ea130*/  IADD3 R8, P4, R8, R250, RZ ;  /* 0x000000fa08087210 */ /* 0x004fe40007f9e0ff */
[----:B------:R-:W-:Y:S01]  /*ea140*/  IADD3.X R19, R19, R0, RZ, P5, !PT ;  /* 0x0000000013137210 */ /* 0x000fe20002ffe4ff */
[-C--:B------:R-:W-:Y:S02]  /*ea150*/  IADD3 R18, P5, R18, R250.reuse, RZ ;  /* 0x000000fa12127210 */ /* 0x080fe40007fbe0ff */
[----:B------:R1:W-:Y:S01]  /*ea160*/  STL [R1+0x50cc], R8 ;  /* 0x0050cc0801007387 */ /* 0x0003e20000100800 */
[----:B------:R-:W-:Y:S02]  /*ea170*/  STL [R1+0x50d4], R21 ;  /* 0x0050d41501007387 */ /* 0x000fe40000100800 */
[--C-:B------:R-:W-:Y:S01]  /*ea180*/  IMAD.X R17, R17, 0x1, R0.reuse, P2 ;  /* 0x0000000111117824 */ /* 0x100fe200010e0600 */
[----:B------:R-:W-:Y:S01]  /*ea190*/  IADD3 R16, P2, R16, R250, RZ ;  /* 0x000000fa10107210 */ /* 0x000fe20007f5e0ff */
[----:B-1----:R-:W2:Y:S01]  /*ea1a0*/  LDL.LU R8, [R1+0x5078] ;  /* 0x0050780001087983 */ /* 0x002ea20000300800 */
[----:B------:R-:W-:Y:S02]  /*ea1b0*/  STL [R1+0x50e0], R20 ;  /* 0x0050e01401007387 */ /* 0x000fe40000100800 */
        /* <DEDUP_REMOVED lines=13> */
[----:B------:R-:W2:Y:S02]  /*ea290*/  LDL.LU R31, [R1+0x5080] ;  /* 0x00508000011f7983 */ /* 0x000ea40000300800 */
[----:B------:R-:W-:Y:S01]  /*ea2a0*/  STL [R1+0x5060], R13 ;  /* 0x0050600d01007387 */ /* 0x000fe20000100800 */
[----:B------:R-:W2:Y:S01]  /*ea2b0*/  LDL.LU R30, [R1+0x5064] ;  /* 0x00506400011e7983 */ /* 0x000ea20000300800 */
[----:B------:R-:W-:Y:S01]  /*ea2c0*/  IADD3 R6, P5, R6, R250, RZ ;  /* 0x000000fa06067210 */ /* 0x000fe20007fbe0ff */
[----:B------:R-:W-:Y:S04]  /*ea2d0*/  STL [R1+0x5044], R12 ;  /* 0x0050440c01007387 */ /* 0x000fe80000100800 */
[----:B------:R1:W-:Y:S04]  /*ea2e0*/  STL [R1+0x5068], R6 ;  /* 0x0050680601007387 */ /* 0x0003e80000100800 */
[----:B-1----:R-:W2:Y:S01]  /*ea2f0*/  LDL.LU R6, [R1+0x5088] ;  /* 0x0050880001067983 */ /* 0x002ea20000300800 */
[----:B------:R-:W2:Y:S02]  /*ea300*/  LDL.LU R29, [R1+0x506c] ;  /* 0x00506c00011d7983 */ /* 0x000ea40000300800 */
[----:B---3--:R-:W-:-:S05]  /*ea310*/  IMAD.X R11, R11, 0x1, R0, P2 ;  /* 0x000000010b0b7824 */ /* 0x008fca00010e0600 */
        /* <DEDUP_REMOVED lines=29> */
[----:B------:R-:W-:-:S02]  /*ea4f0*/  IADD3 R31, P4, R31, R250, RZ ;  /* 0x000000fa1f1f7210 */ /* 0x000fc40007f9e0ff */
[----:B------:R-:W-:Y:S02]  /*ea500*/  IADD3.X R30, R30, R0, RZ, P5, !PT ;  /* 0x000000001e1e7210 */ /* 0x000fe40002ffe4ff */
[----:B------:R1:W-:Y:S04]  /*ea510*/  STL [R1+0x505c], R7 ;  /* 0x00505c0701007387 */ /* 0x0003e80000100800 */
[----:B-1----:R-:W2:Y:S01]  /*ea520*/  LDL.LU R7, [R1+0x4f38] ;  /* 0x004f380001077983 */ /* 0x002ea20000300800 */
[----:B------:R-:W-:-:S05]  /*ea530*/  IADD3 R6, P5, R6, R250, RZ ;  /* 0x000000fa06067210 */ /* 0x000fca0007fbe0ff */
[----:B------:R1:W-:Y:S01]  /*ea540*/  STL [R1+0x5088], R6 ;  /* 0x0050880601007387 */ /* 0x0003e20000100800 */
[----:B------:R-:W-:Y:S03]  /*ea550*/  STL [R1+0x5080], R31 ;  /* 0x0050801f01007387 */ /* 0x000fe60000100800 */
[----:B-1----:R-:W2:Y:S01]  /*ea560*/  LDL.LU R6, [R1+0x4f24] ;  /* 0x004f240001067983 */ /* 0x002ea20000300800 */
[----:B------:R-:W-:Y:S02]  /*ea570*/  IMAD.X R29, R29, 0x1, R0, P2 ;  /* 0x000000011d1d7824 */ /* 0x000fe400010e0600 */
[----:B------:R-:W-:Y:S01]  /*ea580*/  STL [R1+0x5064], R30 ;  /* 0x0050641e01007387 */ /* 0x000fe20000100800 */
[----:B---3--:R-:W-:Y:S02]  /*ea590*/  IADD3 R11, P2, R11, R250, RZ ;  /* 0x000000fa0b0b7210 */ /* 0x008fe40007f5e0ff */
        /* <DEDUP_REMOVED lines=24> */
[----:B------:R-:W-:Y:S01]  /*ea720*/  IADD3.X R18, R18, R0, RZ, P5, !PT ;  /* 0x0000000012127210 */ /* 0x000fe20002ffe4ff */
[----:B------:R1:W-:Y:S01]  /*ea730*/  STL [R1+0x509c], R9 ;  /* 0x00509c0901007387 */ /* 0x0003e20000100800 */
[----:B------:R-:W-:Y:S01]  /*ea740*/  STL [R1+0x5094], R21 ;  /* 0x0050941501007387 */ /* 0x000fe20000100800 */
[----:B------:R-:W-:Y:S02]  /*ea750*/  IADD3 R17, P5, R17, R250, RZ ;  /* 0x000000fa11117210 */ /* 0x000fe40007fbe0ff */
        /* <DEDUP_REMOVED lines=62> */
[----:B------:R-:W-:Y:S02]  /*eab40*/  STL [R1+0x4f0c], R30 ;  /* 0x004f0c1e01007387 */ /* 0x000fe40000100800 */
[----:B------:R-:W-:-:S05]  /*eab50*/  IMAD.X R6, R6, 0x1, R0, P2 ;  /* 0x0000000106067824 */ /* 0x000fca00010e0600 */
[----:B------:R1:W-:Y:S04]  /*eab60*/  STL [R1+0x4f10], R6 ;  /* 0x004f100601007387 */ /* 0x0003e80000100800 */
[----:B-1----:R-:W2:Y:S01]  /*eab70*/  LDL.LU R6, [R1+0x3dc4] ;  /* 0x003dc40001067983 */ /* 0x002ea20000300800 */
[-C--:B------:R-:W-:Y:S02]  /*eab80*/  IADD3 R29, P5, R29, R250.reuse, RZ ;  /* 0x000000fa1d1d7210 */ /* 0x080fe40007fbe0ff */
[----:B------:R-:W-:Y:S02]  /*eab90*/  IADD3 R28, P2, R28, R250, RZ ;  /* 0x000000fa1c1c7210 */ /* 0x000fe40007f5e0ff */
[----:B------:R-:W-:Y:S01]  /*eaba0*/  IADD3.X R27, R27, R0, RZ, P3, !PT ;  /* 0x000000001b1b7210 */ /* 0x000fe20001ffe4ff */
[----:B------:R-:W-:-:S02]  /*eabb0*/  IADD3 R26, P3, R26, R250, RZ ;  /* 0x000000fa1a1a7210 */ /* 0x000fc40007f7e0ff */
[--C-:B---3--:R-:W-:Y:S01]  /*eabc0*/  IMAD.X R25, R25, 0x1, R0.reuse, P4 ;  /* 0x0000000119197824 */ /* 0x108fe200020e0600 */
[----:B------:R-:W-:Y:S01]  /*eabd0*/  STL [R1+0x4f04], R29 ;  /* 0x004f041d01007387 */ /* 0x000fe20000100800 */
[----:B------:R-:W-:Y:S01]  /*eabe0*/  IADD3 R24, P4, R24, R250, RZ ;  /* 0x000000fa18187210 */ /* 0x000fe20007f9e0ff */
[----:B------:R-:W-:Y:S02]  /*eabf0*/  STL [R1+0x4efc], R28 ;  /* 0x004efc1c01007387 */ /* 0x000fe40000100800 */
[----:B------:R-:W-:Y:S02]  /*eac00*/  STL [R1+0x4f08], R27 ;  /* 0x004f081b01007387 */ /* 0x000fe40000100800 */
[----:B------:R-:W-:Y:S01]  /*eac10*/  IMAD.X R11, R11, 0x1, R0, P2 ;  /* 0x000000010b0b7824 */ /* 0x000fe200010e0600 */
[----:B------:R-:W-:Y:S01]  /*eac20*/  IADD3.X R23, R23, R0, RZ, P5, !PT ;  /* 0x0000000017177210 */ /* 0x000fe20002ffe4ff */
[----:B------:R-:W-:Y:S01]  /*eac30*/  STL [R1+0x4ef4], R26 ;  /* 0x004ef41a01007387 */ /* 0x000fe20000100800 */
[----:B------:R-:W-:Y:S01]  /*eac40*/  STL [R1+0x4f00], R25 ;  /* 0x004f001901007387 */ /* 0x000fe20000100800 */
[----:B------:R-:W-:Y:S01]  /*eac50*/  IADD3 R22, P5, R22, R250, RZ ;  /* 0x000000fa16167210 */ /* 0x000fe20007fbe0ff */
[----:B------:R-:W-:Y:S01]  /*eac60*/  STL [R1+0x4eec], R24 ;  /* 0x004eec1801007387 */ /* 0x000fe20000100800 */
[----:B------:R-:W-:Y:S01]  /*eac70*/  IADD3.X R20, R20, R0, RZ, P3, !PT ;  /* 0x0000000014147210 */ /* 0x000fe20001ffe4ff */
[----:B------:R1:W-:Y:S01]  /*eac80*/  STL [R1+0x4ef0], R11 ;  /* 0x004ef00b01007387 */ /* 0x0003e20000100800 */
[----:B------:R-:W-:Y:S01]  /*eac90*/  STL [R1+0x4ef8], R23 ;  /* 0x004ef81701007387 */ /* 0x000fe20000100800 */
[----:B------:R-:W-:-:S02]  /*eaca0*/  IADD3 R21, P2, R21, R250, RZ ;  /* 0x000000fa15157210 */ /* 0x000fc40007f5e0ff */
[----:B-1----:R-:W3:Y:S01]  /*eacb0*/  LDL.LU R11, [R1+0x3da8] ;  /* 0x003da800010b7983 */ /* 0x002ee20000300800 */
[-C--:B----4-:R-:W-:Y:S01]  /*eacc0*/  IADD3 R10, P3, R10, R250.reuse, RZ ;  /* 0x000000fa0a0a7210 */ /* 0x090fe20007f7e0ff */
[----:B------:R-:W-:Y:S02]  /*eacd0*/  STL [R1+0x4ee4], R22 ;  /* 0x004ee41601007387 */ /* 0x000fe40000100800 */
[--C-:B------:R-:W-:Y:S01]  /*eace0*/  IMAD.X R19, R19, 0x1, R0.reuse, P4 ;  /* 0x0000000113137824 */ /* 0x100fe200020e0600 */
[----:B------:R-:W-:Y:S02]  /*eacf0*/  IADD3 R18, P4, R18, R250, RZ ;  /* 0x000000fa12127210 */ /* 0x000fe40007f9e0ff */
[----:B------:R-:W-:Y:S01]  /*ead00*/  IADD3.X R17, R17, R0, RZ, P5, !PT ;  /* 0x0000000011117210 */ /* 0x000fe20002ffe4ff */
[----:B------:R1:W-:Y:S01]  /*ead10*/  STL [R1+0x4ed4], R10 ;  /* 0x004ed40a01007387 */ /* 0x0003e20000100800 */
[----:B------:R-:W-:Y:S01]  /*ead20*/  STL [R1+0x4edc], R21 ;  /* 0x004edc1501007387 */ /* 0x000fe20000100800 */
[-C--:B------:R-:W-:Y:S01]  /*ead30*/  IADD3 R16, P5, R16, R250.reuse, RZ ;  /* 0x000000fa10107210 */ /* 0x080fe20007fbe0ff */
[--C-:B------:R-:W-:Y:S01]  /*ead40*/  IMAD.X R15, R15, 0x1, R0.reuse, P2 ;  /* 0x000000010f0f7824 */ /* 0x100fe200010e0600 */
[----:B------:R-:W-:Y:S01]  /*ead50*/  IADD3 R14, P2, R14, R250, RZ ;  /* 0x000000fa0e0e7210 */ /* 0x000fe20007f5e0ff */
[----:B-1----:R-:W4:Y:S01]  /*ead60*/  LDL.LU R10, [R1+0x3dcc] ;  /* 0x003dcc00010a7983 */ /* 0x002f220000300800 */
[----:B------:R-:W-:Y:S01]  /*ead70*/  STL [R1+0x4ee8], R20 ;  /* 0x004ee81401007387 */ /* 0x000fe20000100800 */
[----:B------:R-:W-:Y:S01]  /*ead80*/  IADD3.X R9, R9, R0, RZ, P3, !PT ;  /* 0x0000000009097210 */ /* 0x000fe20001ffe4ff */
[----:B------:R-:W-:Y:S01]  /*ead90*/  STL [R1+0x4ee0], R19 ;  /* 0x004ee01301007387 */ /* 0x000fe20000100800 */
[----:B------:R-:W-:Y:S01]  /*eada0*/  STL [R1+0x4ecc], R18 ;  /* 0x004ecc1201007387 */ /* 0x000fe20000100800 */
[----:B------:R-:W-:Y:S02]  /*eadb0*/  STL [R1+0x4ed8], R17 ;  /* 0x004ed81101007387 */ /* 0x000fe40000100800 */
[----:B------:R-:W-:Y:S02]  /*eadc0*/  STL [R1+0x3da4], R16 ;  /* 0x003da41001007387 */ /* 0x000fe40000100800 */
[----:B------:R1:W-:Y:S01]  /*eadd0*/  STL [R1+0x4ec8], R9 ;  /* 0x004ec80901007387 */ /* 0x0003e20000100800 */
[----:B------:R-:W-:Y:S01]  /*eade0*/  IADD3 R13, P3, R13, R250, RZ ;  /* 0x000000fa0d0d7210 */ /* 0x000fe20007f7e0ff */
[----:B------:R-:W-:Y:S01]  /*eadf0*/  STL [R1+0x4ed0], R15 ;  /* 0x004ed00f01007387 */ /* 0x000fe20000100800 */
[----:B------:R-:W-:-:S03]  /*eae00*/  IMAD.X R12, R12, 0x1, R0, P4 ;  /* 0x000000010c0c7824 */ /* 0x000fc600020e0600 */
        /* <DEDUP_REMOVED lines=39> */
[----:B------:R-:W-:-:S02]  /*eb080*/  IADD3.X R9, R9, R0, RZ, P3, !PT ;  /* 0x0000000009097210 */ /* 0x000fc40001ffe4ff */
[-C--:B------:R-:W-:Y:S01]  /*eb090*/  IADD3 R31, P3, R31, R250.reuse, RZ ;  /* 0x000000fa1f1f7210 */ /* 0x080fe20007f7e0ff */
[----:B------:R-:W-:Y:S02]  /*eb0a0*/  IMAD.X R30, R30, 0x1, R0, P4 ;  /* 0x000000011e1e7824 */ /* 0x000fe400020e0600 */
        /* <DEDUP_REMOVED lines=14> */
[----:B-1----:R-:W2:Y:S01]  /*eb190*/  LDL.LU R7, [R1+0x3e20] ;  /* 0x003e200001077983 */ /* 0x002ea20000300800 */
[----:B------:R-:W-:Y:S02]  /*eb1a0*/  STL [R1+0x3dc0], R29 ;  /* 0x003dc01d01007387 */ /* 0x000fe40000100800 */
[--C-:B------:R-:W-:Y:S01]  /*eb1b0*/  IMAD.X R24, R24, 0x1, R0.reuse, P4 ;  /* 0x0000000118187824 */ /* 0x100fe200020e0600 */
[----:B------:R-:W-:Y:S01]  /*eb1c0*/  IADD3.X R22, R22, R0, RZ, P5, !PT ;  /* 0x0000000016167210 */ /* 0x000fe20002ffe4ff */
[----:B------:R-:W-:Y:S01]  /*eb1d0*/  STL [R1+0x3dc8], R28 ;  /* 0x003dc81c01007387 */ /* 0x000fe20000100800 */
[-C--:B------:R-:W-:Y:S01]  /*eb1e0*/  IADD3 R6, P5, R6, R250.reuse, RZ ;  /* 0x000000fa06067210 */ /* 0x080fe20007fbe0ff */
[----:B------:R-:W-:Y:S01]  /*eb1f0*/  STL [R1+0x3dec], R27 ;  /* 0x003dec1b01007387 */ /* 0x000fe20000100800 */
[-C--:B------:R-:W-:Y:S01]  /*eb200*/  IADD3 R23, P4, R23, R250.reuse, RZ ;  /* 0x000000fa17177210 */ /* 0x080fe20007f9e0ff */
[----:B------:R-:W-:Y:S01]  /*eb210*/  STL [R1+0x3dd0], R26 ;  /* 0x003dd01a01007387 */ /* 0x000fe20000100800 */
[----:B------:R-:W-:Y:S02]  /*eb220*/  STL [R1+0x3df4], R25 ;  /* 0x003df41901007387 */ /* 0x000fe40000100800 */
[----:B------:R-:W-:Y:S02]  /*eb230*/  STL [R1+0x3dd8], R24 ;  /* 0x003dd81801007387 */ /* 0x000fe40000100800 */
[----:B------:R1:W-:Y:S01]  /*eb240*/  STL [R1+0x3e04], R6 ;  /* 0x003e040601007387 */ /* 0x0003e20000100800 */
[----:B------:R-:W-:Y:S04]  /*eb250*/  STL [R1+0x3dfc], R23 ;  /* 0x003dfc1701007387 */ /* 0x000fe80000100800 */
[----:B-1----:R-:W2:Y:S01]  /*eb260*/  LDL.LU R6, [R1+0x3e44] ;  /* 0x003e440001067983 */ /* 0x002ea20000300800 */
[----:B------:R-:W-:Y:S01]  /*eb270*/  IMAD.X R21, R21, 0x1, R0, P2 ;  /* 0x0000000115157824 */ /* 0x000fe200010e0600 */
[----:B------:R-:W-:Y:S01]  /*eb280*/  IADD3 R20, P2, R20, R250, RZ ;  /* 0x000000fa14147210 */ /* 0x000fe20007f5e0ff */
[----:B------:R-:W-:Y:S01]  /*eb290*/  STL [R1+0x3de0], R22 ;  /* 0x003de01601007387 */ /* 0x000fe20000100800 */
[----:B---3--:R-:W-:-:S02]  /*eb2a0*/  IADD3.X R11, R11, R0, RZ, P3, !PT ;  /* 0x000000000b0b7210 */ /* 0x008fc40001ffe4ff */
[-C--:B----4-:R-:W-:Y:S01]  /*eb2b0*/  IADD3 R19, P3, R19, R250.reuse, RZ ;  /* 0x000000fa13137210 */ /* 0x090fe20007f7e0ff */
[--C-:B------:R-:W-:Y:S01]  /*eb2c0*/  IMAD.X R18, R18, 0x1, R0.reuse, P4 ;  /* 0x0000000112127824 */ /* 0x100fe200020e0600 */
[----:B------:R-:W-:Y:S01]  /*eb2d0*/  IADD3 R17, P4, R17, R250, RZ ;  /* 0x000000fa11117210 */ /* 0x000fe20007f9e0ff */
[----:B------:R1:W-:Y:S01]  /*eb2e0*/  STL [R1+0x3df0], R11 ;  /* 0x003df00b01007387 */ /* 0x0003e20000100800 */
[----:B------:R-:W-:Y:S01]  /*eb2f0*/  STL [R1+0x3de8], R21 ;  /* 0x003de81501007387 */ /* 0x000fe20000100800 */
[----:B------:R-:W-:Y:S01]  /*eb300*/  IADD3.X R16, R16, R0, RZ, P5, !PT ;  /* 0x0000000010107210 */ /* 0x000fe20002ffe4ff */
[----:B------:R-:W-:Y:S01]  /*eb310*/  IMAD.X R14, R14, 0x1, R0, P2 ;  /* 0x000000010e0e7824 */ /* 0x000fe200010e0600 */
        /* <DEDUP_REMOVED lines=11> */
[----:B------:R-:W-:-:S03]  /*eb3d0*/  IADD3 R12, P3, R12, R250, RZ ;  /* 0x000000fa0c0c7210 */ /* 0x000fc60007f7e0ff */
[----:B-1----:R-:W4:Y:S01]  /*eb3e0*/  LDL.LU R10, [R1+0x3e4c] ;  /* 0x003e4c00010a7983 */ /* 0x002f220000300800 */
[----:B------:R-:W-:Y:S02]  /*eb3f0*/  STL [R1+0x3e08], R14 ;  /* 0x003e080e01007387 */ /* 0x000fe40000100800 */
[----:B------:R-:W-:Y:S02]  /*eb400*/  IMAD.X R9, R9, 0x1, R0, P4 ;  /* 0x0000000109097824 */ /* 0x000fe400020e0600 */
        /* <DEDUP_REMOVED lines=35> */
[----:B----4-:R-:W-:Y:S01]  /*eb640*/  IADD3 R10, P2, R10, R250, RZ ;  /* 0x000000fa0a0a7210 */ /* 0x010fe20007f5e0ff */
[----:B------:R-:W4:Y:S01]  /*eb650*/  LDL.LU R12, [R1+0x3e90] ;  /* 0x003e9000010c7983 */ /* 0x000f220000300800 */
[----:B------:R-:W-:-:S03]  /*eb660*/  IADD3.X R31, R31, R0, RZ, P3, !PT ;  /* 0x000000001f1f7210 */ /* 0x000fc60001ffe4ff */
[----:B------:R1:W-:Y:S01]  /*eb670*/  STL [R1+0x3e4c], R10 ;  /* 0x003e4c0a01007387 */ /* 0x0003e20000100800 */
[----:B------:R-:W-:-:S03]  /*eb680*/  IADD3 R30, P3, R30, R250, RZ ;  /* 0x000000fa1e1e7210 */ /* 0x000fc60007f7e0ff */
[----:B-1----:R-:W4:Y:S01]  /*eb690*/  LDL.LU R10, [R1+0x3fb4] ;  /* 0x003fb400010a7983 */ /* 0x002f220000300800 */
[----:B------:R-:W-:Y:S01]  /*eb6a0*/  IMAD.X R9, R9, 0x1, R0, P4 ;  /* 0x0000000109097824 */ /* 0x000fe200020e0600 */
[----:B------:R-:W-:-:S04]  /*eb6b0*/  IADD3 R29, P4, R29, R250, RZ ;  /* 0x000000fa1d1d7210 */ /* 0x000fc80007f9e0ff */
[----:B------:R1:W-:Y:S01]  /*eb6c0*/  STL [R1+0x3e38], R9 ;  /* 0x003e380901007387 */ /* 0x0003e20000100800 */
[----:B------:R-:W-:Y:S03]  /*eb6d0*/  STL [R1+0x3e30], R31 ;  /* 0x003e301f01007387 */ /* 0x000fe60000100800 */
[----:B-1----:R-:W4:Y:S01]  /*eb6e0*/  LDL.LU R9, [R1+0x3e98] ;  /* 0x003e980001097983 */ /* 0x002f220000300800 */
[----:B------:R-:W-:Y:S01]  /*eb6f0*/  STL [R1+0x3e54], R30 ;  /* 0x003e541e01007387 */ /* 0x000fe20000100800 */
[----:B--2---:R-:W-:Y:S01]  /*eb700*/  IADD3.X R8, R8, R0, RZ, P5, !PT ;  /* 0x0000000008087210 */ /* 0x004fe20002ffe4ff */
[-C--:B------:R-:W-:Y:S02]  /*eb710*/  IADD3 R28, P5, R28, R250.reuse, RZ ;  /* 0x000000fa1c1c7210 */ /* 0x080fe40007fbe0ff */
[----:B------:R-:W-:Y:S01]  /*eb720*/  IMAD.X R27, R27, 0x1, R0, P2 ;  /* 0x000000011b1b7824 */ /* 0x000fe200010e0600 */
[----:B------:R-:W-:Y:S01]  /*eb730*/  IADD3 R26, P2, R26, R250, RZ ;  /* 0x000000fa1a1a7210 */ /* 0x000fe20007f5e0ff */
[----:B------:R1:W-:Y:S01]  /*eb740*/  STL [R1+0x3e40], R8 ;  /* 0x003e400801007387 */ /* 0x0003e20000100800 */
[----:B------:R-:W-:Y:S01]  /*eb750*/  IADD3.X R25, R25, R0, RZ, P3, !PT ;  /* 0x0000000019197210 */ /* 0x000fe20001ffe4ff */
[----:B------:R-:W-:-:S02]  /*eb760*/  IADD3 R24, P3, R24, R250, RZ ;  /* 0x000000fa18187210 */ /* 0x000fc40007f7e0ff */
[--C-:B------:R-:W-:Y:S01]  /*eb770*/  IMAD.X R23, R23, 0x1, R0.reuse, P4 ;  /* 0x0000000117177824 */ /* 0x100fe200020e0600 */
[----:B-1----:R-:W2:Y:S01]  /*eb780*/  LDL.LU R8, [R1+0x3fbc] ;  /* 0x003fbc0001087983 */ /* 0x002ea20000300800 */
[----:B------:R-:W-:Y:S02]  /*eb790*/  STL [R1+0x3e5c], R29 ;  /* 0x003e5c1d01007387 */ /* 0x000fe40000100800 */
[----:B------:R-:W-:Y:S02]  /*eb7a0*/  STL [R1+0x3e64], R28 ;  /* 0x003e641c01007387 */ /* 0x000fe40000100800 */
[----:B------:R-:W-:Y:S01]  /*eb7b0*/  STL [R1+0x3e48], R27 ;  /* 0x003e481b01007387 */ /* 0x000fe20000100800 */
[----:B------:R-:W-:Y:S01]  /*eb7c0*/  IADD3.X R7, R7, R0, RZ, P5, !PT ;  /* 0x0000000007077210 */ /* 0x000fe20002ffe4ff */
[----:B------:R-:W-:Y:S01]  /*eb7d0*/  STL [R1+0x3e6c], R26 ;  /* 0x003e6c1a01007387 */ /* 0x000fe20000100800 */
[----:B------:R-:W-:Y:S02]  /*eb7e0*/  STL [R1+0x3e50], R25 ;  /* 0x003e501901007387 */ /* 0x000fe40000100800 */
[----:B------:R-:W-:Y:S01]  /*eb7f0*/  STL [R1+0x3e74], R24 ;  /* 0x003e741801007387 */ /* 0x000fe20000100800 */
[----:B------:R1:W-:Y:S01]  /*eb800*/  STL [R1+0x3e60], R7 ;  /* 0x003e600701007387 */ /* 0x0003e20000100800 */
[----:B------:R-:W-:Y:S01]  /*eb810*/  STL [R1+0x3e58], R23 ;  /* 0x003e581701007387 */ /* 0x000fe20000100800 */
[-C--:B------:R-:W-:Y:S01]  /*eb820*/  IADD3 R22, P4, R22, R250.reuse, RZ ;  /* 0x000000fa16167210 */ /* 0x080fe20007f9e0ff */
[----:B------:R-:W-:Y:S01]  /*eb830*/  IMAD.X R20, R20, 0x1, R0, P2 ;  /* 0x0000000114147824 */ /* 0x000fe200010e0600 */
[-C--:B------:R-:W-:Y:S01]  /*eb840*/  IADD3 R21, P5, R21, R250.reuse, RZ ;  /* 0x000000fa15157210 */ /* 0x080fe20007fbe0ff */
[----:B-1----:R-:W2:Y:S02]  /*eb850*/  LDL.LU R7, [R1+0x3fa0] ;  /* 0x003fa00001077983 */ /* 0x002ea40000300800 */
[----:B------:R-:W-:Y:S01]  /*eb860*/  STL [R1+0x3e7c], R22 ;  /* 0x003e7c1601007387 */ /* 0x000fe20000100800 */
[----:B------:R-:W-:-:S05]  /*eb870*/  IADD3 R6, P2, R6, R250, RZ ;  /* 0x000000fa06067210 */ /* 0x000fca0007f5e0ff */
[----:B------:R1:W-:Y:S01]  /*eb880*/  STL [R1+0x3e8c], R6 ;  /* 0x003e8c0601007387 */ /* 0x0003e20000100800 */
[----:B------:R-:W-:Y:S03]  /*eb890*/  STL [R1+0x3e84], R21 ;  /* 0x003e841501007387 */ /* 0x000fe60000100800 */
[----:B-1----:R-:W2:Y:S01]  /*eb8a0*/  LDL.LU R6, [R1+0x3fc4] ;  /* 0x003fc40001067983 */ /* 0x002ea20000300800 */
[----:B------:R-:W-:Y:S01]  /*eb8b0*/  IADD3.X R19, R19, R0, RZ, P3, !PT ;  /* 0x0000000013137210 */ /* 0x000fe20001ffe4ff */
[-C--:B------:R-:W-:Y:S02]  /*eb8c0*/  IADD3 R18, P3, R18, R250.reuse, RZ ;  /* 0x000000fa12127210 */ /* 0x080fe40007f7e0ff */
[--C-:B------:R-:W-:Y:S01]  /*eb8d0*/  IMAD.X R17, R17, 0x1, R0.reuse, P4 ;  /* 0x0000000111117824 */ /* 0x100fe200020e0600 */
[----:B---3--:R-:W-:Y:S01]  /*eb8e0*/  IADD3 R16, P4, R16, R250, RZ ;  /* 0x000000fa10107210 */ /* 0x008fe20007f9e0ff */
[----:B------:R-:W-:Y:S01]  /*eb8f0*/  STL [R1+0x3e68], R20 ;  /* 0x003e681401007387 */ /* 0x000fe20000100800 */
[----:B------:R-:W-:Y:S01]  /*eb900*/  STL [R1+0x3e70], R19 ;  /* 0x003e701301007387 */ /* 0x000fe20000100800 */
[----:B------:R-:W-:Y:S01]  /*eb910*/  IADD3.X R15, R15, R0, RZ, P5, !PT ;  /* 0x000000000f0f7210 */ /* 0x000fe20002ffe4ff */
[----:B------:R-:W-:Y:S02]  /*eb920*/  STL [R1+0x3e94], R18 ;  /* 0x003e941201007387 */ /* 0x000fe40000100800 */
[----:B------:R-:W-:Y:S01]  /*eb930*/  IMAD.X R11, R11, 0x1, R0, P2 ;  /* 0x000000010b0b7824 */ /* 0x000fe200010e0600 */
[-C--:B------:R-:W-:Y:S01]  /*eb940*/  IADD3 R14, P5, R14, R250.reuse, RZ ;  /* 0x000000fa0e0e7210 */ /* 0x080fe20007fbe0ff */
[----:B------:R-:W-:Y:S01]  /*eb950*/  STL [R1+0x3e78], R17 ;  /* 0x003e781101007387 */ /* 0x000fe20000100800 */
[----:B------:R-:W-:Y:S02]  /*eb960*/  STL [R1+0x3e9c], R16 ;  /* 0x003e9c1001007387 */ /* 0x000fe40000100800 */
[----:B------:R1:W-:Y:S01]  /*eb970*/  STL [R1+0x3e88], R11 ;  /* 0x003e880b01007387 */ /* 0x0003e20000100800 */
[----:B------:R-:W-:Y:S01]  /*eb980*/  IADD3 R13, P2, R13, R250, RZ ;  /* 0x000000fa0d0d7210 */ /* 0x000fe20007f5e0ff */
[----:B------:R-:W-:Y:S01]  /*eb990*/  STL [R1+0x3e80], R15 ;  /* 0x003e800f01007387 */ /* 0x000fe20000100800 */
[----:B----4-:R-:W-:-:S03]  /*eb9a0*/  IADD3.X R12, R12, R0, RZ, P3, !PT ;  /* 0x000000000c0c7210 */ /* 0x010fc60001ffe4ff */
        /* <DEDUP_REMOVED lines=49> */
[----:B------:R-:W-:Y:S02]  /*ebcc0*/  IADD3 R9, P4, R9, R250, RZ ;  /* 0x000000fa09097210 */ /* 0x000fe40007f9e0ff */
[----:B------:R-:W-:Y:S01]  /*ebcd0*/  IADD3.X R28, R28, R0, RZ, P5, !PT ;  /* 0x000000001c1c7210 */ /* 0x000fe20002ffe4ff */
[----:B------:R-:W-:Y:S01]  /*ebce0*/  STL [R1+0x3fb0], R30 ;  /* 0x003fb01e01007387 */ /* 0x000fe20000100800 */
[-C--:B------:R-:W-:Y:S01]  /*ebcf0*/  IADD3 R27, P5, R27, R250.reuse, RZ ;  /* 0x000000fa1b1b7210 */ /* 0x080fe20007fbe0ff */
[----:B------:R1:W-:Y:S02]  /*ebd00*/  STL [R1+0x3fdc], R9 ;  /* 0x003fdc0901007387 */ /* 0x0003e40000100800 */
[----:B------:R-:W-:Y:S01]  /*ebd10*/  IMAD.X R26, R26, 0x1, R0, P2 ;  /* 0x000000011a1a7824 */ /* 0x000fe200010e0600 */
[----:B-1----:R-:W4:Y:S01]  /*ebd20*/  LDL.LU R9, [R1+0x4018] ;  /* 0x0040180001097983 */ /* 0x002f220000300800 */
[----:B------:R-:W-:Y:S02]  /*ebd30*/  STL [R1+0x3fb8], R29 ;  /* 0x003fb81d01007387 */ /* 0x000fe40000100800 */
[----:B------:R-:W-:Y:S02]  /*ebd40*/  STL [R1+0x3fc0], R28 ;  /* 0x003fc01c01007387 */ /* 0x000fe40000100800 */
[----:B------:R-:W-:Y:S01]  /*ebd50*/  STL [R1+0x3fe4], R27 ;  /* 0x003fe41b01007387 */ /* 0x000fe20000100800 */
[----:B------:R-:W-:Y:S01]  /*ebd60*/  STL [R1+0x3fc8], R26 ;  /* 0x003fc81a01007387 */ /* 0x000fe20000100800 */
[----:B--2---:R-:W-:-:S02]  /*ebd70*/  IADD3 R25, P2, R25, R250, RZ ;  /* 0x000000fa19197210 */ /* 0x004fc40007f5e0ff */
[----:B------:R-:W-:Y:S01]  /*ebd80*/  IADD3.X R24, R24, R0, RZ, P3, !PT ;  /* 0x0000000018187210 */ /* 0x000fe20001ffe4ff */
[----:B------:R-:W-:Y:S01]  /*ebd90*/  IMAD.X R22, R22, 0x1, R0, P4 ;  /* 0x0000000116167824 */ /* 0x000fe200020e0600 */
[-C--:B------:R-:W-:Y:S01]  /*ebda0*/  IADD3 R23, P3, R23, R250.reuse, RZ ;  /* 0x000000fa17177210 */ /* 0x080fe20007f7e0ff */
[----:B------:R-:W-:Y:S01]  /*ebdb0*/  STL [R1+0x3fec], R25 ;  /* 0x003fec1901007387 */ /* 0x000fe20000100800 */
[----:B------:R-:W-:-:S03]  /*ebdc0*/  IADD3 R8, P4, R8, R250, RZ ;  /* 0x000000fa08087210 */ /* 0x000fc60007f9e0ff */
[----:B------:R-:W-:Y:S01]  /*ebdd0*/  STL [R1+0x3fd0], R24 ;  /* 0x003fd01801007387 */ /* 0x000fe20000100800 */
[----:B------:R-:W-:-:S03]  /*ebde0*/  IADD3.X R21, R21, R0, RZ, P5, !PT ;  /* 0x0000000015157210 */ /* 0x000fc60002ffe4ff */
[----:B------:R1:W-:Y:S01]  /*ebdf0*/  STL [R1+0x3ffc], R8 ;  /* 0x003ffc0801007387 */ /* 0x0003e20000100800 */
[----:B------:R-:W-:Y:S01]  /*ebe00*/  STL [R1+0x3ff4], R23 ;  /* 0x003ff41701007387 */ /* 0x000fe20000100800 */
[----:B------:R-:W-:Y:S02]  /*ebe10*/  IADD3 R20, P5, R20, R250, RZ ;  /* 0x000000fa14147210 */ /* 0x000fe40007fbe0ff */
        /* <DEDUP_REMOVED lines=9> */
[----:B-1----:R-:W2:Y:S01]  /*ebeb0*/  LDL.LU R7, [R1+0x4020] ;  /* 0x0040200001077983 */ /* 0x002ea20000300800 */
[----:B------:R-:W-:Y:S01]  /*ebec0*/  IADD3.X R14, R14, R0, RZ, P5, !PT ;  /* 0x000000000e0e7210 */ /* 0x000fe20002ffe4ff */
        /* <DEDUP_REMOVED lines=15> */
[----:B------:R-:W2:Y:S02]  /*ebfc0*/  LDL.LU R30, [R1+0x404c] ;  /* 0x00404c00011e7983 */ /* 0x000ea40000300800 */
[----:B------:R-:W-:Y:S01]  /*ebfd0*/  STL [R1+0x402c], R12 ;  /* 0x00402c0c01007387 */ /* 0x000fe20000100800 */
[----:B---3--:R-:W-:-:S05]  /*ebfe0*/  IADD3.X R11, R11, R0, RZ, P3, !PT ;  /* 0x000000000b0b7210 */ /* 0x008fca0001ffe4ff */
[----:B------:R1:W-:Y:S04]  /*ebff0*/  STL [R1+0x4010], R11 ;  /* 0x0040100b01007387 */ /* 0x0003e80000100800 */
[----:B-1----:R-:W3:Y:S01]  /*ec000*/  LDL.LU R11, [R1+0x4030] ;  /* 0x00403000010b7983 */ /* 0x002ee20000300800 */
        /* <DEDUP_REMOVED lines=35> */
[----:B---3--:R-:W-:Y:S01]  /*ec240*/  IADD3.X R11, R11, R0, RZ, P3, !PT ;  /* 0x000000000b0b7210 */ /* 0x008fe20001ffe4ff */
[----:B------:R-:W-:-:S04]  /*ec250*/  IADD3 R29, P3, R29, R250, RZ ;  /* 0x000000fa1d1d7210 */ /* 0x000fc80007f7e0ff */
[----:B------:R1:W-:Y:S01]  /*ec260*/  STL [R1+0x4030], R11 ;  /* 0x0040300b01007387 */ /* 0x0003e20000100800 */
[----:B------:R-:W-:Y:S03]  /*ec270*/  STL [R1+0x4028], R31 ;  /* 0x0040281f01007387 */ /* 0x000fe60000100800 */
[----:B-1----:R-:W3:Y:S01]  /*ec280*/  LDL.LU R11, [R1+0x4090] ;  /* 0x00409000010b7983 */ /* 0x002ee20000300800 */
[--C-:B----4-:R-:W-:Y:S02]  /*ec290*/  IMAD.X R10, R10, 0x1, R0.reuse, P4 ;  /* 0x000000010a0a7824 */ /* 0x110fe400020e0600 */
        /* <DEDUP_REMOVED lines=8> */
[----:B------:R-:W-:Y:S01]  /*ec320*/  IADD3 R22, P3, R22, R250, RZ ;  /* 0x000000fa16167210 */ /* 0x000fe20007f7e0ff */
[----:B-1----:R-:W4:Y:S01]  /*ec330*/  LDL.LU R10, [R1+0x41b4] ;  /* 0x0041b400010a7983 */ /* 0x002f220000300800 */
[----:B------:R-:W-:Y:S02]  /*ec340*/  STL [R1+0x4054], R29 ;  /* 0x0040541d01007387 */ /* 0x000fe40000100800 */
[----:B------:R-:W-:Y:S02]  /*ec350*/  STL [R1+0x405c], R28 ;  /* 0x00405c1c01007387 */ /* 0x000fe40000100800 */
[--C-:B------:R-:W-:Y:S01]  /*ec360*/  IMAD.X R9, R9, 0x1, R0.reuse, P4 ;  /* 0x0000000109097824 */ /* 0x100fe200020e0600 */
[----:B------:R-:W-:Y:S01]  /*ec370*/  STL [R1+0x4040], R27 ;  /* 0x0040401b01007387 */ /* 0x000fe20000100800 */
[----:B------:R-:W-:Y:S02]  /*ec380*/  STL [R1+0x4064], R26 ;  /* 0x0040641a01007387 */ /* 0x000fe40000100800 */
[----:B------:R-:W-:Y:S01]  /*ec390*/  STL [R1+0x4048], R25 ;  /* 0x0040481901007387 */ /* 0x000fe20000100800 */
[----:B------:R-:W-:Y:S01]  /*ec3a0*/  IADD3.X R20, R20, R0, RZ, P5, !PT ;  /* 0x0000000014147210 */ /* 0x000fe20002ffe4ff */
[----:B------:R-:W-:Y:S01]  /*ec3b0*/  STL [R1+0x406c], R24 ;  /* 0x00406c1801007387 */ /* 0x000fe20000100800 */
[----:B------:R1:W-:Y:S01]  /*ec3c0*/  STL [R1+0x4058], R9 ;  /* 0x0040580901007387 */ /* 0x0003e20000100800 */
[-C--:B------:R-:W-:Y:S01]  /*ec3d0*/  IADD3 R21, P4, R21, R250.reuse, RZ ;  /* 0x000000fa15157210 */ /* 0x080fe20007f9e0ff */
[----:B------:R-:W-:Y:S01]  /*ec3e0*/  STL [R1+0x4050], R23 ;  /* 0x0040501701007387 */ /* 0x000fe20000100800 */
[----:B-1----:R-:W4:Y:S01]  /*ec3f0*/  LDL.LU R9, [R1+0x4098] ;  /* 0x0040980001097983 */ /* 0x002f220000300800 */
[----:B------:R-:W-:Y:S01]  /*ec400*/  STL [R1+0x4074], R22 ;  /* 0x0040741601007387 */ /* 0x000fe20000100800 */
[-C--:B--2---:R-:W-:Y:S01]  /*ec410*/  IADD3 R8, P5, R8, R250.reuse, RZ ;  /* 0x000000fa08087210 */ /* 0x084fe20007fbe0ff */
[----:B------:R-:W-:Y:S01]  /*ec420*/  IMAD.X R19, R19, 0x1, R0, P2 ;  /* 0x0000000113137824 */ /* 0x000fe200010e0600 */
[----:B------:R-:W-:-:S02]  /*ec430*/  IADD3 R18, P2, R18, R250, RZ ;  /* 0x000000fa12127210 */ /* 0x000fc40007f5e0ff */
[----:B------:R-:W-:Y:S01]  /*ec440*/  IADD3.X R17, R17, R0, RZ, P3, !PT ;  /* 0x0000000011117210 */ /* 0x000fe20001ffe4ff */
[----:B------:R1:W-:Y:S01]  /*ec450*/  STL [R1+0x4084], R8 ;  /* 0x0040840801007387 */ /* 0x0003e20000100800 */
[----:B------:R-:W-:Y:S01]  /*ec460*/  STL [R1+0x407c], R21 ;  /* 0x00407c1501007387 */ /* 0x000fe20000100800 */
[----:B------:R-:W-:Y:S01]  /*ec470*/  IADD3 R16, P3, R16, R250, RZ ;  /* 0x000000fa10107210 */ /* 0x000fe20007f7e0ff */
[--C-:B------:R-:W-:Y:S01]  /*ec480*/  IMAD.X R15, R15, 0x1, R0.reuse, P4 ;  /* 0x000000010f0f7824 */ /* 0x100fe200020e0600 */
[----:B-1----:R-:W2:Y:S01]  /*ec490*/  LDL.LU R8, [R1+0x41bc] ;  /* 0x0041bc0001087983 */ /* 0x002ea20000300800 */
[----:B------:R-:W-:Y:S02]  /*ec4a0*/  STL [R1+0x4060], R20 ;  /* 0x0040601401007387 */ /* 0x000fe40000100800 */
[----:B------:R-:W-:Y:S01]  /*ec4b0*/  STL [R1+0x4068], R19 ;  /* 0x0040681301007387 */ /* 0x000fe20000100800 */
        /* <DEDUP_REMOVED lines=19> */
[----:B------:R-:W2:Y:S01]  /*ec5f0*/  LDL.LU R12, [R1+0x41d4] ;  /* 0x0041d400010c7983 */ /* 0x000ea20000300800 */
[----:B---3--:R-:W-:-:S05]  /*ec600*/  IADD3.X R11, R11, R0, RZ, P3, !PT ;  /* 0x000000000b0b7210 */ /* 0x008fca0001ffe4ff */
[----:B------:R1:W-:Y:S01]  /*ec610*/  STL [R1+0x4090], R11 ;  /* 0x0040900b01007387 */ /* 0x0003e20000100800 */
[----:B------:R-:W3:Y:S02]  /*ec620*/  LDL.LU R27, [R1+0x41b8] ;  /* 0x0041b800011b7983 */ /* 0x000ee40000300800 */
[----:B------:R-:W3:Y:S02]  /*ec630*/  LDL.LU R26, [R1+0x41dc] ;  /* 0x0041dc00011a7983 */ /* 0x000ee40000300800 */
[----:B------:R-:W3:Y:S01]  /*ec640*/  LDL.LU R25, [R1+0x41c0] ;  /* 0x0041c00001197983 */ /* 0x000ee20000300800 */
[----:B----4-:R-:W-:-:S05]  /*ec650*/  IADD3 R10, P3, R10, R250, RZ ;  /* 0x000000fa0a0a7210 */ /* 0x010fca0007f7e0ff */
[----:B------:R4:W-:Y:S01]  /*ec660*/  STL [R1+0x41b4], R10 ;  /* 0x0041b40a01007387 */ /* 0x0009e20000100800 */
[----:B------:R-:W3:Y:S02]  /*ec670*/  LDL.LU R24, [R1+0x41e4] ;  /* 0x0041e40001187983 */ /* 0x000ee40000300800 */
[----:B------:R-:W3:Y:S02]  /*ec680*/  LDL.LU R23, [R1+0x41c8] ;  /* 0x0041c80001177983 */ /* 0x000ee40000300800 */
[----:B------:R-:W3:Y:S01]  /*ec690*/  LDL.LU R22, [R1+0x41ec] ;  /* 0x0041ec0001167983 */ /* 0x000ee20000300800 */
[----:B------:R-:W3:Y:S01]  /*ec6a0*/  LDL.LU R21, [R1+0x41d0] ;  /* 0x0041d00001157983 */ /* 0x000ee20000300800 */
[----:B-1----:R-:W3:Y:S03]  /*ec6b0*/  LDL.LU R11, [R1+0x41f4] ;  /* 0x0041f400010b7983 */ /* 0x002ee60000300800 */
[----:B----4-:R-:W4:Y:S01]  /*ec6c0*/  LDL.LU R10, [R1+0x41d8] ;  /* 0x0041d800010a7983 */ /* 0x010f220000300800 */
[----:B------:R-:W-:-:S05]  /*ec6d0*/  IMAD.X R9, R9, 0x1, R0, P4 ;  /* 0x0000000109097824 */ /* 0x000fca00020e0600 */
[----:B------:R1:W-:Y:S04]  /*ec6e0*/  STL [R1+0x4098], R9 ;  /* 0x0040980901007387 */ /* 0x0003e80000100800 */
[----:B-1----:R-:W4:Y:S01]  /*ec6f0*/  LDL.LU R9, [R1+0x41fc] ;  /* 0x0041fc0001097983 */ /* 0x002f220000300800 */
[----:B------:R-:W4:Y:S02]  /*ec700*/  LDL.LU R252, [R1+0x421c] ;  /* 0x00421c0001fc7983 */ /* 0x000f240000300800 */
[----:B------:R-:W4:Y:S02]  /*ec710*/  LDL.LU R20, [R1+0x41e0] ;  /* 0x0041e00001147983 */ /* 0x000f240000300800 */
[----:B------:R-:W4:Y:S01]  /*ec720*/  LDL.LU R19, [R1+0x4204] ;  /* 0x0042040001137983 */ /* 0x000f220000300800 */
[----:B------:R-:W4:Y:S01]  /*ec730*/  LDL.LU R18, [R1+0x41e8] ;  /* 0x0041e80001127983 */ /* 0x000f220000300800 */
[----:B--2---:R-:W-:-:S05]  /*ec740*/  IADD3 R8, P4, R8, R250, RZ ;  /* 0x000000fa08087210 */ /* 0x004fca0007f9e0ff */
[----:B------:R1:W-:Y:S01]  /*ec750*/  STL [R1+0x41bc], R8 ;  /* 0x0041bc0801007387 */ /* 0x0003e20000100800 */
[----:B------:R-:W2:Y:S02]  /*ec760*/  LDL.LU R17, [R1+0x420c] ;  /* 0x00420c0001117983 */ /* 0x000ea40000300800 */
[----:B------:R-:W2:Y:S02]  /*ec770*/  LDL.LU R16, [R1+0x41f0] ;  /* 0x0041f00001107983 */ /* 0x000ea40000300800 */
[----:B------:R-:W2:Y:S01]  /*ec780*/  LDL.LU R15, [R1+0x4214] ;  /* 0x00421400010f7983 */ /* 0x000ea20000300800 */
[----:B------:R-:W2:Y:S01]  /*ec790*/  LDL.LU R14, [R1+0x41f8] ;  /* 0x0041f800010e7983 */ /* 0x000ea20000300800 */
[----:B------:R-:W2:Y:S03]  /*ec7a0*/  LDL.LU R13, [R1+0x4200] ;  /* 0x00420000010d7983 */ /* 0x000ea60000300800 */
[----:B-1----:R-:W2:Y:S01]  /*ec7b0*/  LDL.LU R8, [R1+0x4224] ;  /* 0x0042240001087983 */ /* 0x002ea20000300800 */
[----:B------:R-:W-:-:S02]  /*ec7c0*/  IADD3.X R7, R7, R0, RZ, P5, !PT ;  /* 0x0000000007077210 */ /* 0x000fc40002ffe4ff */
[-C--:B------:R-:W-:Y:S01]  /*ec7d0*/  IADD3 R30, P5, R30, R250.reuse, RZ ;  /* 0x000000fa1e1e7210 */ /* 0x080fe20007fbe0ff */
[----:B------:R-:W-:Y:S02]  /*ec7e0*/  IMAD.X R29, R29, 0x1, R0, P2 ;  /* 0x000000011d1d7824 */ /* 0x000fe400010e0600 */
[----:B------:R1:W-:Y:S04]  /*ec7f0*/  STL [R1+0x41a0], R7 ;  /* 0x0041a00701007387 */ /* 0x0003e80000100800 */
[----:B-1----:R-:W2:Y:S01]  /*ec800*/  LDL.LU R7, [R1+0x4208] ;  /* 0x0042080001077983 */ /* 0x002ea20000300800 */
[----:B------:R-:W-:Y:S02]  /*ec810*/  IADD3 R6, P2, R6, R250, RZ ;  /* 0x000000fa06067210 */ /* 0x000fe40007f5e0ff */
[----:B------:R-:W-:Y:S01]  /*ec820*/  IADD3.X R28, R28, R0, RZ, P3, !PT ;  /* 0x000000001c1c7210 */ /* 0x000fe20001ffe4ff */
[----:B------:R-:W-:-:S02]  /*ec830*/  IADD3 R12, P3, R12, R250, RZ ;  /* 0x000000fa0c0c7210 */ /* 0x000fc40007f7e0ff */
[----:B------:R1:W-:Y:S01]  /*ec840*/  STL [R1+0x41cc], R6 ;  /* 0x0041cc0601007387 */ /* 0x0003e20000100800 */
[----:B------:R-:W-:Y:S03]  /*ec850*/  STL [R1+0x41c4], R30 ;  /* 0x0041c41e01007387 */ /* 0x000fe60000100800 */
[----:B-1----:R-:W2:Y:S01]  /*ec860*/  LDL.LU R6, [R1+0x422c] ;  /* 0x00422c0001067983 */ /* 0x002ea20000300800 */
[----:B------:R-:W-:Y:S02]  /*ec870*/  STL [R1+0x41a8], R29 ;  /* 0x0041a81d01007387 */ /* 0x000fe40000100800 */
[----:B------:R1:W-:Y:S02]  /*ec880*/  STL [R1+0x41d4], R12 ;  /* 0x0041d40c01007387 */ /* 0x0003e40000100800 */
[----:B-1----:R-:W2:Y:S01]  /*ec890*/  LDL.LU R12, [R1+0x4210] ;  /* 0x00421000010c7983 */ /* 0x002ea20000300800 */
[----:B---3--:R-:W-:Y:S01]  /*ec8a0*/  IMAD.X R27, R27, 0x1, R0, P4 ;  /* 0x000000011b1b7824 */ /* 0x008fe200020e0600 */
[----:B------:R-:W-:-:S02]  /*ec8b0*/  IADD3 R26, P4, R26, R250, RZ ;  /* 0x000000fa1a1a7210 */ /* 0x000fc40007f9e0ff */
[----:B------:R-:W-:Y:S01]  /*ec8c0*/  IADD3.X R25, R25, R0, RZ, P5, !PT ;  /* 0x0000000019197210 */ /* 0x000fe20002ffe4ff */
[----:B------:R-:W-:Y:S01]  /*ec8d0*/  STL [R1+0x41b0], R28 ;  /* 0x0041b01c01007387 */ /* 0x000fe20000100800 */
[----:B------:R-:W-:Y:S01]  /*ec8e0*/  STL [R1+0x41b8], R27 ;  /* 0x0041b81b01007387 */ /* 0x000fe20000100800 */
[----:B------:R-:W-:Y:S01]  /*ec8f0*/  IADD3 R24, P5, R24, R250, RZ ;  /* 0x000000fa18187210 */ /* 0x000fe20007fbe0ff */
[--C-:B------:R-:W-:Y:S01]  /*ec900*/  IMAD.X R23, R23, 0x1, R0.reuse, P2 ;  /* 0x0000000117177824 */ /* 0x100fe200010e0600 */
[----:B------:R-:W-:Y:S01]  /*ec910*/  IADD3.X R21, R21, R0, RZ, P3, !PT ;  /* 0x0000000015157210 */ /* 0x000fe20001ffe4ff */
[-C--:B------:R-:W-:Y:S01]  /*ec920*/  IADD3 R11, P3, R11, R250.reuse, RZ ;  /* 0x000000fa0b0b7210 */ /* 0x080fe20007f7e0ff */
[----:B------:R-:W-:Y:S01]  /*ec930*/  STL [R1+0x41dc], R26 ;  /* 0x0041dc1a01007387 */ /* 0x000fe20000100800 */
[----:B------:R-:W-:Y:S01]  /*ec940*/  IADD3 R22, P2, R22, R250, RZ ;  /* 0x000000fa16167210 */ /* 0x000fe20007f5e0ff */
[----:B------:R-:W-:Y:S02]  /*ec950*/  STL [R1+0x41c0], R25 ;  /* 0x0041c01901007387 */ /* 0x000fe40000100800 */
[----:B------:R-:W-:Y:S01]  /*ec960*/  STL [R1+0x41e4], R24 ;  /* 0x0041e41801007387 */ /* 0x000fe20000100800 */
[----:B------:R-:W-:Y:S01]  /*ec970*/  STL [R1+0x41c8], R23 ;  /* 0x0041c81701007387 */ /* 0x000fe20000100800 */
[----:B----4-:R-:W-:-:S02]  /*ec980*/  IMAD.X R10, R10, 0x1, R0, P4 ;  /* 0x000000010a0a7824 */ /* 0x010fc400020e0600 */
[----:B------:R1:W-:Y:S02]  /*ec990*/  STL [R1+0x41f4], R11 ;  /* 0x0041f40b01007387 */ /* 0x0003e40000100800 */
[----:B------:R-:W-:Y:S01]  /*ec9a0*/  STL [R1+0x41ec], R22 ;  /* 0x0041ec1601007387 */ /* 0x000fe20000100800 */
[----:B-1----:R-:W3:Y:S01]  /*ec9b0*/  LDL.LU R11, [R1+0x4234] ;  /* 0x00423400010b7983 */ /* 0x002ee20000300800 */
[----:B------:R-:W-:Y:S02]  /*ec9c0*/  STL [R1+0x41d0], R21 ;  /* 0x0041d01501007387 */ /* 0x000fe40000100800 */
[----:B------:R1:W-:Y:S01]  /*ec9d0*/  STL [R1+0x41d8], R10 ;  /* 0x0041d80a01007387 */ /* 0x0003e20000100800 */
[----:B------:R-:W-:Y:S02]  /*ec9e0*/  IADD3 R9, P4, R9, R250, RZ ;  /* 0x000000fa09097210 */ /* 0x000fe40007f9e0ff */
[----:B------:R-:W-:Y:S01]  /*ec9f0*/  IADD3.X R20, R20, R0, RZ, P5, !PT ;  /* 0x0000000014147210 */ /* 0x000fe20002ffe4ff */
[----:B------:R-:W-:-:S02]  /*eca00*/  IADD3 R19, P5, R19, R250, RZ ;  /* 0x000000fa13137210 */ /* 0x000fc40007fbe0ff */
[----:B------:R-:W-:Y:S01]  /*eca10*/  IMAD.X R18, R18, 0x1, R0, P2 ;  /* 0x0000000112127824 */ /* 0x000fe200010e0600 */
[----:B-1----:R-:W4:Y:S01]  /*eca20*/  LDL.LU R10, [R1+0x4218] ;  /* 0x00421800010a7983 */ /* 0x002f220000300800 */
[----:B------:R1:W-:Y:S03]  /*eca30*/  STL [R1+0x41fc], R9 ;  /* 0x0041fc0901007387 */ /* 0x0003e60000100800 */
[----:B-1----:R-:W4:Y:S01]  /*eca40*/  LDL.LU R9, [R1+0x423c] ;  /* 0x00423c0001097983 */ /* 0x002f220000300800 */
[----:B------:R-:W-:Y:S02]  /*eca50*/  STL [R1+0x41e0], R20 ;  /* 0x0041e01401007387 */ /* 0x000fe40000100800 */
[----:B------:R-:W-:Y:S02]  /*eca60*/  STL [R1+0x4204], R19 ;  /* 0x0042041301007387 */ /* 0x000fe40000100800 */
[----:B------:R-:W-:Y:S01]  /*eca70*/  STL [R1+0x41e8], R18 ;  /* 0x0041e81201007387 */ /* 0x000fe20000100800 */
[----:B--2---:R-:W-:-:S02]  /*eca80*/  IADD3 R17, P2, R17, R250, RZ ;  /* 0x000000fa11117210 */ /* 0x004fc40007f5e0ff */
[----:B------:R-:W-:Y:S01]  /*eca90*/  IADD3.X R16, R16, R0, RZ, P3, !PT ;  /* 0x0000000010107210 */ /* 0x000fe20001ffe4ff */
[----:B------:R-:W-:Y:S02]  /*ecaa0*/  IADD3 R15, P3, R15, R250, RZ ;  /* 0x000000fa0f0f7210 */ /* 0x000fe40007f7e0ff */
[----:B------:R-:W-:Y:S01]  /*ecab0*/  IMAD.X R14, R14, 0x1, R0, P4 ;  /* 0x000000010e0e7824 */ /* 0x000fe200020e0600 */
[----:B------:R-:W-:Y:S01]  /*ecac0*/  IADD3.X R13, R13, R0, RZ, P5, !PT ;  /* 0x000000000d0d7210 */ /* 0x000fe20002ffe4ff */
[----:B------:R-:W-:Y:S01]  /*ecad0*/  STL [R1+0x420c], R17 ;  /* 0x00420c1101007387 */ /* 0x000fe20000100800 */
[----:B------:R-:W-:Y:S01]  /*ecae0*/  STL [R1+0x41f0], R16 ;  /* 0x0041f01001007387 */ /* 0x000fe20000100800 */
[-C--:B------:R-:W-:Y:S02]  /*ecaf0*/  IADD3 R8, P5, R8, R250.reuse, RZ ;  /* 0x000000fa08087210 */ /* 0x080fe40007fbe0ff */
[----:B------:R-:W-:Y:S01]  /*ecb00*/  STL [R1+0x4214], R15 ;  /* 0x0042140f01007387 */ /* 0x000fe20000100800 */
[----:B------:R-:W-:Y:S01]  /*ecb10*/  STL [R1+0x41f8], R14 ;  /* 0x0041f80e01007387 */ /* 0x000fe20000100800 */
[----:B------:R-:W-:-:S02]  /*ecb20*/  IADD3 R252, P4, R252, R250, RZ ;  /* 0x000000fafcfc7210 */ /* 0x000fc40007f9e0ff */
[----:B------:R1:W-:Y:S01]  /*ecb30*/  STL [R1+0x4224], R8 ;  /* 0x0042240801007387 */ /* 0x0003e20000100800 */
[----:B------:R-:W-:Y:S03]  /*ecb40*/  STL [R1+0x4200], R13 ;  /* 0x0042000d01007387 */ /* 0x000fe60000100800 */
[----:B-1----:R-:W2:Y:S01]  /*ecb50*/  LDL.LU R8, [R1+0x4220] ;  /* 0x0042200001087983 */ /* 0x002ea20000300800 */
[----:B------:R-:W-:-:S05]  /*ecb60*/  IMAD.X R7, R7, 0x1, R0, P2 ;  /* 0x0000000107077824 */ /* 0x000fca00010e0600 */
[----:B------:R1:W-:Y:S04]  /*ecb70*/  STL [R1+0x4208], R7 ;  /* 0x0042080701007387 */ /* 0x0003e80000100800 */
[----:B-1----:R-:W2:Y:S01]  /*ecb80*/  LDL.LU R7, [R1+0x4244] ;  /* 0x0042440001077983 */ /* 0x002ea20000300800 */
[----:B------:R-:W-:Y:S02]  /*ecb90*/  STL [R1+0x421c], R252 ;  /* 0x00421cfc01007387 */ /* 0x000fe40000100800 */
[----:B------:R-:W2:Y:S01]  /*ecba0*/  LDL.LU R30, [R1+0x4228] ;  /* 0x00422800011e7983 */ /* 0x000ea20000300800 */
[----:B------:R-:W-:-:S05]  /*ecbb0*/  IADD3 R6, P2, R6, R250, RZ ;  /* 0x000000fa06067210 */ /* 0x000fca0007f5e0ff */
[----:B------:R1:W-:Y:S01]  /*ecbc0*/  STL [R1+0x422c], R6 ;  /* 0x00422c0601007387 */ /* 0x0003e20000100800 */
[----:B------:R-:W-:-:S03]  /*ecbd0*/  IADD3.X R12, R12, R0, RZ, P3, !PT ;  /* 0x000000000c0c7210 */ /* 0x000fc60001ffe4ff */
        /* <DEDUP_REMOVED lines=8> */
[----:B------:R-:W2:Y:S01]  /*ecc60*/  LDL.LU R23, [R1+0x4248] ;  /* 0x0042480001177983 */ /* 0x000ea20000300800 */
[----:B------:R-:W2:Y:S02]  /*ecc70*/  LDL.LU R22, [R1+0x426c] ;  /* 0x00426c0001167983 */ /* 0x000ea40000300800 */
[----:B------:R-:W2:Y:S02]  /*ecc80*/  LDL.LU R21, [R1+0x4250] ;  /* 0x0042500001157983 */ /* 0x000ea40000300800 */
[----:B------:R-:W2:Y:S01]  /*ecc90*/  LDL.LU R20, [R1+0x4274] ;  /* 0x0042740001147983 */ /* 0x000ea20000300800 */
[----:B---3--:R-:W-:-:S05]  /*ecca0*/  IADD3 R11, P3, R11, R250, RZ ;  /* 0x000000fa0b0b7210 */ /* 0x008fca0007f7e0ff */
[----:B------:R3:W-:Y:S01]  /*eccb0*/  STL [R1+0x4234], R11 ;  /* 0x0042340b01007387 */ /* 0x0007e20000100800 */
[----:B------:R-:W2:Y:S02]  /*eccc0*/  LDL.LU R19, [R1+0x4258] ;  /* 0x0042580001137983 */ /* 0x000ea40000300800 */
[----:B----4-:R-:W-:-:S05]  /*eccd0*/  IMAD.X R10, R10, 0x1, R0, P4 ;  /* 0x000000010a0a7824 */ /* 0x010fca00020e0600 */
[----:B------:R4:W-:Y:S01]  /*ecce0*/  STL [R1+0x4218], R10 ;  /* 0x0042180a01007387 */ /* 0x0009e20000100800 */
[----:B------:R-:W2:Y:S02]  /*eccf0*/  LDL.LU R18, [R1+0x427c] ;  /* 0x00427c0001127983 */ /* 0x000ea40000300800 */
[----:B------:R-:W2:Y:S01]  /*ecd00*/  LDL.LU R17, [R1+0x4260] ;  /* 0x0042600001117983 */ /* 0x000ea20000300800 */
[----:B------:R-:W-:-:S05]  /*ecd10*/  IADD3 R9, P4, R9, R250, RZ ;  /* 0x000000fa09097210 */ /* 0x000fca0007f9e0ff */
[----:B------:R4:W-:Y:S01]  /*ecd20*/  STL [R1+0x423c], R9 ;  /* 0x00423c0901007387 */ /* 0x0009e20000100800 */
[----:B------:R-:W2:Y:S02]  /*ecd30*/  LDL.LU R16, [R1+0x4284] ;  /* 0x0042840001107983 */ /* 0x000ea40000300800 */
[----:B------:R-:W2:Y:S02]  /*ecd40*/  LDL.LU R15, [R1+0x4268] ;  /* 0x00426800010f7983 */ /* 0x000ea40000300800 */
[----:B------:R-:W2:Y:S01]  /*ecd50*/  LDL.LU R14, [R1+0x428c] ;  /* 0x00428c00010e7983 */ /* 0x000ea20000300800 */
[----:B------:R-:W2:Y:S01]  /*ecd60*/  LDL.LU R13, [R1+0x4270] ;  /* 0x00427000010d7983 */ /* 0x000ea20000300800 */
[----:B-1----:R-:W2:Y:S02]  /*ecd70*/  LDL.LU R12, [R1+0x4294] ;  /* 0x00429400010c7983 */ /* 0x002ea40000300800 */
[----:B---3--:R-:W3:Y:S02]  /*ecd80*/  LDL.LU R11, [R1+0x4278] ;  /* 0x00427800010b7983 */ /* 0x008ee40000300800 */
[----:B----4-:R-:W4:Y:S01]  /*ecd90*/  LDL.LU R10, [R1+0x429c] ;  /* 0x00429c00010a7983 */ /* 0x010f220000300800 */
[----:B------:R-:W4:Y:S01]  /*ecda0*/  LDL.LU R9, [R1+0x4280] ;  /* 0x0042800001097983 */ /* 0x000f220000300800 */
[----:B--2---:R-:W-:-:S05]  /*ecdb0*/  IADD3.X R8, R8, R0, RZ, P5, !PT ;  /* 0x0000000008087210 */ /* 0x004fca0002ffe4ff */
[----:B------:R1:W-:Y:S04]  /*ecdc0*/  STL [R1+0x4220], R8 ;  /* 0x0042200801007387 */ /* 0x0003e80000100800 */
[----:B-1----:R-:W2:Y:S01]  /*ecdd0*/  LDL.LU R8, [R1+0x4288] ;  /* 0x0042880001087983 */ /* 0x002ea20000300800 */
[----:B------:R-:W-:Y:S01]  /*ecde0*/  IADD3 R7, P5, R7, R250, RZ ;  /* 0x000000fa07077210 */ /* 0x000fe20007fbe0ff */
[----:B------:R-:W-:-:S04]  /*ecdf0*/  IMAD.X R30, R30, 0x1, R0, P2 ;  /* 0x000000011e1e7824 */ /* 0x000fc800010e0600 */
[----:B------:R1:W-:Y:S04]  /*ece00*/  STL [R1+0x4244], R7 ;  /* 0x0042440701007387 */ /* 0x0003e80000100800 */
[----:B-1----:R-:W2:Y:S01]  /*ece10*/  LDL.LU R7, [R1+0x4290] ;  /* 0x0042900001077983 */ /* 0x002ea20000300800 */
[----:B------:R-:W-:Y:S02]  /*ece20*/  IADD3 R6, P2, R6, R250, RZ ;  /* 0x000000fa06067210 */ /* 0x000fe40007f5e0ff */
[----:B------:R-:W-:Y:S01]  /*ece30*/  IADD3.X R29, R29, R0, RZ, P3, !PT ;  /* 0x000000001d1d7210 */ /* 0x000fe20001ffe4ff */
[-C--:B------:R-:W-:Y:S02]  /*ece40*/  IADD3 R28, P3, R28, R250.reuse, RZ ;  /* 0x000000fa1c1c7210 */ /* 0x080fe40007f7e0ff */
[----:B------:R-:W-:Y:S01]  /*ece50*/  IMAD.X R27, R27, 0x1, R0, P4 ;  /* 0x000000011b1b7824 */ /* 0x000fe200020e0600 */
[----:B------:R1:W-:Y:S01]  /*ece60*/  STL [R1+0x424c], R6 ;  /* 0x00424c0601007387 */ /* 0x0003e20000100800 */
[----:B------:R-:W-:-:S02]  /*ece70*/  IADD3 R26, P4, R26, R250, RZ ;  /* 0x000000fa1a1a7210 */ /* 0x000fc40007f9e0ff */
[----:B------:R-:W-:Y:S01]  /*ece80*/  IADD3.X R25, R25, R0, RZ, P5, !PT ;  /* 0x0000000019197210 */ /* 0x000fe20002ffe4ff */
[----:B-1----:R-:W2:Y:S01]  /*ece90*/  LDL.LU R6, [R1+0x4298] ;  /* 0x0042980001067983 */ /* 0x002ea20000300800 */
[----:B------:R-:W-:Y:S02]  /*ecea0*/  STL [R1+0x4228], R30 ;  /* 0x0042281e01007387 */ /* 0x000fe40000100800 */
[----:B------:R-:W-:Y:S02]  /*eceb0*/  STL [R1+0x4230], R29 ;  /* 0x0042301d01007387 */ /* 0x000fe40000100800 */
[----:B------:R-:W-:Y:S01]  /*ecec0*/  STL [R1+0x4254], R28 ;  /* 0x0042541c01007387 */ /* 0x000fe20000100800 */
[----:B------:R-:W-:Y:S01]  /*eced0*/  STL [R1+0x4238], R27 ;  /* 0x0042381b01007387 */ /* 0x000fe20000100800 */
[----:B------:R-:W-:Y:S02]  /*ecee0*/  STL [R1+0x425c], R26 ;  /* 0x00425c1a01007387 */ /* 0x000fe40000100800 */
[----:B------:R-:W-:Y:S02]  /*ecef0*/  STL [R1+0x4240], R25 ;  /* 0x0042401901007387 */ /* 0x000fe40000100800 */
[----:B------:R-:W2:Y:S01]  /*ecf00*/  LDL.LU R213, [R1+0x438c] ;  /* 0x00438c0001d57983 */ /* 0x000ea20000300800 */
[-C--:B------:R-:W-:Y:S01]  /*ecf10*/  IADD3 R24, P5, R24, R250.reuse, RZ ;  /* 0x000000fa18187210 */ /* 0x080fe20007fbe0ff */
[----:B------:R-:W-:Y:S01]  /*ecf20*/  IMAD.X R23, R23, 0x1, R0, P2 ;  /* 0x0000000117177824 */ /* 0x000fe200010e0600 */
[----:B------:R-:W-:-:S03]  /*ecf30*/  IADD3 R22, P2, R22, R250, RZ ;  /* 0x000000fa16167210 */ /* 0x000fc60007f5e0ff */
[----:B------:R-:W-:Y:S01]  /*ecf40*/  STL [R1+0x4264], R24 ;  /* 0x0042641801007387 */ /* 0x000fe20000100800 */
[----:B------:R-:W-:Y:S02]  /*ecf50*/  STL [R1+0x4248], R23 ;  /* 0x0042481701007387 */ /* 0x000fe40000100800 */
[----:B------:R-:W2:Y:S02]  /*ecf60*/  LDL.LU R211, [R1+0x4394] ;  /* 0x0043940001d37983 */ /* 0x000ea40000300800 */
[----:B------:R-:W-:Y:S01]  /*ecf70*/  STL [R1+0x426c], R22 ;  /* 0x00426c1601007387 */ /* 0x000fe20000100800 */
[----:B------:R-:W2:Y:S01]  /*ecf80*/  LDL.LU R209, [R1+0x439c] ;  /* 0x00439c0001d17983 */ /* 0x000ea20000300800 */
[----:B------:R-:W-:Y:S01]  /*ecf90*/  IADD3.X R21, R21, R0, RZ, P3, !PT ;  /* 0x0000000015157210 */ /* 0x000fe20001ffe4ff */
[----:B------:R-:W-:Y:S02]  /*ecfa0*/  IADD3 R20, P3, R20, R250, RZ ;  /* 0x000000fa14147210 */ /* 0x000fe40007f7e0ff */
[----:B------:R-:W-:-:S02]  /*ecfb0*/  IMAD.X R19, R19, 0x1, R0, P4 ;  /* 0x0000000113137824 */ /* 0x000fc400020e0600 */
[----:B------:R-:W-:Y:S01]  /*ecfc0*/  STL [R1+0x4250], R21 ;  /* 0x0042501501007387 */ /* 0x000fe20000100800 */
[----:B------:R-:W-:Y:S01]  /*ecfd0*/  STL [R1+0x4274], R20 ;  /* 0x0042741401007387 */ /* 0x000fe20000100800 */
[----:B------:R-:W-:Y:S02]  /*ecfe0*/  IADD3 R18, P4, R18, R250, RZ ;  /* 0x000000fa12127210 */ /* 0x000fe40007f9e0ff */
[----:B------:R-:W-:Y:S01]  /*ecff0*/  IADD3.X R17, R17, R0, RZ, P5, !PT ;  /* 0x0000000011117210 */ /* 0x000fe20002ffe4ff */
[----:B------:R-:W-:Y:S02]  /*ed000*/  STL [R1+0x4258], R19 ;  /* 0x0042581301007387 */ /* 0x000fe40000100800 */
[----:B------:R-:W-:Y:S02]  /*ed010*/  STL [R1+0x427c], R18 ;  /* 0x00427c1201007387 */ /* 0x000fe40000100800 */
[----:B------:R-:W-:Y:S01]  /*ed020*/  STL [R1+0x4260], R17 ;  /* 0x0042601101007387 */ /* 0x000fe20000100800 */
[-C--:B------:R-:W-:Y:S01]  /*ed030*/  IADD3 R16, P5, R16, R250.reuse, RZ ;  /* 0x000000fa10107210 */ /* 0x080fe20007fbe0ff */
[----:B------:R-:W-:Y:S01]  /*ed040*/  IMAD.X R15, R15, 0x1, R0, P2 ;  /* 0x000000010f0f7824 */ /* 0x000fe200010e0600 */
[----:B------:R-:W-:-:S02]  /*ed050*/  IADD3 R14, P2, R14, R250, RZ ;  /* 0x000000fa0e0e7210 */ /* 0x000fc40007f5e0ff */
[----:B------:R-:W-:Y:S01]  /*ed060*/  IADD3.X R13, R13, R0, RZ, P3, !PT ;  /* 0x000000000d0d7210 */ /* 0x000fe20001ffe4ff */
[-C--:B------:R-:W-:Y:S01]  /*ed070*/  IADD3 R12, P3, R12, R250.reuse, RZ ;  /* 0x000000fa0c0c7210 */ /* 0x080fe20007f7e0ff */
[----:B------:R-:W-:Y:S01]  /*ed080*/  STL [R1+0x4284], R16 ;  /* 0x0042841001007387 */ /* 0x000fe20000100800 */
[--C-:B---3--:R-:W-:Y:S02]  /*ed090*/  IMAD.X R11, R11, 0x1, R0.reuse, P4 ;  /* 0x000000010b0b7824 */ /* 0x108fe400020e0600 */
[----:B------:R-:W-:Y:S01]  /*ed0a0*/  STL [R1+0x4268], R15 ;  /* 0x0042680f01007387 */ /* 0x000fe20000100800 */
[----:B----4-:R-:W-:Y:S01]  /*ed0b0*/  IADD3 R10, P4, R10, R250, RZ ;  /* 0x000000fa0a0a7210 */ /* 0x010fe20007f9e0ff */
[----:B------:R-:W-:Y:S01]  /*ed0c0*/  STL [R1+0x428c], R14 ;  /* 0x00428c0e01007387 */ /* 0x000fe20000100800 */
[-C--:B------:R-:W-:Y:S01]  /*ed0d0*/  IADD3.X R9, R9, R0.reuse, RZ, P5, !PT ;  /* 0x0000000009097210 */ /* 0x080fe20002ffe4ff */
[----:B------:R-:W-:Y:S02]  /*ed0e0*/  STL [R1+0x4270], R13 ;  /* 0x0042700d01007387 */ /* 0x000fe40000100800 */
[----:B------:R-:W-:Y:S01]  /*ed0f0*/  STL [R1+0x4294], R12 ;  /* 0x0042940c01007387 */ /* 0x000fe20000100800 */
[----:B------:R-:W-:Y:S01]  /*ed100*/  STL [R1+0x4278], R11 ;  /* 0x0042780b01007387 */ /* 0x000fe20000100800 */
[----:B------:R1:W-:Y:S02]  /*ed110*/  STL [R1+0x429c], R10 ;  /* 0x00429c0a01007387 */ /* 0x0003e40000100800 */
[----:B------:R-:W-:Y:S02]  /*ed120*/  STL [R1+0x4280], R9 ;  /* 0x0042800901007387 */ /* 0x000fe40000100800 */
[--C-:B--2---:R-:W-:Y:S01]  /*ed130*/  IMAD.X R8, R8, 0x1, R0.reuse, P2 ;  /* 0x0000000108087824 */ /* 0x104fe200010e0600 */
[----:B------:R-:W-:Y:S01]  /*ed140*/  IADD3.X R7, R7, R0, RZ, P3, !PT ;  /* 0x0000000007077210 */ /* 0x000fe20001ffe4ff */
[----:B------:R-:W-:Y:S01]  /*ed150*/  IMAD.X R6, R6, 0x1, R0, P4 ;  /* 0x0000000106067824 */ /* 0x000fe200020e0600 */
[----:B------:R-:W-:-:S05]  /*ed160*/  IADD3 R213, P5, R213, R250, RZ ;  /* 0x000000fad5d57210 */ /* 0x000fca0007fbe0ff */
[----:B------:R-:W-:Y:S01]  /*ed170*/  STL [R1+0x438c], R213 ;  /* 0x00438cd501007387 */ /* 0x000fe20000100800 */
[----:B------:R-:W-:Y:S02]  /*ed180*/  STL [R1+0x4288], R8 ;  /* 0x0042880801007387 */ /* 0x000fe40000100800 */
[----:B------:R2:W-:Y:S02]  /*ed190*/  STL [R1+0x4290], R7 ;  /* 0x0042900701007387 */ /* 0x0005e40000100800 */
[----:B-1----:R-:W3:Y:S01]  /*ed1a0*/  LDL.LU R10, [R1+0x440c] ;  /* 0x00440c00010a7983 */ /* 0x002ee20000300800 */
[-C--:B------:R-:W-:Y:S02]  /*ed1b0*/  IADD3 R211, P2, R211, R250.reuse, RZ ;  /* 0x000000fad3d37210 */ /* 0x080fe40007f5e0ff */
[----:B------:R-:W-:Y:S01]  /*ed1c0*/  IADD3 R209, P3, R209, R250, RZ ;  /* 0x000000fad1d17210 */ /* 0x000fe20007f7e0ff */
[----:B--2---:R-:W2:Y:S01]  /*ed1d0*/  LDL.LU R7, [R1+0x4414] ;  /* 0x0044140001077983 */ /* 0x004ea20000300800 */
[----:B------:R1:W-:Y:S03]  /*ed1e0*/  STL [R1+0x4298], R6 ;  /* 0x0042980601007387 */ /* 0x0003e60000100800 */
[----:B-1----:R-:W4:Y:S01]  /*ed1f0*/  LDL.LU R6, [R1+0x441c] ;  /* 0x00441c0001067983 */ /* 0x002f220000300800 */
[----:B------:R-:W2:Y:S02]  /*ed200*/  LDL.LU R9, [R1+0x4424] ;  /* 0x0044240001097983 */ /* 0x000ea40000300800 */
[----:B------:R-:W2:Y:S02]  /*ed210*/  LDL.LU R8, [R1+0x4408] ;  /* 0x0044080001087983 */ /* 0x000ea40000300800 */
[----:B------:R-:W2:Y:S01]  /*ed220*/  LDL.LU R251, [R1+0x4388] ;  /* 0x0043880001fb7983 */ /* 0x000ea20000300800 */
[----:B------:R-:W3:Y:S01]  /*ed230*/  LDL.LU R212, [R1+0x4390] ;  /* 0x0043900001d47983 */ /* 0x000ee20000300800 */
[----:B------:R-:W-:Y:S02]  /*ed240*/  STL [R1+0x4394], R211 ;  /* 0x004394d301007387 */ /* 0x000fe40000100800 */
[----:B------:R-:W4:Y:S02]  /*ed250*/  LDL.LU R210, [R1+0x4398] ;  /* 0x0043980001d27983 */ /* 0x000f240000300800 */
[----:B------:R-:W4:Y:S01]  /*ed260*/  LDL.LU R208, [R1+0x43a0] ;  /* 0x0043a00001d07983 */ /* 0x000f220000300800 */
[----:B------:R-:W4:Y:S01]  /*ed270*/  LDL.LU R207, [R1+0x43a4] ;  /* 0x0043a40001cf7983 */ /* 0x000f220000300800 */
[----:B------:R-:W-:Y:S02]  /*ed280*/  STL [R1+0x439c], R209 ;  /* 0x00439cd101007387 */ /* 0x000fe40000100800 */
        /* <DEDUP_REMOVED lines=24> */
[----:B--2---:R-:W-:Y:S01]  /*ed410*/  IADD3.X R251, R251, R0, RZ, P5, !PT ;  /* 0x00000000fbfb7210 */ /* 0x004fe20002ffe4ff */
[----:B---3--:R-:W-:Y:S01]  /*ed420*/  IMAD.X R212, R212, 0x1, R0, P2 ;  /* 0x00000001d4d47824 */ /* 0x008fe200010e0600 */
[----:B----4-:R-:W-:-:S02]  /*ed430*/  IADD3 R207, P4, R207, R250, RZ ;  /* 0x000000facfcf7210 */ /* 0x010fc40007f9e0ff */
[----:B------:R-:W-:Y:S02]  /*ed440*/  IADD3.X R210, R210, R0, RZ, P3, !PT ;  /* 0x00000000d2d27210 */ /* 0x000fe40001ffe4ff */
[-C--:B------:R-:W-:Y:S01]  /*ed450*/  IADD3 R205, P5, R205, R250.reuse, RZ ;  /* 0x000000facdcd7210 */ /* 0x080fe20007fbe0ff */
[----:B------:R-:W-:Y:S01]  /*ed460*/  STL [R1+0x43a4], R207 ;  /* 0x0043a4cf01007387 */ /* 0x000fe20000100800 */
[-C--:B------:R-:W-:Y:S01]  /*ed470*/  IADD3 R203, P2, R203, R250.reuse, RZ ;  /* 0x000000facbcb7210 */ /* 0x080fe20007f5e0ff */
[----:B------:R-:W-:Y:S02]  /*ed480*/  STL [R1+0x4388], R251 ;  /* 0x004388fb01007387 */ /* 0x000fe40000100800 */
[--C-:B------:R-:W-:Y:S01]  /*ed490*/  IMAD.X R208, R208, 0x1, R0.reuse, P4 ;  /* 0x00000001d0d07824 */ /* 0x100fe200020e0600 */
[----:B------:R-:W-:Y:S01]  /*ed4a0*/  STL [R1+0x4390], R212 ;  /* 0x004390d401007387 */ /* 0x000fe20000100800 */
[----:B------:R-:W-:Y:S01]  /*ed4b0*/  IADD3 R201, P3, R201, R250, RZ ;  /* 0x000000fac9c97210 */ /* 0x000fe20007f7e0ff */
[----:B------:R-:W-:Y:S01]  /*ed4c0*/  STL [R1+0x43ac], R205 ;  /* 0x0043accd01007387 */ /* 0x000fe20000100800 */
[----:B------:R-:W-:Y:S01]  /*ed4d0*/  IADD3.X R206, R206, R0, RZ, P5, !PT ;  /* 0x00000000cece7210 */ /* 0x000fe20002ffe4ff */
        /* <DEDUP_REMOVED lines=34> */
[----:B------:R-:W-:Y:S01]  /*ed700*/  STL [R1+0x43f4], R183 ;  /* 0x0043f4b701007387 */ /* 0x000fe20000100800 */
[-C--:B------:R-:W-:Y:S01]  /*ed710*/  IADD3 R10, P5, R10, R250.reuse, RZ ;  /* 0x000000fa0a0a7210 */ /* 0x080fe20007fbe0ff */
[--C-:B------:R-:W-:Y:S01]  /*ed720*/  IMAD.X R184, R184, 0x1, R0.reuse, P2 ;  /* 0x00000001b8b87824 */ /* 0x100fe200010e0600 */
[----:B------:R-:W-:Y:S01]  /*ed730*/  STL [R1+0x43e0], R188 ;  /* 0x0043e0bc01007387 */ /* 0x000fe20000100800 */
[----:B------:R-:W-:Y:S01]  /*ed740*/  IADD3 R7, P2, R7, R250, RZ ;  /* 0x000000fa07077210 */ /* 0x000fe20007f5e0ff */
[----:B------:R-:W-:Y:S02]  /*ed750*/  STL [R1+0x43fc], R181 ;  /* 0x0043fcb501007387 */ /* 0x000fe40000100800 */
[----:B------:R-:W-:Y:S01]  /*ed760*/  STL [R1+0x43e8], R186 ;  /* 0x0043e8ba01007387 */ /* 0x000fe20000100800 */
[----:B------:R-:W-:Y:S01]  /*ed770*/  STL [R1+0x4404], R179 ;  /* 0x004404b301007387 */ /* 0x000fe20000100800 */
[----:B------:R-:W-:Y:S01]  /*ed780*/  IADD3.X R182, R182, R0, RZ, P3, !PT ;  /* 0x00000000b6b67210 */ /* 0x000fe20001ffe4ff */
[----:B------:R-:W-:Y:S01]  /*ed790*/  STL [R1+0x440c], R10 ;  /* 0x00440c0a01007387 */ /* 0x000fe20000100800 */
[-C--:B------:R-:W-:Y:S01]  /*ed7a0*/  IADD3 R6, P3, R6, R250.reuse, RZ ;  /* 0x000000fa06067210 */ /* 0x080fe20007f7e0ff */
[----:B------:R1:W-:Y:S04]  /*ed7b0*/  STL [R1+0x4414], R7 ;  /* 0x0044140701007387 */ /* 0x0003e80000100800 */
[----:B-1----:R-:W2:Y:S01]  /*ed7c0*/  LDL.LU R7, [R1+0x442c] ;  /* 0x00442c0001077983 */ /* 0x002ea20000300800 */
[----:B------:R-:W-:Y:S02]  /*ed7d0*/  STL [R1+0x43f0], R184 ;  /* 0x0043f0b801007387 */ /* 0x000fe40000100800 */
[----:B------:R-:W3:Y:S02]  /*ed7e0*/  LDL.LU R30, [R1+0x4410] ;  /* 0x00441000011e7983 */ /* 0x000ee40000300800 */
[----:B------:R1:W-:Y:S02]  /*ed7f0*/  STL [R1+0x441c], R6 ;  /* 0x00441c0601007387 */ /* 0x0003e40000100800 */
        /* <DEDUP_REMOVED lines=9> */
[--C-:B------:R-:W-:Y:S01]  /*ed890*/  IMAD.X R180, R180, 0x1, R0.reuse, P4 ;  /* 0x00000001b4b47824 */ /* 0x100fe200020e0600 */
[----:B------:R-:W-:Y:S01]  /*ed8a0*/  IADD3 R9, P4, R9, R250, RZ ;  /* 0x000000fa09097210 */ /* 0x000fe20007f9e0ff */
[----:B------:R-:W4:Y:S01]  /*ed8b0*/  LDL.LU R21, [R1+0x4438] ;  /* 0x0044380001157983 */ /* 0x000f220000300800 */
[----:B------:R-:W4:Y:S01]  /*ed8c0*/  LDL.LU R20, [R1+0x445c] ;  /* 0x00445c0001147983 */ /* 0x000f220000300800 */
[----:B------:R-:W-:Y:S01]  /*ed8d0*/  STL [R1+0x43f8], R182 ;  /* 0x0043f8b601007387 */ /* 0x000fe20000100800 */
[----:B------:R-:W-:Y:S01]  /*ed8e0*/  IADD3.X R8, R8, R0, RZ, P5, !PT ;  /* 0x0000000008087210 */ /* 0x000fe20002ffe4ff */
[----:B------:R1:W-:Y:S01]  /*ed8f0*/  STL [R1+0x4424], R9 ;  /* 0x0044240901007387 */ /* 0x0003e20000100800 */
[----:B------:R-:W4:Y:S01]  /*ed900*/  LDL.LU R19, [R1+0x4440] ;  /* 0x0044400001137983 */ /* 0x000f220000300800 */
[----:B------:R-:W4:Y:S02]  /*ed910*/  LDL.LU R18, [R1+0x4464] ;  /* 0x0044640001127983 */ /* 0x000f240000300800 */
[----:B------:R-:W4:Y:S02]  /*ed920*/  LDL.LU R17, [R1+0x4448] ;  /* 0x0044480001117983 */ /* 0x000f240000300800 */
[----:B------:R1:W-:Y:S01]  /*ed930*/  STL [R1+0x4408], R8 ;  /* 0x0044080801007387 */ /* 0x0003e20000100800 */
[----:B------:R-:W4:Y:S01]  /*ed940*/  LDL.LU R16, [R1+0x446c] ;  /* 0x00446c0001107983 */ /* 0x000f220000300800 */
[----:B------:R-:W4:Y:S02]  /*ed950*/  LDL.LU R15, [R1+0x4450] ;  /* 0x00445000010f7983 */ /* 0x000f240000300800 */
[----:B------:R-:W4:Y:S02]  /*ed960*/  LDL.LU R14, [R1+0x4474] ;  /* 0x00447400010e7983 */ /* 0x000f240000300800 */
[----:B------:R-:W4:Y:S01]  /*ed970*/  LDL.LU R13, [R1+0x4458] ;  /* 0x00445800010d7983 */ /* 0x000f220000300800 */
[----:B------:R-:W4:Y:S01]  /*ed980*/  LDL.LU R12, [R1+0x447c] ;  /* 0x00447c00010c7983 */ /* 0x000f220000300800 */
[----:B------:R-:W4:Y:S02]  /*ed990*/  LDL.LU R11, [R1+0x4460] ;  /* 0x00446000010b7983 */ /* 0x000f240000300800 */
[----:B------:R-:W4:Y:S02]  /*ed9a0*/  LDL.LU R10, [R1+0x4484] ;  /* 0x00448400010a7983 */ /* 0x000f240000300800 */
[----:B-1----:R-:W4:Y:S01]  /*ed9b0*/  LDL.LU R9, [R1+0x4468] ;  /* 0x0044680001097983 */ /* 0x002f220000300800 */
[----:B------:R-:W4:Y:S01]  /*ed9c0*/  LDL.LU R8, [R1+0x4470] ;  /* 0x0044700001087983 */ /* 0x000f220000300800 */
[----:B--2---:R-:W-:Y:S01]  /*ed9d0*/  IADD3 R7, P5, R7, R250, RZ ;  /* 0x000000fa07077210 */ /* 0x004fe20007fbe0ff */
[----:B---3--:R-:W-:-:S04]  /*ed9e0*/  IMAD.X R30, R30, 0x1, R0, P2 ;  /* 0x000000011e1e7824 */ /* 0x008fc800010e0600 */
[----:B------:R1:W-:Y:S01]  /*ed9f0*/  STL [R1+0x442c], R7 ;  /* 0x00442c0701007387 */ /* 0x0003e20000100800 */
[----:B----4-:R-:W-:Y:S02]  /*eda00*/  IADD3 R6, P2, R6, R250, RZ ;  /* 0x000000fa06067210 */ /* 0x010fe40007f5e0ff */
[----:B------:R-:W-:Y:S01]  /*eda10*/  IADD3.X R29, R29, R0, RZ, P3, !PT ;  /* 0x000000001d1d7210 */ /* 0x000fe20001ffe4ff */
[----:B-1----:R-:W2:Y:S01]  /*eda20*/  LDL.LU R7, [R1+0x4478] ;  /* 0x0044780001077983 */ /* 0x002ea20000300800 */
[----:B------:R-:W-:Y:S01]  /*eda30*/  STL [R1+0x4400], R180 ;  /* 0x004400b401007387 */ /* 0x000fe20000100800 */
[-C--:B------:R-:W-:Y:S01]  /*eda40*/  IADD3 R28, P3, R28, R250.reuse, RZ ;  /* 0x000000fa1c1c7210 */ /* 0x080fe20007f7e0ff */
[----:B------:R1:W-:Y:S02]  /*eda50*/  STL [R1+0x4434], R6 ;  /* 0x0044340601007387 */ /* 0x0003e40000100800 */
[----:B------:R-:W-:Y:S01]  /*eda60*/  IMAD.X R27, R27, 0x1, R0, P4 ;  /* 0x000000011b1b7824 */ /* 0x000fe200020e0600 */
[----:B------:R-:W-:-:S02]  /*eda70*/  IADD3 R26, P4, R26, R250, RZ ;  /* 0x000000fa1a1a7210 */ /* 0x000fc40007f9e0ff */
[----:B------:R-:W-:Y:S01]  /*eda80*/  IADD3.X R25, R25, R0, RZ, P5, !PT ;  /* 0x0000000019197210 */ /* 0x000fe20002ffe4ff */
[----:B-1----:R-:W3:Y:S01]  /*eda90*/  LDL.LU R6, [R1+0x4480] ;  /* 0x0044800001067983 */ /* 0x002ee20000300800 */
[----:B------:R-:W-:Y:S02]  /*edaa0*/  STL [R1+0x4410], R30 ;  /* 0x0044101e01007387 */ /* 0x000fe40000100800 */
[----:B------:R-:W-:Y:S02]  /*edab0*/  STL [R1+0x4418], R29 ;  /* 0x0044181d01007387 */ /* 0x000fe40000100800 */
[----:B------:R-:W-:Y:S01]  /*edac0*/  STL [R1+0x443c], R28 ;  /* 0x00443c1c01007387 */ /* 0x000fe20000100800 */
[----:B------:R-:W-:Y:S01]  /*edad0*/  STL [R1+0x4420], R27 ;  /* 0x0044201b01007387 */ /* 0x000fe20000100800 */
[----:B------:R-:W-:Y:S02]  /*edae0*/  STL [R1+0x4444], R26 ;  /* 0x0044441a01007387 */ /* 0x000fe40000100800 */
[----:B------:R-:W-:Y:S02]  /*edaf0*/  STL [R1+0x4428], R25 ;  /* 0x0044281901007387 */ /* 0x000fe40000100800 */
[----:B------:R-:W4:Y:S01]  /*edb00*/  LDL.LU R177, [R1+0x458c] ;  /* 0x00458c0001b17983 */ /* 0x000f220000300800 */
[-C--:B------:R-:W-:Y:S01]  /*edb10*/  IADD3 R24, P5, R24, R250.reuse, RZ ;  /* 0x000000fa18187210 */ /* 0x080fe20007fbe0ff */
[----:B------:R-:W-:Y:S01]  /*edb20*/  IMAD.X R23, R23, 0x1, R0, P2 ;  /* 0x0000000117177824 */ /* 0x000fe200010e0600 */
[----:B------:R-:W-:-:S03]  /*edb30*/  IADD3 R22, P2, R22, R250, RZ ;  /* 0x000000fa16167210 */ /* 0x000fc60007f5e0ff */
[----:B------:R-:W-:Y:S01]  /*edb40*/  STL [R1+0x444c], R24 ;  /* 0x00444c1801007387 */ /* 0x000fe20000100800 */
[----:B------:R-:W-:Y:S02]  /*edb50*/  STL [R1+0x4430], R23 ;  /* 0x0044301701007387 */ /* 0x000fe40000100800 */
[----:B------:R-:W4:Y:S02]  /*edb60*/  LDL.LU R175, [R1+0x4594] ;  /* 0x0045940001af7983 */ /* 0x000f240000300800 */
[----:B------:R-:W-:Y:S01]  /*edb70*/  STL [R1+0x4454], R22 ;  /* 0x0044541601007387 */ /* 0x000fe20000100800 */
[----:B------:R-:W4:Y:S01]  /*edb80*/  LDL.LU R173, [R1+0x459c] ;  /* 0x00459c0001ad7983 */ /* 0x000f220000300800 */
[----:B------:R-:W-:Y:S01]  /*edb90*/  IADD3.X R21, R21, R0, RZ, P3, !PT ;  /* 0x0000000015157210 */ /* 0x000fe20001ffe4ff */
[-C--:B------:R-:W-:Y:S02]  /*edba0*/  IADD3 R20, P3, R20, R250.reuse, RZ ;  /* 0x000000fa14147210 */ /* 0x080fe40007f7e0ff */
[----:B------:R-:W-:Y:S01]  /*edbb0*/  IMAD.X R19, R19, 0x1, R0, P4 ;  /* 0x0000000113137824 */ /* 0x000fe200020e0600 */
[----:B------:R-:W-:-:S02]  /*edbc0*/  IADD3 R18, P4, R18, R250, RZ ;  /* 0x000000fa12127210 */ /* 0x000fc40007f9e0ff */
        /* <DEDUP_REMOVED lines=18> */
[----:B------:R-:W-:Y:S02]  /*edcf0*/  STL [R1+0x447c], R12 ;  /* 0x00447c0c01007387 */ /* 0x000fe40000100800 */
[----:B------:R-:W-:-:S02]  /*edd00*/  IMAD.X R8, R8, 0x1, R0, P2 ;  /* 0x0000000108087824 */ /* 0x000fc400010e0600 */
[----:B------:R1:W-:Y:S01]  /*edd10*/  STL [R1+0x4460], R11 ;  /* 0x0044600b01007387 */ /* 0x0003e20000100800 */
[----:B------:R-:W-:Y:S01]  /*edd20*/  STL [R1+0x4484], R10 ;  /* 0x0044840a01007387 */ /* 0x000fe20000100800 */
[----:B------:R-:W-:Y:S01]  /*edd30*/  STL [R1+0x4468], R9 ;  /* 0x0044680901007387 */ /* 0x000fe20000100800 */
[----:B--2---:R-:W-:Y:S01]  /*edd40*/  IADD3.X R7, R7, R0, RZ, P3, !PT ;  /* 0x0000000007077210 */ /* 0x004fe20001ffe4ff */
[----:B---3--:R-:W-:Y:S01]  /*edd50*/  IMAD.X R6, R6, 0x1, R0, P4 ;  /* 0x0000000106067824 */ /* 0x008fe200020e0600 */
[----:B----4-:R-:W-:-:S05]  /*edd60*/  IADD3 R177, P5, R177, R250, RZ ;  /* 0x000000fab1b17210 */ /* 0x010fca0007fbe0ff */
[----:B------:R-:W-:Y:S01]  /*edd70*/  STL [R1+0x458c], R177 ;  /* 0x00458cb101007387 */ /* 0x000fe20000100800 */
[----:B------:R2:W-:Y:S02]  /*edd80*/  STL [R1+0x4470], R8 ;  /* 0x0044700801007387 */ /* 0x0005e40000100800 */
[----:B------:R3:W-:Y:S02]  /*edd90*/  STL [R1+0x4478], R7 ;  /* 0x0044780701007387 */ /* 0x0007e40000100800 */
[----:B-1----:R-:W4:Y:S01]  /*edda0*/  LDL.LU R11, [R1+0x460c] ;  /* 0x00460c00010b7983 */ /* 0x002f220000300800 */
[-C--:B------:R-:W-:Y:S01]  /*eddb0*/  IADD3 R175, P2, R175, R250.reuse, RZ ;  /* 0x000000faafaf7210 */ /* 0x080fe20007f5e0ff */
[----:B--2---:R-:W2:Y:S01]  /*eddc0*/  LDL.LU R8, [R1+0x4614] ;  /* 0x0046140001087983 */ /* 0x004ea20000300800 */
[----:B---3--:R-:W3:Y:S02]  /*eddd0*/  LDL.LU R7, [R1+0x461c] ;  /* 0x00461c0001077983 */ /* 0x008ee40000300800 */
[----:B------:R1:W-:Y:S01]  /*edde0*/  STL [R1+0x4480], R6 ;  /* 0x0044800601007387 */ /* 0x0003e20000100800 */
[----:B------:R-:W-:Y:S01]  /*eddf0*/  IADD3 R173, P3, R173, R250, RZ ;  /* 0x000000faadad7210 */ /* 0x000fe20007f7e0ff */
[----:B-1----:R-:W2:Y:S01]  /*ede00*/  LDL.LU R6, [R1+0x4624] ;  /* 0x0046240001067983 */ /* 0x002ea20000300800 */
        /* <DEDUP_REMOVED lines=36> */
[----:B------:R-:W-:Y:S02]  /*ee050*/  IADD3 R169, P6, R169, R250, RZ ;  /* 0x000000faa9a97210 */ /* 0x000fe40007fde0ff */
[----:B------:R-:W-:Y:S02]  /*ee060*/  IADD3.X R174, R174, R0, RZ, P3, !PT ;  /* 0x00000000aeae7210 */ /* 0x000fe40001ffe4ff */
[-C--:B------:R-:W-:Y:S01]  /*ee070*/  IADD3 R167, P5, R167, R250.reuse, RZ ;  /* 0x000000faa7a77210 */ /* 0x080fe20007fbe0ff */
[----:B------:R-:W-:Y:S01]  /*ee080*/  STL [R1+0x45a4], R171 ;  /* 0x0045a4ab01007387 */ /* 0x000fe20000100800 */
        /* <DEDUP_REMOVED lines=35> */
[----:B------:R-:W-:Y:S01]  /*ee2c0*/  IMAD.X R156, R156, 0x1, R0, P2 ;  /* 0x000000019c9c7824 */ /* 0x000fe200010e0600 */
[----:B------:R-:W-:Y:S01]  /*ee2d0*/  STL [R1+0x45d0], R160 ;  /* 0x0045d0a001007387 */ /* 0x000fe20000100800 */
[-C--:B------:R-:W-:Y:S01]  /*ee2e0*/  IADD3 R147, P5, R147, R250.reuse, RZ ;  /* 0x000000fa93937210 */ /* 0x080fe20007fbe0ff */
[----:B------:R-:W-:Y:S01]  /*ee2f0*/  STL [R1+0x45f4], R151 ;  /* 0x0045f49701007387 */ /* 0x000fe20000100800 */
[----:B------:R-:W-:-:S02]  /*ee300*/  IADD3 R11, P2, R11, R250, RZ ;  /* 0x000000fa0b0b7210 */ /* 0x000fc40007f5e0ff */
[----:B------:R-:W-:Y:S01]  /*ee310*/  IADD3.X R154, R154, R0, RZ, P3, !PT ;  /* 0x000000009a9a7210 */ /* 0x000fe20001ffe4ff */
[----:B------:R-:W-:Y:S01]  /*ee320*/  STL [R1+0x45d8], R158 ;  /* 0x0045d89e01007387 */ /* 0x000fe20000100800 */
[-C--:B------:R-:W-:Y:S01]  /*ee330*/  IADD3 R8, P3, R8, R250.reuse, RZ ;  /* 0x000000fa08087210 */ /* 0x080fe20007f7e0ff */
[----:B------:R-:W-:Y:S02]  /*ee340*/  STL [R1+0x45fc], R149 ;  /* 0x0045fc9501007387 */ /* 0x000fe40000100800 */
[----:B------:R-:W-:Y:S01]  /*ee350*/  STL [R1+0x45e0], R156 ;  /* 0x0045e09c01007387 */ /* 0x000fe20000100800 */
[----:B------:R-:W-:Y:S01]  /*ee360*/  STL [R1+0x4604], R147 ;  /* 0x0046049301007387 */ /* 0x000fe20000100800 */
[----:B------:R-:W-:Y:S02]  /*ee370*/  IMAD.X R152, R152, 0x1, R0, P4 ;  /* 0x0000000198987824 */ /* 0x000fe400020e0600 */
[----:B------:R-:W-:Y:S01]  /*ee380*/  STL [R1+0x460c], R11 ;  /* 0x00460c0b01007387 */ /* 0x000fe20000100800 */
[----:B------:R-:W-:Y:S01]  /*ee390*/  IADD3 R7, P4, R7, R250, RZ ;  /* 0x000000fa07077210 */ /* 0x000fe20007f9e0ff */
[----:B------:R1:W-:Y:S01]  /*ee3a0*/  STL [R1+0x4614], R8 ;  /* 0x0046140801007387 */ /* 0x0003e20000100800 */
[----:B------:R-:W-:Y:S01]  /*ee3b0*/  IADD3.X R150, R150, R0, RZ, P6, !PT ;  /* 0x0000000096967210 */ /* 0x000fe200037fe4ff */
[----:B------:R-:W-:-:S02]  /*ee3c0*/  IADD3 R6, P6, R6, R250, RZ ;  /* 0x000000fa06067210 */ /* 0x000fc40007fde0ff */
[----:B-1----:R-:W2:Y:S01]  /*ee3d0*/  LDL.LU R8, [R1+0x4634] ;  /* 0x0046340001087983 */ /* 0x002ea20000300800 */
[----:B------:R-:W-:Y:S02]  /*ee3e0*/  STL [R1+0x45e8], R154 ;  /* 0x0045e89a01007387 */ /* 0x000fe40000100800 */
[----:B------:R-:W3:Y:S02]  /*ee3f0*/  LDL.LU R28, [R1+0x4610] ;  /* 0x00461000011c7983 */ /* 0x000ee40000300800 */
[----:B------:R1:W-:Y:S02]  /*ee400*/  STL [R1+0x461c], R7 ;  /* 0x00461c0701007387 */ /* 0x0003e40000100800 */
[----:B-1----:R-:W4:Y:S01]  /*ee410*/  LDL.LU R7, [R1+0x463c] ;  /* 0x00463c0001077983 */ /* 0x002f220000300800 */
[----:B------:R-:W4:Y:S02]  /*ee420*/  LDL.LU R27, [R1+0x4618] ;  /* 0x00461800011b7983 */ /* 0x000f240000300800 */
        /* <DEDUP_REMOVED lines=8> */
[--C-:B------:R-:W-:Y:S01]  /*ee4b0*/  IMAD.X R148, R148, 0x1, R0.reuse, P5 ;  /* 0x0000000194947824 */ /* 0x100fe200028e0600 */
[----:B------:R-:W-:Y:S01]  /*ee4c0*/  IADD3 R10, P5, R10, R250, RZ ;  /* 0x000000fa0a0a7210 */ /* 0x000fe20007fbe0ff */
[----:B------:R-:W-:Y:S01]  /*ee4d0*/  STL [R1+0x45f0], R152 ;  /* 0x0045f09801007387 */ /* 0x000fe20000100800 */
[----:B------:R-:W4:Y:S02]  /*ee4e0*/  LDL.LU R20, [R1+0x4638] ;  /* 0x0046380001147983 */ /* 0x000f240000300800 */
[----:B------:R-:W4:Y:S02]  /*ee4f0*/  LDL.LU R19, [R1+0x4664] ;  /* 0x0046640001137983 */ /* 0x000f240000300800 */
[----:B------:R-:W-:Y:S01]  /*ee500*/  STL [R1+0x45f8], R150 ;  /* 0x0045f89601007387 */ /* 0x000fe20000100800 */
[----:B------:R-:W-:Y:S01]  /*ee510*/  IADD3.X R9, R9, R0, RZ, P2, !PT ;  /* 0x0000000009097210 */ /* 0x000fe200017fe4ff */
[----:B------:R1:W-:Y:S01]  /*ee520*/  STL [R1+0x462c], R10 ;  /* 0x00462c0a01007387 */ /* 0x0003e20000100800 */
[----:B------:R-:W4:Y:S02]  /*ee530*/  LDL.LU R18, [R1+0x4640] ;  /* 0x0046400001127983 */ /* 0x000f240000300800 */
[----:B------:R-:W4:Y:S02]  /*ee540*/  LDL.LU R17, [R1+0x466c] ;  /* 0x00466c0001117983 */ /* 0x000f240000300800 */
[----:B------:R-:W4:Y:S01]  /*ee550*/  LDL.LU R16, [R1+0x4648] ;  /* 0x0046480001107983 */ /* 0x000f220000300800 */
[----:B------:R1:W-:Y:S01]  /*ee560*/  STL [R1+0x4608], R9 ;  /* 0x0046080901007387 */ /* 0x0003e20000100800 */
[----:B------:R-:W4:Y:S02]  /*ee570*/  LDL.LU R15, [R1+0x4674] ;  /* 0x00467400010f7983 */ /* 0x000f240000300800 */
[----:B------:R-:W4:Y:S02]  /*ee580*/  LDL.LU R14, [R1+0x4650] ;  /* 0x00465000010e7983 */ /* 0x000f240000300800 */
[----:B------:R-:W4:Y:S01]  /*ee590*/  LDL.LU R13, [R1+0x467c] ;  /* 0x00467c00010d7983 */ /* 0x000f220000300800 */
[----:B------:R-:W4:Y:S01]  /*ee5a0*/  LDL.LU R12, [R1+0x4658] ;  /* 0x00465800010c7983 */ /* 0x000f220000300800 */
        /* <DEDUP_REMOVED lines=9> */
[----:B------:R-:W-:Y:S02]  /*ee640*/  STL [R1+0x4600], R148 ;  /* 0x0046009401007387 */ /* 0x000fe40000100800 */
[----:B------:R1:W-:Y:S01]  /*ee650*/  STL [R1+0x463c], R7 ;  /* 0x00463c0701007387 */ /* 0x0003e20000100800 */
[-C--:B------:R-:W-:Y:S01]  /*ee660*/  IADD3 R6, P4, R6, R250.reuse, RZ ;  /* 0x000000fa06067210 */ /* 0x080fe20007f9e0ff */
[--C-:B------:R-:W-:Y:S01]  /*ee670*/  IMAD.X R26, R26, 0x1, R0.reuse, P6 ;  /* 0x000000011a1a7824 */ /* 0x100fe200030e0600 */
[----:B-1----:R-:W3:Y:S01]  /*ee680*/  LDL.LU R7, [R1+0x4678] ;  /* 0x0046780001077983 */ /* 0x002ee20000300800 */
[----:B------:R-:W-:Y:S01]  /*ee690*/  STL [R1+0x4610], R28 ;  /* 0x0046101c01007387 */ /* 0x000fe20000100800 */
[----:B------:R-:W-:Y:S01]  /*ee6a0*/  IADD3 R25, P6, R25, R250, RZ ;  /* 0x000000fa19197210 */ /* 0x000fe20007fde0ff */
[----:B------:R1:W-:Y:S01]  /*ee6b0*/  STL [R1+0x4644], R6 ;  /* 0x0046440601007387 */ /* 0x0003e20000100800 */
[----:B------:R-:W-:Y:S01]  /*ee6c0*/  IADD3.X R24, R24, R0, RZ, P5, !PT ;  /* 0x0000000018187210 */ /* 0x000fe20002ffe4ff */
[-C--:B------:R-:W-:Y:S01]  /*ee6d0*/  IADD3 R23, P5, R23, R250.reuse, RZ ;  /* 0x000000fa17177210 */ /* 0x080fe20007fbe0ff */
[----:B-1----:R-:W4:Y:S01]  /*ee6e0*/  LDL.LU R6, [R1+0x4680] ;  /* 0x0046800001067983 */ /* 0x002f220000300800 */
[----:B------:R-:W-:Y:S02]  /*ee6f0*/  STL [R1+0x4618], R27 ;  /* 0x0046181b01007387 */ /* 0x000fe40000100800 */
[----:B------:R-:W-:Y:S02]  /*ee700*/  STL [R1+0x4620], R26 ;  /* 0x0046201a01007387 */ /* 0x000fe40000100800 */
[----:B------:R-:W-:Y:S01]  /*ee710*/  STL [R1+0x464c], R25 ;  /* 0x00464c1901007387 */ /* 0x000fe20000100800 */
[----:B------:R-:W4:Y:S01]  /*ee720*/  LDL.LU R145, [R1+0x478c] ;  /* 0x00478c0001917983 */ /* 0x000f220000300800 */
[----:B------:R-:W-:Y:S02]  /*ee730*/  STL [R1+0x4628], R24 ;  /* 0x0046281801007387 */ /* 0x000fe40000100800 */
[----:B------:R-:W-:Y:S02]  /*ee740*/  STL [R1+0x4654], R23 ;  /* 0x0046541701007387 */ /* 0x000fe40000100800 */
[----:B------:R-:W4:Y:S02]  /*ee750*/  LDL.LU R143, [R1+0x4794] ;  /* 0x00479400018f7983 */ /* 0x000f240000300800 */
[----:B------:R-:W-:Y:S01]  /*ee760*/  IMAD.X R22, R22, 0x1, R0, P2 ;  /* 0x0000000116167824 */ /* 0x000fe200010e0600 */
[----:B------:R-:W-:-:S04]  /*ee770*/  IADD3 R21, P2, R21, R250, RZ ;  /* 0x000000fa15157210 */ /* 0x000fc80007f5e0ff */
[----:B------:R-:W-:Y:S01]  /*ee780*/  STL [R1+0x4630], R22 ;  /* 0x0046301601007387 */ /* 0x000fe20000100800 */
[----:B------:R-:W4:Y:S02]  /*ee790*/  LDL.LU R141, [R1+0x479c] ;  /* 0x00479c00018d7983 */ /* 0x000f240000300800 */
[----:B------:R-:W-:Y:S02]  /*ee7a0*/  STL [R1+0x465c], R21 ;  /* 0x00465c1501007387 */ /* 0x000fe40000100800 */
        /* <DEDUP_REMOVED lines=15> */
[----:B------:R-:W-:Y:S01]  /*ee8a0*/  IADD3 R11, P2, R11, R250, RZ ;  /* 0x000000fa0b0b7210 */ /* 0x000fe20007f5e0ff */
[----:B------:R-:W-:Y:S02]  /*ee8b0*/  STL [R1+0x4674], R15 ;  /* 0x0046740f01007387 */ /* 0x000fe40000100800 */
[--C-:B------:R-:W-:Y:S01]  /*ee8c0*/  IMAD.X R10, R10, 0x1, R0.reuse, P3 ;  /* 0x000000010a0a7824 */ /* 0x100fe200018e0600 */
[----:B------:R-:W-:Y:S01]  /*ee8d0*/  STL [R1+0x4650], R14 ;  /* 0x0046500e01007387 */ /* 0x000fe20000100800 */
[----:B------:R-:W-:Y:S01]  /*ee8e0*/  STL [R1+0x467c], R13 ;  /* 0x00467c0d01007387 */ /* 0x000fe20000100800 */
[-C--:B------:R-:W-:Y:S01]  /*ee8f0*/  IADD3.X R9, R9, R0.reuse, RZ, P4, !PT ;  /* 0x0000000009097210 */ /* 0x080fe200027fe4ff */
[----:B------:R-:W-:Y:S01]  /*ee900*/  STL [R1+0x4658], R12 ;  /* 0x0046580c01007387 */ /* 0x000fe20000100800 */
[----:B------:R1:W-:Y:S01]  /*ee910*/  STL [R1+0x4684], R11 ;  /* 0x0046840b01007387 */ /* 0x0003e20000100800 */
[----:B------:R-:W-:Y:S02]  /*ee920*/  STL [R1+0x4660], R10 ;  /* 0x0046600a01007387 */ /* 0x000fe40000100800 */
[----:B--2---:R-:W-:Y:S01]  /*ee930*/  IMAD.X R8, R8, 0x1, R0, P6 ;  /* 0x0000000108087824 */ /* 0x004fe200030e0600 */
[----:B---3--:R-:W-:-:S02]  /*ee940*/  IADD3.X R7, R7, R0, RZ, P5, !PT ;  /* 0x0000000007077210 */ /* 0x008fc40002ffe4ff */
[-C--:B----4-:R-:W-:Y:S02]  /*ee950*/  IADD3 R145, P3, R145, R250.reuse, RZ ;  /* 0x000000fa91917210 */ /* 0x090fe40007f7e0ff */
[----:B------:R-:W-:-:S03]  /*ee960*/  IADD3 R143, P4, R143, R250, RZ ;  /* 0x000000fa8f8f7210 */ /* 0x000fc60007f9e0ff */
[----:B------:R-:W-:Y:S01]  /*ee970*/  STL [R1+0x478c], R145 ;  /* 0x00478c9101007387 */ /* 0x000fe20000100800 */
[----:B------:R-:W-:Y:S02]  /*ee980*/  STL [R1+0x4668], R9 ;  /* 0x0046680901007387 */ /* 0x000fe40000100800 */
[----:B------:R2:W-:Y:S02]  /*ee990*/  STL [R1+0x4670], R8 ;  /* 0x0046700801007387 */ /* 0x0005e40000100800 */
[----:B------:R-:W-:Y:S02]  /*ee9a0*/  STL [R1+0x4794], R143 ;  /* 0x0047948f01007387 */ /* 0x000fe40000100800 */
[----:B------:R-:W-:Y:S01]  /*ee9b0*/  IMAD.X R6, R6, 0x1, R0, P2 ;  /* 0x0000000106067824 */ /* 0x000fe200010e0600 */
[----:B------:R3:W-:Y:S01]  /*ee9c0*/  STL [R1+0x4678], R7 ;  /* 0x0046780701007387 */ /* 0x0007e20000100800 */
[----:B-1----:R-:W4:Y:S01]  /*ee9d0*/  LDL.LU R11, [R1+0x49cc] ;  /* 0x0049cc00010b7983 */ /* 0x002f220000300800 */
[----:B------:R-:W-:-:S02]  /*ee9e0*/  IADD3 R141, P6, R141, R250, RZ ;  /* 0x000000fa8d8d7210 */ /* 0x000fc40007fde0ff */
[----:B--2---:R-:W2:Y:S01]  /*ee9f0*/  LDL.LU R8, [R1+0x49d4] ;  /* 0x0049d40001087983 */ /* 0x004ea20000300800 */
[----:B---3--:R-:W3:Y:S03]  /*eea00*/  LDL.LU R7, [R1+0x49dc] ;  /* 0x0049dc0001077983 */ /* 0x008ee60000300800 */
[----:B------:R1:W-:Y:S01]  /*eea10*/  STL [R1+0x4680], R6 ;  /* 0x0046800601007387 */ /* 0x0003e20000100800 */
[----:B------:R-:W-:-:S03]  /*eea20*/  IADD3 R139, P5, R139, R250, RZ ;  /* 0x000000fa8b8b7210 */ /* 0x000fc60007fbe0ff */
[----:B-1----:R-:W2:Y:S01]  /*eea30*/  LDL.LU R6, [R1+0x49e4] ;  /* 0x0049e40001067983 */ /* 0x002ea20000300800 */
[----:B------:R-:W2:Y:S02]  /*eea40*/  LDL.LU R10, [R1+0x49ec] ;  /* 0x0049ec00010a7983 */ /* 0x000ea40000300800 */
[----:B------:R-:W2:Y:S02]  /*eea50*/  LDL.LU R9, [R1+0x49c8] ;  /* 0x0049c80001097983 */ /* 0x000ea40000300800 */
[----:B------:R-:W2:Y:S01]  /*eea60*/  LDL.LU R146, [R1+0x4788] ;  /* 0x0047880001927983 */ /* 0x000ea20000300800 */
[----:B------:R-:W3:Y:S01]  /*eea70*/  LDL.LU R144, [R1+0x4790] ;  /* 0x0047900001907983 */ /* 0x000ee20000300800 */
[----:B------:R-:W4:Y:S02]  /*eea80*/  LDL.LU R142, [R1+0x4798] ;  /* 0x00479800018e7983 */ /* 0x000f240000300800 */
[----:B------:R-:W-:Y:S02]  /*eea90*/  STL [R1+0x479c], R141 ;  /* 0x00479c8d01007387 */ /* 0x000fe40000100800 */
[----:B------:R-:W4:Y:S01]  /*eeaa0*/  LDL.LU R140, [R1+0x47a0] ;  /* 0x0047a000018c7983 */ /* 0x000f220000300800 */
[----:B------:R-:W4:Y:S01]  /*eeab0*/  LDL.LU R138, [R1+0x47c0] ;  /* 0x0047c000018a7983 */ /* 0x000f220000300800 */
[----:B------:R-:W4:Y:S02]  /*eeac0*/  LDL.LU R137, [R1+0x47c4] ;  /* 0x0047c40001897983 */ /* 0x000f240000300800 */
[----:B------:R-:W-:Y:S02]  /*eead0*/  STL [R1+0x47a4], R139 ;  /* 0x0047a48b01007387 */ /* 0x000fe40000100800 */
        /* <DEDUP_REMOVED lines=22> */
[-C--:B--2---:R-:W-:Y:S01]  /*eec40*/  IADD3.X R146, R146, R0.reuse, RZ, P3, !PT ;  /* 0x0000000092927210 */ /* 0x084fe20001ffe4ff */
[----:B---3--:R-:W-:Y:S01]  /*eec50*/  IMAD.X R144, R144, 0x1, R0, P4 ;  /* 0x0000000190907824 */ /* 0x008fe200020e0600 */
[----:B----4-:R-:W-:-:S02]  /*eec60*/  IADD3.X R142, R142, R0, RZ, P6, !PT ;  /* 0x000000008e8e7210 */ /* 0x010fc400037fe4ff */
[-C--:B------:R-:W-:Y:S02]  /*eec70*/  IADD3 R137, P2, R137, R250.reuse, RZ ;  /* 0x000000fa89897210 */ /* 0x080fe40007f5e0ff */
[-C--:B------:R-:W-:Y:S01]  /*eec80*/  IADD3 R135, P3, R135, R250.reuse, RZ ;  /* 0x000000fa87877210 */ /* 0x080fe20007f7e0ff */
[--C-:B------:R-:W-:Y:S02]  /*eec90*/  IMAD.X R140, R140, 0x1, R0.reuse, P5 ;  /* 0x000000018c8c7824 */ /* 0x100fe400028e0600 */
[----:B------:R-:W-:Y:S01]  /*eeca0*/  STL [R1+0x47c4], R137 ;  /* 0x0047c48901007387 */ /* 0x000fe20000100800 */
[-C--:B------:R-:W-:Y:S01]  /*eecb0*/  IADD3 R133, P4, R133, R250.reuse, RZ ;  /* 0x000000fa85857210 */ /* 0x080fe20007f9e0ff */
[----:B------:R-:W-:Y:S02]  /*eecc0*/  STL [R1+0x4788], R146 ;  /* 0x0047889201007387 */ /* 0x000fe40000100800 */
[----:B------:R-:W-:Y:S01]  /*eecd0*/  STL [R1+0x4790], R144 ;  /* 0x0047909001007387 */ /* 0x000fe20000100800 */
[----:B------:R-:W-:Y:S01]  /*eece0*/  IADD3 R131, P6, R131, R250, RZ ;  /* 0x000000fa83837210 */ /* 0x000fe20007fde0ff */
[----:B------:R-:W-:Y:S01]  /*eecf0*/  STL [R1+0x47cc], R135 ;  /* 0x0047cc8701007387 */ /* 0x000fe20000100800 */
[----:B------:R-:W-:Y:S01]  /*eed00*/  IADD3.X R138, R138, R0, RZ, P2, !PT ;  /* 0x000000008a8a7210 */ /* 0x000fe200017fe4ff */
[----:B------:R-:W-:Y:S01]  /*eed10*/  STL [R1+0x4798], R142 ;  /* 0x0047988e01007387 */ /* 0x000fe20000100800 */
[----:B------:R-:W-:Y:S01]  /*eed20*/  IADD3 R129, P5, R129, R250, RZ ;  /* 0x000000fa81817210 */ /* 0x000fe20007fbe0ff */
[----:B------:R-:W-:Y:S01]  /*eed30*/  STL [R1+0x47d4], R133 ;  /* 0x0047d48501007387 */ /* 0x000fe20000100800 */
[----:B------:R-:W-:-:S02]  /*eed40*/  IMAD.X R136, R136, 0x1, R0, P3 ;  /* 0x0000000188887824 */ /* 0x000fc400018e0600 */
[----:B------:R-:W-:Y:S01]  /*eed50*/  STL [R1+0x47a0], R140 ;  /* 0x0047a08c01007387 */ /* 0x000fe20000100800 */
[----:B------:R-:W-:Y:S01]  /*eed60*/  IADD3 R123, P2, R123, R250, RZ ;  /* 0x000000fa7b7b7210 */ /* 0x000fe20007f5e0ff */
[----:B------:R-:W-:Y:S01]  /*eed70*/  STL [R1+0x47dc], R131 ;  /* 0x0047dc8301007387 */ /* 0x000fe20000100800 */
[----:B------:R-:W-:Y:S01]  /*eed80*/  IADD3.X R134, R134, R0, RZ, P4, !PT ;  /* 0x0000000086867210 */ /* 0x000fe200027fe4ff */
[----:B------:R-:W-:Y:S01]  /*eed90*/  STL [R1+0x47c0], R138 ;  /* 0x0047c08a01007387 */ /* 0x000fe20000100800 */
[-C--:B------:R-:W-:Y:S01]  /*eeda0*/  IADD3 R121, P3, R121, R250.reuse, RZ ;  /* 0x000000fa79797210 */ /* 0x080fe20007f7e0ff */
[----:B------:R-:W-:Y:S01]  /*eedb0*/  STL [R1+0x47e4], R129 ;  /* 0x0047e48101007387 */ /* 0x000fe20000100800 */
[--C-:B------:R-:W-:Y:S02]  /*eedc0*/  IMAD.X R132, R132, 0x1, R0.reuse, P6 ;  /* 0x0000000184847824 */ /* 0x100fe400030e0600 */
        /* <DEDUP_REMOVED lines=15> */
[----:B------:R-:W-:Y:S02]  /*eeec0*/  IMAD.X R120, R120, 0x1, R0, P4 ;  /* 0x0000000178787824 */ /* 0x000fe400020e0600 */
[----:B------:R-:W-:Y:S01]  /*eeed0*/  STL [R1+0x47e8], R128 ;  /* 0x0047e88001007387 */ /* 0x000fe20000100800 */
[-C--:B------:R-:W-:Y:S01]  /*eeee0*/  IADD3 R111, P3, R111, R250.reuse, RZ ;  /* 0x000000fa6f6f7210 */ /* 0x080fe20007f7e0ff */
[----:B------:R-:W-:Y:S01]  /*eeef0*/  STL [R1+0x480c], R115 ;  /* 0x00480c7301007387 */ /* 0x000fe20000100800 */
[----:B------:R-:W-:-:S02]  /*eef00*/  IADD3 R11, P4, R11, R250, RZ ;  /* 0x000000fa0b0b7210 */ /* 0x000fc40007f9e0ff */
[----:B------:R-:W-:Y:S01]  /*eef10*/  IADD3.X R118, R118, R0, RZ, P6, !PT ;  /* 0x0000000076767210 */ /* 0x000fe200037fe4ff */
[----:B------:R-:W-:Y:S01]  /*eef20*/  STL [R1+0x47f0], R122 ;  /* 0x0047f07a01007387 */ /* 0x000fe20000100800 */
[-C--:B------:R-:W-:Y:S01]  /*eef30*/  IADD3 R8, P6, R8, R250.reuse, RZ ;  /* 0x000000fa08087210 */ /* 0x080fe20007fde0ff */
[----:B------:R-:W-:Y:S01]  /*eef40*/  STL [R1+0x49bc], R113 ;  /* 0x0049bc7101007387 */ /* 0x000fe20000100800 */
[----:B------:R-:W-:Y:S02]  /*eef50*/  STL [R1+0x47f8], R120 ;  /* 0x0047f87801007387 */ /* 0x000fe40000100800 */
[----:B------:R-:W-:Y:S02]  /*eef60*/  STL [R1+0x49c4], R111 ;  /* 0x0049c46f01007387 */ /* 0x000fe40000100800 */
[--C-:B------:R-:W-:Y:S01]  /*eef70*/  IMAD.X R116, R116, 0x1, R0.reuse, P5 ;  /* 0x0000000174747824 */ /* 0x100fe200028e0600 */
[----:B------:R-:W-:Y:S01]  /*eef80*/  STL [R1+0x49cc], R11 ;  /* 0x0049cc0b01007387 */ /* 0x000fe20000100800 */
[----:B------:R-:W-:Y:S01]  /*eef90*/  IADD3 R7, P5, R7, R250, RZ ;  /* 0x000000fa07077210 */ /* 0x000fe20007fbe0ff */
[----:B------:R1:W-:Y:S01]  /*eefa0*/  STL [R1+0x49d4], R8 ;  /* 0x0049d40801007387 */ /* 0x0003e20000100800 */
[----:B------:R-:W-:Y:S01]  /*eefb0*/  IADD3.X R114, R114, R0, RZ, P2, !PT ;  /* 0x0000000072727210 */ /* 0x000fe200017fe4ff */
[-C--:B------:R-:W-:Y:S01]  /*eefc0*/  IADD3 R6, P2, R6, R250.reuse, RZ ;  /* 0x000000fa06067210 */ /* 0x080fe20007f5e0ff */
        /* <DEDUP_REMOVED lines=434> */
[----:B------:R1:W-:Y:S02]  /*f0af0*/  STL [R1+0x4cd8], R27 ;  /* 0x004cd81b01007387 */ /* 0x0003e40000100800 */
[----:B------:R1:W-:Y:S02]  /*f0b00*/  STL [R1+0x4ce0], R26 ;  /* 0x004ce01a01007387 */ /* 0x0003e40000100800 */
[----:B------:R1:W-:Y:S01]  /*f0b10*/  STL [R1+0x4d0c], R25 ;  /* 0x004d0c1901007387 */ /* 0x0003e20000100800 */
[----:B------:R-:W4:Y:S01]  /*f0b20*/  LDL.LU R36, [R1+0x4dcc] ;  /* 0x004dcc0001247983 */ /* 0x000f220000300800 */
[----:B------:R1:W-:Y:S02]  /*f0b30*/  STL [R1+0x4ce8], R24 ;  /* 0x004ce81801007387 */ /* 0x0003e40000100800 */
[----:B------:R1:W-:Y:S02]  /*f0b40*/  STL [R1+0x4d14], R23 ;  /* 0x004d141701007387 */ /* 0x0003e40000100800 */
[----:B------:R-:W4:Y:S02]  /*f0b50*/  LDL.LU R34, [R1+0x4dd4] ;  /* 0x004dd40001227983 */ /* 0x000f240000300800 */
[----:B------:R-:W-:Y:S01]  /*f0b60*/  IMAD.X R22, R22, 0x1, R0, P3 ;  /* 0x0000000116167824 */ /* 0x000fe200018e0600 */
[----:B------:R-:W-:-:S04]  /*f0b70*/  IADD3 R21, P3, R21, R250, RZ ;  /* 0x000000fa15157210 */ /* 0x000fc80007f7e0ff */
[----:B------:R1:W-:Y:S01]  /*f0b80*/  STL [R1+0x4cf0], R22 ;  /* 0x004cf01601007387 */ /* 0x0003e20000100800 */
[----:B------:R-:W4:Y:S02]  /*f0b90*/  LDL.LU R32, [R1+0x4ddc] ;  /* 0x004ddc0001207983 */ /* 0x000f240000300800 */
[----:B------:R1:W-:Y:S02]  /*f0ba0*/  STL [R1+0x4d1c], R21 ;  /* 0x004d1c1501007387 */ /* 0x0003e40000100800 */
[----:B------:R-:W4:Y:S01]  /*f0bb0*/  LDL.LU R30, [R1+0x4de4] ;  /* 0x004de400011e7983 */ /* 0x000f220000300800 */
[----:B------:R-:W-:Y:S01]  /*f0bc0*/  IADD3.X R20, R20, R0, RZ, P4, !PT ;  /* 0x0000000014147210 */ /* 0x000fe200027fe4ff */
[-C--:B------:R-:W-:Y:S02]  /*f0bd0*/  IADD3 R19, P4, R19, R250.reuse, RZ ;  /* 0x000000fa13137210 */ /* 0x080fe40007f9e0ff */
[----:B------:R-:W-:Y:S01]  /*f0be0*/  IMAD.X R18, R18, 0x1, R0, P6 ;  /* 0x0000000112127824 */ /* 0x000fe200030e0600 */
[----:B------:R-:W-:-:S02]  /*f0bf0*/  IADD3 R17, P6, R17, R250, RZ ;  /* 0x000000fa11117210 */ /* 0x000fc40007fde0ff */
[----:B------:R-:W-:Y:S01]  /*f0c00*/  IADD3.X R16, R16, R0, RZ, P5, !PT ;  /* 0x0000000010107210 */ /* 0x000fe20002ffe4ff */
[----:B------:R1:W-:Y:S01]  /*f0c10*/  STL [R1+0x4cf8], R20 ;  /* 0x004cf81401007387 */ /* 0x0003e20000100800 */
[-C--:B------:R-:W-:Y:S01]  /*f0c20*/  IADD3 R15, P5, R15, R250.reuse, RZ ;  /* 0x000000fa0f0f7210 */ /* 0x080fe20007fbe0ff */
[----:B------:R1:W-:Y:S02]  /*f0c30*/  STL [R1+0x4d24], R19 ;  /* 0x004d241301007387 */ /* 0x0003e40000100800 */
[--C-:B------:R-:W-:Y:S01]  /*f0c40*/  IMAD.X R14, R14, 0x1, R0.reuse, P2 ;  /* 0x000000010e0e7824 */ /* 0x100fe200010e0600 */
[----:B------:R1:W-:Y:S01]  /*f0c50*/  STL [R1+0x4d00], R18 ;  /* 0x004d001201007387 */ /* 0x0003e20000100800 */
[----:B------:R-:W-:Y:S01]  /*f0c60*/  IADD3 R13, P2, R13, R250, RZ ;  /* 0x000000fa0d0d7210 */ /* 0x000fe20007f5e0ff */
[----:B------:R1:W-:Y:S01]  /*f0c70*/  STL [R1+0x4d2c], R17 ;  /* 0x004d2c1101007387 */ /* 0x0003e20000100800 */
[----:B------:R-:W-:Y:S01]  /*f0c80*/  IADD3.X R12, R12, R0, RZ, P3, !PT ;  /* 0x000000000c0c7210 */ /* 0x000fe20001ffe4ff */
[----:B------:R1:W-:Y:S01]  /*f0c90*/  STL [R1+0x4d08], R16 ;  /* 0x004d081001007387 */ /* 0x0003e20000100800 */
[----:B------:R-:W-:Y:S01]  /*f0ca0*/  IADD3 R11, P3, R11, R250, RZ ;  /* 0x000000fa0b0b7210 */ /* 0x000fe20007f7e0ff */
[----:B------:R1:W-:Y:S02]  /*f0cb0*/  STL [R1+0x4d34], R15 ;  /* 0x004d340f01007387 */ /* 0x0003e40000100800 */
[--C-:B------:R-:W-:Y:S01]  /*f0cc0*/  IMAD.X R10, R10, 0x1, R0.reuse, P4 ;  /* 0x000000010a0a7824 */ /* 0x100fe200020e0600 */
[----:B------:R1:W-:Y:S01]  /*f0cd0*/  STL [R1+0x4d10], R14 ;  /* 0x004d100e01007387 */ /* 0x0003e20000100800 */
[----:B------:R1:W-:Y:S01]  /*f0ce0*/  STL [R1+0x4d3c], R13 ;  /* 0x004d3c0d01007387 */ /* 0x0003e20000100800 */
[-C--:B------:R-:W-:Y:S01]  /*f0cf0*/  IADD3.X R9, R9, R0.reuse, RZ, P6, !PT ;  /* 0x0000000009097210 */ /* 0x080fe200037fe4ff */
[----:B------:R1:W-:Y:S01]  /*f0d00*/  STL [R1+0x4d18], R12 ;  /* 0x004d180c01007387 */ /* 0x0003e20000100800 */
[----:B------:R1:W-:Y:S01]  /*f0d10*/  STL [R1+0x4d44], R11 ;  /* 0x004d440b01007387 */ /* 0x0003e20000100800 */
[----:B------:R1:W-:Y:S02]  /*f0d20*/  STL [R1+0x4d20], R10 ;  /* 0x004d200a01007387 */ /* 0x0003e40000100800 */
[----:B--2---:R-:W-:Y:S01]  /*f0d30*/  IMAD.X R8, R8, 0x1, R0, P5 ;  /* 0x0000000108087824 */ /* 0x004fe200028e0600 */
[----:B---3--:R-:W-:-:S02]  /*f0d40*/  IADD3.X R7, R7, R0, RZ, P2, !PT ;  /* 0x0000000007077210 */ /* 0x008fc400017fe4ff */
[-C--:B----4-:R-:W-:Y:S02]  /*f0d50*/  IADD3 R36, P4, R36, R250.reuse, RZ ;  /* 0x000000fa24247210 */ /* 0x090fe40007f9e0ff */
[----:B------:R-:W-:-:S03]  /*f0d60*/  IADD3 R34, P6, R34, R250, RZ ;  /* 0x000000fa22227210 */ /* 0x000fc60007fde0ff */
[----:B------:R-:W-:Y:S01]  /*f0d70*/  STL [R1+0x4dcc], R36 ;  /* 0x004dcc2401007387 */ /* 0x000fe20000100800 */
[----:B------:R2:W-:Y:S02]  /*f0d80*/  STL [R1+0x4d28], R9 ;  /* 0x004d280901007387 */ /* 0x0005e40000100800 */
[----:B------:R3:W-:Y:S02]  /*f0d90*/  STL [R1+0x4d30], R8 ;  /* 0x004d300801007387 */ /* 0x0007e40000100800 */
[----:B------:R-:W-:Y:S02]  /*f0da0*/  STL [R1+0x4dd4], R34 ;  /* 0x004dd42201007387 */ /* 0x000fe40000100800 */
[--C-:B------:R-:W-:Y:S01]  /*f0db0*/  IMAD.X R6, R6, 0x1, R0.reuse, P3 ;  /* 0x0000000106067824 */ /* 0x100fe200018e0600 */
[----:B------:R2:W-:Y:S01]  /*f0dc0*/  STL [R1+0x4d38], R7 ;  /* 0x004d380701007387 */ /* 0x0005e20000100800 */
[-C--:B------:R-:W-:Y:S01]  /*f0dd0*/  IADD3 R32, P5, R32, R250.reuse, RZ ;  /* 0x000000fa20207210 */ /* 0x080fe20007fbe0ff */
[----:B------:R-:W4:Y:S02]  /*f0de0*/  LDL.LU R76, [R1+0x4e4c] ;  /* 0x004e4c00014c7983 */ /* 0x000f240000300800 */
[----:B------:R-:W4:Y:S01]  /*f0df0*/  LDL.LU R37, [R1+0x4dc8] ;  /* 0x004dc80001257983 */ /* 0x000f220000300800 */
[----:B------:R-:W4:Y:S01]  /*f0e00*/  LDL.LU R35, [R1+0x4dd0] ;  /* 0x004dd00001237983 */ /* 0x000f220000300800 */
[----:B------:R2:W-:Y:S01]  /*f0e10*/  STL [R1+0x4d40], R6 ;  /* 0x004d400601007387 */ /* 0x0005e20000100800 */
[----:B------:R-:W-:Y:S01]  /*f0e20*/  IADD3 R30, P2, R30, R250, RZ ;  /* 0x000000fa1e1e7210 */ /* 0x000fe20007f5e0ff */
[----:B------:R-:W4:Y:S01]  /*f0e30*/  LDL.LU R33, [R1+0x4dd8] ;  /* 0x004dd80001217983 */ /* 0x000f220000300800 */
[----:B------:R-:W-:Y:S01]  /*f0e40*/  STL [R1+0x4ddc], R32 ;  /* 0x004ddc2001007387 */ /* 0x000fe20000100800 */
[----:B------:R-:W4:Y:S02]  /*f0e50*/  LDL.LU R31, [R1+0x4de0] ;  /* 0x004de000011f7983 */ /* 0x000f240000300800 */
[----:B------:R-:W4:Y:S02]  /*f0e60*/  LDL.LU R29, [R1+0x4de8] ;  /* 0x004de800011d7983 */ /* 0x000f240000300800 */
[----:B------:R-:W4:Y:S01]  /*f0e70*/  LDL.LU R28, [R1+0x4dec] ;  /* 0x004dec00011c7983 */ /* 0x000f220000300800 */
[----:B------:R-:W-:Y:S01]  /*f0e80*/  STL [R1+0x4de4], R30 ;  /* 0x004de41e01007387 */ /* 0x000fe20000100800 */
        /* <DEDUP_REMOVED lines=18> */
[----:B--2---:R-:W2:Y:S01]  /*f0fb0*/  LDL.LU R9, [R1+0x4e38] ;  /* 0x004e380001097983 */ /* 0x004ea20000300800 */
[----:B---3--:R-:W3:Y:S01]  /*f0fc0*/  LDL.LU R8, [R1+0x4e3c] ;  /* 0x004e3c0001087983 */ /* 0x008ee20000300800 */
[----:B------:R-:W2:Y:S02]  /*f0fd0*/  LDL.LU R7, [R1+0x4e40] ;  /* 0x004e400001077983 */ /* 0x000ea40000300800 */
[----:B------:R-:W2:Y:S01]  /*f0fe0*/  LDL.LU R6, [R1+0x4e44] ;  /* 0x004e440001067983 */ /* 0x000ea20000300800 */
[-C--:B----4-:R-:W-:Y:S01]  /*f0ff0*/  IADD3.X R37, R37, R0.reuse, RZ, P4, !PT ;  /* 0x0000000025257210 */ /* 0x090fe200027fe4ff */
[----:B------:R-:W-:Y:S01]  /*f1000*/  IMAD.X R35, R35, 0x1, R0, P6 ;  /* 0x0000000123237824 */ /* 0x000fe200030e0600 */
[----:B------:R-:W-:-:S02]  /*f1010*/  IADD3.X R33, R33, R0, RZ, P5, !PT ;  /* 0x0000000021217210 */ /* 0x000fc40002ffe4ff */
        /* <DEDUP_REMOVED lines=35> */
[-C--:B---3--:R-:W-:Y:S01]  /*f1250*/  IADD3 R8, P3, R8, R250.reuse, RZ ;  /* 0x000000fa08087210 */ /* 0x088fe20007f7e0ff */
[--C-:B------:R-:W-:Y:S01]  /*f1260*/  IMAD.X R15, R15, 0x1, R0.reuse, P6 ;  /* 0x000000010f0f7824 */ /* 0x100fe200030e0600 */
[----:B------:R-:W-:Y:S01]  /*f1270*/  STL [R1+0x4e2c], R12 ;  /* 0x004e2c0c01007387 */ /* 0x000fe20000100800 */
[-C--:B------:R-:W-:Y:S01]  /*f1280*/  IADD3 R76, P6, R76, R250.reuse, RZ ;  /* 0x000000fa4c4c7210 */ /* 0x080fe20007fde0ff */
[----:B------:R-:W-:Y:S02]  /*f1290*/  STL [R1+0x4e10], R19 ;  /* 0x004e101301007387 */ /* 0x000fe40000100800 */
[----:B------:R-:W-:Y:S01]  /*f12a0*/  STL [R1+0x4e34], R10 ;  /* 0x004e340a01007387 */ /* 0x000fe20000100800 */
[----:B--2---:R-:W-:Y:S01]  /*f12b0*/  IADD3 R6, P4, R6, R250, RZ ;  /* 0x000000fa06067210 */ /* 0x004fe20007f9e0ff */
[----:B------:R-:W-:Y:S01]  /*f12c0*/  STL [R1+0x4e18], R17 ;  /* 0x004e181101007387 */ /* 0x000fe20000100800 */
[----:B------:R-:W-:Y:S01]  /*f12d0*/  STL [R1+0x4e3c], R8 ;  /* 0x004e3c0801007387 */ /* 0x000fe20000100800 */
[----:B------:R-:W-:Y:S01]  /*f12e0*/  IADD3.X R13, R13, R0, RZ, P5, !PT ;  /* 0x000000000d0d7210 */ /* 0x000fe20002ffe4ff */
[----:B------:R1:W-:Y:S01]  /*f12f0*/  STL [R1+0x4e4c], R76 ;  /* 0x004e4c4c01007387 */ /* 0x0003e20000100800 */
[----:B------:R-:W-:Y:S01]  /*f1300*/  IADD3 R246, P5, R246, R250, RZ ;  /* 0x000000faf6f67210 */ /* 0x000fe20007fbe0ff */
[----:B------:R-:W-:Y:S01]  /*f1310*/  IMAD.X R11, R11, 0x1, R0, P2 ;  /* 0x000000010b0b7824 */ /* 0x000fe200010e0600 */
[----:B------:R-:W-:-:S02]  /*f1320*/  IADD3.X R9, R9, R0, RZ, P3, !PT ;  /* 0x0000000009097210 */ /* 0x000fc40001ffe4ff */
[----:B------:R-:W-:Y:S01]  /*f1330*/  IADD3 R244, P2, R244, R250, RZ ;  /* 0x000000faf4f47210 */ /* 0x000fe20007f5e0ff */
[----:B-1----:R-:W2:Y:S01]  /*f1340*/  LDL.LU R76, [R1+0x7b1c] ;  /* 0x007b1c00014c7983 */ /* 0x002ea20000300800 */
[----:B------:R-:W-:Y:S02]  /*f1350*/  STL [R1+0x4e20], R15 ;  /* 0x004e200f01007387 */ /* 0x000fe40000100800 */
[----:B------:R-:W-:Y:S02]  /*f1360*/  STL [R1+0x4e44], R6 ;  /* 0x004e440601007387 */ /* 0x000fe40000100800 */
[----:B------:R-:W-:Y:S01]  /*f1370*/  STL [R1+0x4e28], R13 ;  /* 0x004e280d01007387 */ /* 0x000fe20000100800 */
[----:B------:R-:W-:Y:S01]  /*f1380*/  STL [R1+0x4e54], R246 ;  /* 0x004e54f601007387 */ /* 0x000fe20000100800 */
[----:B------:R-:W-:Y:S02]  /*f1390*/  STL [R1+0x4e30], R11 ;  /* 0x004e300b01007387 */ /* 0x000fe40000100800 */
[----:B------:R-:W-:-:S02]  /*f13a0*/  IMAD.X R7, R7, 0x1, R0, P4 ;  /* 0x0000000107077824 */ /* 0x000fc400020e0600 */
[----:B------:R-:W-:Y:S01]  /*f13b0*/  STL [R1+0x4e38], R9 ;  /* 0x004e380901007387 */ /* 0x000fe20000100800 */
[-C--:B------:R-:W-:Y:S01]  /*f13c0*/  IADD3 R242, P3, R242, R250.reuse, RZ ;  /* 0x000000faf2f27210 */ /* 0x080fe20007f7e0ff */
[----:B------:R-:W-:Y:S01]  /*f13d0*/  STL [R1+0x4e5c], R244 ;  /* 0x004e5cf401007387 */ /* 0x000fe20000100800 */
[----:B------:R-:W-:Y:S02]  /*f13e0*/  IADD3 R240, P4, R240, R250, RZ ;  /* 0x000000faf0f07210 */ /* 0x000fe40007f9e0ff */
[----:B------:R-:W3:Y:S01]  /*f13f0*/  LDL.LU R250, [R1+0x4e48] ;  /* 0x004e480001fa7983 */ /* 0x000ee20000300800 */
[-C--:B------:R-:W-:Y:S01]  /*f1400*/  IADD3.X R247, R247, R0.reuse, RZ, P5, !PT ;  /* 0x00000000f7f77210 */ /* 0x080fe20002ffe4ff */
[--C-:B------:R-:W-:Y:S01]  /*f1410*/  IMAD.X R245, R245, 0x1, R0.reuse, P2 ;  /* 0x00000001f5f57824 */ /* 0x100fe200010e0600 */
[-C--:B------:R-:W-:Y:S01]  /*f1420*/  IADD3.X R243, R243, R0.reuse, RZ, P3, !PT ;  /* 0x00000000f3f37210 */ /* 0x080fe20001ffe4ff */
[----:B------:R-:W-:Y:S01]  /*f1430*/  IMAD.X R241, R241, 0x1, R0, P4 ;  /* 0x00000001f1f17824 */ /* 0x000fe200020e0600 */
[----:B---3--:R-:W-:-:S05]  /*f1440*/  IADD3.X R250, R250, R0, RZ, P6, !PT ;  /* 0x00000000fafa7210 */ /* 0x008fca00037fe4ff */
[----:B------:R1:W-:Y:S02]  /*f1450*/  STL [R1+0x4e48], R250 ;  /* 0x004e48fa01007387 */ /* 0x0003e40000100800 */
[----:B-1----:R-:W-:-:S05]  /*f1460*/  IMAD.MOV.U32 R250, RZ, RZ, c[0x0][0x188] ;  /* 0x00006200fffa7624 */ /* 0x002fca00078e00ff */
[----:B------:R-:W-:-:S05]  /*f1470*/  SHF.L.U32 R250, R250, 0x7, RZ ;  /* 0x00000007fafa7819 */ /* 0x000fca00000006ff */
[----:B------:R-:W-:Y:S01]  /*f1480*/  IMAD.SHL.U32 R250, R250, 0x4, RZ ;  /* 0x00000004fafa7824 */ /* 0x000fe200078e00ff */
[----:B------:R-:W-:Y:S01]  /*f1490*/  STL [R1+0x4e40], R7 ;  /* 0x004e400701007387 */ /* 0x000fe20000100800 */
[----:B------:R-:W-:Y:S03]  /*f14a0*/  STL [R1+0x4e64], R242 ;  /* 0x004e64f201007387 */ /* 0x000fe60000100800 */
[-C--:B------:R-:W-:Y:S02]  /*f14b0*/  IADD3 R234, P6, R234, R250.reuse, RZ ;  /* 0x000000faeaea7210 */ /* 0x080fe40007fde0ff */
[-C--:B------:R-:W-:Y:S01]  /*f14c0*/  IADD3 R232, P5, R232, R250.reuse, RZ ;  /* 0x000000fae8e87210 */ /* 0x080fe20007fbe0ff */
[----:B------:R-:W-:Y:S01]  /*f14d0*/  STL [R1+0x4e6c], R240 ;  /* 0x004e6cf001007387 */ /* 0x000fe20000100800 */
[----:B------:R-:W-:Y:S01]  /*f14e0*/  STL [R1+0x4e50], R247 ;  /* 0x004e50f701007387 */ /* 0x000fe20000100800 */
[-C--:B------:R-:W-:Y:S01]  /*f14f0*/  IADD3 R230, P2, R230, R250.reuse, RZ ;  /* 0x000000fae6e67210 */ /* 0x080fe20007f5e0ff */
[----:B------:R-:W-:Y:S01]  /*f1500*/  STL [R1+0x4e74], R234 ;  /* 0x004e74ea01007387 */ /* 0x000fe20000100800 */
        /* <DEDUP_REMOVED lines=28> */
[-C--:B------:R-:W-:Y:S01]  /*f16d0*/  IADD3.X R223, R223, R0.reuse, RZ, P5, !PT ;  /* 0x00000000dfdf7210 */ /* 0x080fe20002ffe4ff */
[----:B------:R-:W-:Y:S01]  /*f16e0*/  STL [R1+0x4e90], R227 ;  /* 0x004e90e301007387 */ /* 0x000fe20000100800 */
[----:B------:R-:W-:Y:S02]  /*f16f0*/  STL [R1+0x4eb4], R218 ;  /* 0x004eb4da01007387 */ /* 0x000fe40000100800 */
[--C-:B------:R-:W-:Y:S02]  /*f1700*/  IMAD.X R221, R221, 0x1, R0.reuse, P2 ;  /* 0x00000001dddd7824 */ /* 0x100fe400010e0600 */
[----:B------:R-:W-:Y:S01]  /*f1710*/  STL [R1+0x4e98], R225 ;  /* 0x004e98e101007387 */ /* 0x000fe20000100800 */
[-C--:B------:R-:W-:Y:S01]  /*f1720*/  IADD3.X R219, R219, R0.reuse, RZ, P3, !PT ;  /* 0x00000000dbdb7210 */ /* 0x080fe20001ffe4ff */
[----:B------:R-:W-:Y:S01]  /*f1730*/  STL [R1+0x4ebc], R216 ;  /* 0x004ebcd801007387 */ /* 0x000fe20000100800 */
[----:B------:R-:W-:Y:S01]  /*f1740*/  IADD3.X R215, R215, R0, RZ, P6, !PT ;  /* 0x00000000d7d77210 */ /* 0x000fe200037fe4ff */
[----:B------:R-:W-:Y:S02]  /*f1750*/  STL [R1+0x4ea0], R223 ;  /* 0x004ea0df01007387 */ /* 0x000fe40000100800 */
[----:B------:R-:W-:Y:S01]  /*f1760*/  IMAD.X R217, R217, 0x1, R0, P4 ;  /* 0x00000001d9d97824 */ /* 0x000fe200020e0600 */
[----:B------:R-:W-:Y:S01]  /*f1770*/  STL [R1+0x4ec4], R214 ;  /* 0x004ec4d601007387 */ /* 0x000fe20000100800 */
[----:B------:R-:W-:Y:S02]  /*f1780*/  STL [R1+0x4ea8], R221 ;  /* 0x004ea8dd01007387 */ /* 0x000fe40000100800 */
[----:B------:R-:W-:Y:S02]  /*f1790*/  STL [R1+0x4eb0], R219 ;  /* 0x004eb0db01007387 */ /* 0x000fe40000100800 */
[----:B------:R-:W-:Y:S01]  /*f17a0*/  STL [R1+0x4ec0], R215 ;  /* 0x004ec0d701007387 */ /* 0x000fe20000100800 */
[----:B------:R-:W-:Y:S01]  /*f17b0*/  STL [R1+0x4eb8], R217 ;  /* 0x004eb8d901007387 */ /* 0x000fe20000100800 */
[----:B------:R1:W-:Y:S03]  /*f17c0*/  STL.64 [R1+0x7d28], R248 ;  /* 0x007d28f801007387 */ /* 0x0003e60000100a00 */
[----:B-1----:R-:W3:Y:S01]  /*f17d0*/  LDL R249, [R1+0x5f68] ;  /* 0x005f680001f97983 */ /* 0x002ee20000100800 */
[----:B------:R1:W-:Y:S03]  /*f17e0*/  STL.64 [R1+0x7d18], R246 ;  /* 0x007d18f601007387 */ /* 0x0003e60000100a00 */
[----:B-1----:R-:W4:Y:S04]  /*f17f0*/  LDL R246, [R1+0x5f70] ;  /* 0x005f700001f67983 */ /* 0x002f280000100800 */
[----:B------:R-:W4:Y:S01]  /*f1800*/  LDL R247, [R1+0x5f7c] ;  /* 0x005f7c0001f77983 */ /* 0x000f220000100800 */
        /* <DEDUP_REMOVED lines=39> */
[----:B------:R1:W-:Y:S02]  /*f1a80*/  STL.64 [R1+0x7ca8], R214 ;  /* 0x007ca8d601007387 */ /* 0x0003e40000100a00 */
        /* <DEDUP_REMOVED lines=8> */
[----:B------:R1:W-:Y:S02]  /*f1b10*/  STL.64 [R1+0x7b28], R78 ;  /* 0x007b284e01007387 */ /* 0x0003e40000100a00 */
[----:B--2---:R2:W-:Y:S01]  /*f1b20*/  STL.64 [R1+0x7b20], R76 ;  /* 0x007b204c01007387 */ /* 0x0045e20000100a00 */
[----:B------:R-:W-:Y:S01]  /*f1b30*/  ISETP.GT.AND P2, PT, R2, 0xa, PT ;  /* 0x0000000a0200780c */ /* 0x000fe20003f44270 */
[----:B------:R-:W-:-:S03]  /*f1b40*/  IMAD.MOV.U32 R248, RZ, RZ, R3 ;  /* 0x000000fffff87224 */ /* 0x000fc600078e0003 */
[----:B------:R-:W-:-:S04]  /*f1b50*/  SEL R3, RZ, 0x4, !P2 ;  /* 0x00000004ff037807 */ /* 0x000fc80005000000 */
[----:B------:R-:W-:-:S04]  /*f1b60*/  SEL R3, R3, RZ, !P0 ;  /* 0x000000ff03037207 */ /* 0x000fc80004000000 */
[----:B------:R-:W-:Y:S02]  /*f1b70*/  ISETP.NE.U32.AND P2, PT, R3, RZ, PT ;  /* 0x000000ff0300720c */ /* 0x000fe40003f45070 */
[----:B-1----:R-:W-:Y:S02]  /*f1b80*/  MOV R215, R248 ;  /* 0x000000f800d77202 */ /* 0x002fe40000000f00 */
[----:B------:R-:W2:Y:S01]  /*f1b90*/  LDL R248, [R1+0x5d70] ;  /* 0x005d700001f87983 */ /* 0x000ea20000100800 */
[----:B---3--:R-:W-:-:S03]  /*f1ba0*/  IMAD.MOV.U32 R214, RZ, RZ, R249 ;  /* 0x000000ffffd67224 */ /* 0x008fc600078e00f9 */
[----:B------:R-:W3:Y:S01]  /*f1bb0*/  LDL R249, [R1+0x5d7c] ;  /* 0x005d7c0001f97983 */ /* 0x000ee20000100800 */
[----:B----4-:R-:W-:Y:S01]  /*f1bc0*/  IMAD.MOV.U32 R5, RZ, RZ, R216 ;  /* 0x000000ffff057224 */ /* 0x010fe200078e00d8 */
[----:B------:R-:W-:Y:S02]  /*f1bd0*/  MOV R4, R217 ;  /* 0x000000d900047202 */ /* 0x000fe40000000f00 */
[----:B------:R-:W4:Y:S04]  /*f1be0*/  LDL R216, [R1+0x5f60] ;  /* 0x005f600001d87983 */ /* 0x000f280000100800 */
[----:B------:R-:W2:Y:S04]  /*f1bf0*/  LDL R217, [R1+0x5f6c] ;  /* 0x005f6c0001d97983 */ /* 0x000ea80000100800 */
[----:B------:R1:W-:Y:S02]  /*f1c00*/  LDGSTS.E [R86+0x3600], [R4.64], P1 ;  /* 0x0360000004567fae */ /* 0x0003e40008921848 */
[----:B-1----:R-:W-:Y:S01]  /*f1c10*/  MOV R4, R219 ;  /* 0x000000db00047202 */ /* 0x002fe20000000f00 */
[----:B------:R-:W-:Y:S01]  /*f1c20*/  IMAD.MOV.U32 R5, RZ, RZ, R218 ;  /* 0x000000ffff057224 */ /* 0x000fe200078e00da */
[----:B------:R-:W3:Y:S04]  /*f1c30*/  LDL R219, [R1+0x5f64] ;  /* 0x005f640001db7983 */ /* 0x000ee80000100800 */
[----:B------:R-:W3:Y:S04]  /*f1c40*/  LDL R218, [R1+0x5f58] ;  /* 0x005f580001da7983 */ /* 0x000ee80000100800 */
        /* <DEDUP_REMOVED lines=65> */
[----:B------:R4:W-:Y:S01]  /*f2060*/  LDGSTS.E [R86+0x5500], [R4.64], P2 ;  /* 0x0550000004567fae */ /* 0x0009e20009121848 */
[----:B------:R-:W-:-:S04]  /*f2070*/  ISETP.GT.AND P1, PT, R2, 0xe, PT ;  /* 0x0000000e0200780c */ /* 0x000fc80003f24270 */
[----:B------:R-:W-:-:S04]  /*f2080*/  SEL R3, RZ, 0x4, !P1 ;  /* 0x00000004ff037807 */ /* 0x000fc80004800000 */
[----:B------:R-:W-:-:S04]  /*f2090*/  SEL R3, R3, RZ, !P0 ;  /* 0x000000ff03037207 */ /* 0x000fc80004000000 */
[----:B------:R-:W-:Y:S01]  /*f20a0*/  ISETP.NE.U32.AND P3, PT, R3, RZ, PT ;  /* 0x000000ff0300720c */ /* 0x000fe20003f65070 */
[----:B----4-:R-:W-:Y:S01]  /*f20b0*/  IMAD.MOV.U32 R5, RZ, RZ, R216 ;  /* 0x000000ffff057224 */ /* 0x010fe200078e00d8 */
[----:B--2---:R-:W-:Y:S01]  /*f20c0*/  MOV R4, R217 ;  /* 0x000000d900047202 */ /* 0x004fe20000000f00 */
[----:B------:R-:W2:Y:S04]  /*f20d0*/  LDL R216, [R1+0x5d60] ;  /* 0x005d600001d87983 */ /* 0x000ea80000100800 */
[----:B------:R-:W4:Y:S04]  /*f20e0*/  LDL R217, [R1+0x5d6c] ;  /* 0x005d6c0001d97983 */ /* 0x000f280000100800 */
[----:B------:R3:W-:Y:S02]  /*f20f0*/  LDGSTS.E [R86+0x5580], [R4.64], P2 ;  /* 0x0558000004567fae */ /* 0x0007e40009121848 */
[----:B---3--:R-:W-:Y:S01]  /*f2100*/  MOV R4, R219 ;  /* 0x000000db00047202 */ /* 0x008fe20000000f00 */
        /* <DEDUP_REMOVED lines=64> */
[----:B-1----:R-:W-:-:S02]  /*f2510*/  IMAD.MOV.U32 R5, RZ, RZ, R248 ;  /* 0x000000ffff057224 */ /* 0x002fc400078e00f8 */
[----:B------:R-:W3:Y:S01]  /*f2520*/  LDL R248, [R1+0x5b70] ;  /* 0x005b700001f87983 */ /* 0x000ee20000100800 */
[----:B------:R-:W-:Y:S02]  /*f2530*/  MOV R4, R249 ;  /* 0x000000f900047202 */ /* 0x000fe40000000f00 */
[----:B------:R-:W3:Y:S03]  /*f2540*/  LDL R249, [R1+0x5b7c] ;  /* 0x005b7c0001f97983 */ /* 0x000ee60000100800 */
        /* <DEDUP_REMOVED lines=10> */
[----:B--2---:R-:W-:Y:S01]  /*f25f0*/  IMAD.MOV.U32 R5, RZ, RZ, R216 ;  /* 0x000000ffff057224 */ /* 0x004fe200078e00d8 */
[----:B----4-:R-:W-:Y:S01]  /*f2600*/  MOV R4, R217 ;  /* 0x000000d900047202 */ /* 0x010fe20000000f00 */
        /* <DEDUP_REMOVED lines=410> */
[----:B------:R-:W-:-:S05]  /*f3fb0*/  IMAD.MOV.U32 R5, RZ, RZ, R214 ;  /* 0x000000ffff057224 */ /* 0x000fca00078e00d6 */
[----:B------:R2:W-:Y:S01]  /*f3fc0*/  LDGSTS.E [R86+0x11500], [R4.64], P2 ;  /* 0x1150000004567fae */ /* 0x0005e20009121848 */
[----:B------:R-:W-:-:S04]  /*f3fd0*/  ISETP.GT.AND P1, PT, R2, 0x26, PT ;  /* 0x000000260200780c */ /* 0x000fc80003f24270 */
[----:B------:R-:W-:-:S04]  /*f3fe0*/  SEL R3, RZ, 0x4, !P1 ;  /* 0x00000004ff037807 */ /* 0x000fc80004800000 */
[----:B------:R-:W-:-:S04]  /*f3ff0*/  SEL R3, R3, RZ, !P0 ;  /* 0x000000ff03037207 */ /* 0x000fc80004000000 */
[----:B------:R-:W-:Y:S01]  /*f4000*/  ISETP.NE.U32.AND P3, PT, R3, RZ, PT ;  /* 0x000000ff0300720c */ /* 0x000fe20003f65070 */
[----:B--2---:R-:W-:Y:S01]  /*f4010*/  IMAD.MOV.U32 R5, RZ, RZ, R216 ;  /* 0x000000ffff057224 */ /* 0x004fe200078e00d8 */
[----:B----4-:R-:W-:-:S05]  /*f4020*/  MOV R4, R217 ;  /* 0x000000d900047202 */ /* 0x010fca0000000f00 */
[----:B------:R3:W-:Y:S02]  /*f4030*/  LDGSTS.E [R86+0x11580], [R4.64], P2 ;  /* 0x1158000004567fae */ /* 0x0007e40009121848 */
[----:B---3--:R-:W-:Y:S01]  /*f4040*/  MOV R4, R219 ;  /* 0x000000db00047202 */ /* 0x008fe20000000f00 */
[----:B------:R-:W-:Y:S01]  /*f4050*/  IMAD.MOV.U32 R5, RZ, RZ, R218 ;  /* 0x000000ffff057224 */ /* 0x000fe200078e00da */
[----:B------:R-:W2:Y:S04]  /*f4060*/  LDL R219, [R1+0x5298] ;  /* 0x0052980001db7983 */ /* 0x000ea80000100800 */
[----:B------:R-:W3:Y:S04]  /*f4070*/  LDL R218, [R1+0x5294] ;  /* 0x0052940001da7983 */ /* 0x000ee80000100800 */
[----:B------:R1:W-:Y:S02]  /*f4080*/  LDGSTS.E [R86+0x11600], [R4.64], P2 ;  /* 0x1160000004567fae */ /* 0x0003e40009121848 */
[----:B-1----:R-:W-:Y:S01]  /*f4090*/  MOV R4, R221 ;  /* 0x000000dd00047202 */ /* 0x002fe20000000f00 */
[----:B------:R-:W-:Y:S01]  /*f40a0*/  IMAD.MOV.U32 R5, RZ, RZ, R220 ;  /* 0x000000ffff057224 */ /* 0x000fe200078e00dc */
[----:B------:R-:W4:Y:S04]  /*f40b0*/  LDL R221, [R1+0x52a0] ;  /* 0x0052a00001dd7983 */ /* 0x000f280000100800 */
[----:B------:R-:W4:Y:S04]  /*f40c0*/  LDL R220, [R1+0x529c] ;  /* 0x00529c0001dc7983 */ /* 0x000f280000100800 */
        /* <DEDUP_REMOVED lines=56> */
[----:B-1----:R-:W-:-:S02]  /*f4450*/  IMAD.MOV.U32 R5, RZ, RZ, R248 ;  /* 0x000000ffff057224 */ /* 0x002fc400078e00f8 */
[----:B------:R-:W4:Y:S01]  /*f4460*/  LDL R248, [R1+0x52bc] ;  /* 0x0052bc0001f87983 */ /* 0x000f220000100800 */
[----:B------:R-:W-:Y:S02]  /*f4470*/  MOV R4, R249 ;  /* 0x000000f900047202 */ /* 0x000fe40000000f00 */
[----:B------:R-:W4:Y:S03]  /*f4480*/  LDL R249, [R1+0x52c0] ;  /* 0x0052c00001f97983 */ /* 0x000f260000100800 */
[----:B------:R2:W-:Y:S02]  /*f4490*/  LDGSTS.E [R86+0x13480], [R4.64], P3 ;  /* 0x1348000004567fae */ /* 0x0005e40009921848 */
[----:B--2---:R-:W-:Y:S01]  /*f44a0*/  MOV R4, R219 ;  /* 0x000000db00047202 */ /* 0x004fe20000000f00 */
[----:B---3--:R-:W-:Y:S01]  /*f44b0*/  IMAD.MOV.U32 R5, RZ, RZ, R218 ;  /* 0x000000ffff057224 */ /* 0x008fe200078e00da */
[----:B------:R-:W-:Y:S01]  /*f44c0*/  ISETP.GT.AND P1, PT, R2, 0x2a, PT ;  /* 0x0000002a0200780c */ /* 0x000fe20003f24270 */
[----:B------:R-:W2:Y:S04]  /*f44d0*/  LDL R219, [R1+0x41b0] ;  /* 0x0041b00001db7983 */ /* 0x000ea80000100800 */
[----:B------:R4:W-:Y:S02]  /*f44e0*/  LDGSTS.E [R86+0x13500], [R4.64], P3 ;  /* 0x1350000004567fae */ /* 0x0009e40009921848 */
[----:B----4-:R-:W-:Y:S01]  /*f44f0*/  MOV R4, R221 ;  /* 0x000000dd00047202 */ /* 0x010fe20000000f00 */
[----:B------:R-:W-:Y:S01]  /*f4500*/  IMAD.MOV.U32 R5, RZ, RZ, R220 ;  /* 0x000000ffff057224 */ /* 0x000fe200078e00dc */
[----:B------:R-:W-:Y:S01]  /*f4510*/  SEL R3, RZ, 0x4, !P1 ;  /* 0x00000004ff037807 */ /* 0x000fe20004800000 */
[----:B------:R-:W3:Y:S04]  /*f4520*/  LDL R220, [R1+0x41b4] ;  /* 0x0041b40001dc7983 */ /* 0x000ee80000100800 */
[----:B------:R1:W-:Y:S04]  /*f4530*/  LDGSTS.E [R86+0x13580], [R4.64], P3 ;  /* 0x1358000004567fae */ /* 0x0003e80009921848 */
[----:B------:R-:W4:Y:S01]  /*f4540*/  LDL R221, [R1+0x41b8] ;  /* 0x0041b80001dd7983 */ /* 0x000f220000100800 */
[----:B-1----:R-:W-:Y:S01]  /*f4550*/  MOV R4, R223 ;  /* 0x000000df00047202 */ /* 0x002fe20000000f00 */
[----:B------:R-:W-:Y:S01]  /*f4560*/  IMAD.MOV.U32 R5, RZ, RZ, R222 ;  /* 0x000000ffff057224 */ /* 0x000fe200078e00de */
[----:B------:R-:W-:Y:S01]  /*f4570*/  SEL R3, R3, RZ, !P0 ;  /* 0x000000ff03037207 */ /* 0x000fe20004000000 */
[----:B------:R-:W2:Y:S04]  /*f4580*/  LDL R222, [R1+0x5094] ;  /* 0x0050940001de7983 */ /* 0x000ea80000100800 */
[----:B------:R1:W-:Y:S04]  /*f4590*/  LDGSTS.E [R86+0x13600], [R4.64], P3 ;  /* 0x1360000004567fae */ /* 0x0003e80009921848 */
[----:B------:R-:W2:Y:S01]  /*f45a0*/  LDL R223, [R1+0x5098] ;  /* 0x0050980001df7983 */ /* 0x000ea20000100800 */
[----:B-1----:R-:W-:Y:S01]  /*f45b0*/  MOV R4, R225 ;  /* 0x000000e100047202 */ /* 0x002fe20000000f00 */
[----:B------:R-:W-:Y:S01]  /*f45c0*/  IMAD.MOV.U32 R5, RZ, RZ, R224 ;  /* 0x000000ffff057224 */ /* 0x000fe200078e00e0 */
[----:B------:R-:W-:Y:S01]  /*f45d0*/  ISETP.NE.U32.AND P2, PT, R3, RZ, PT ;  /* 0x000000ff0300720c */ /* 0x000fe20003f45070 */
[----:B------:R-:W2:Y:S04]  /*f45e0*/  LDL R224, [R1+0x509c] ;  /* 0x00509c0001e07983 */ /* 0x000ea80000100800 */
[----:B------:R1:W-:Y:S04]  /*f45f0*/  LDGSTS.E [R86+0x13680], [R4.64], P3 ;  /* 0x1368000004567fae */ /* 0x0003e80009921848 */
[----:B------:R-:W2:Y:S01]  /*f4600*/  LDL R225, [R1+0x50a0] ;  /* 0x0050a00001e17983 */ /* 0x000ea20000100800 */
[----:B-1----:R-:W-:Y:S01]  /*f4610*/  MOV R4, R247 ;  /* 0x000000f700047202 */ /* 0x002fe20000000f00 */
[----:B------:R-:W-:-:S02]  /*f4620*/  IMAD.MOV.U32 R5, RZ, RZ, R246 ;  /* 0x000000ffff057224 */ /* 0x000fc400078e00f6 */
[----:B------:R-:W2:Y:S04]  /*f4630*/  LDL R247, [R1+0x5088] ;  /* 0x0050880001f77983 */ /* 0x000ea80000100800 */
[----:B------:R-:W3:Y:S04]  /*f4640*/  LDL R246, [R1+0x5084] ;  /* 0x0050840001f67983 */ /* 0x000ee80000100800 */
[----:B------:R1:W-:Y:S02]  /*f4650*/  LDGSTS.E [R86+0x13700], [R4.64], P3 ;  /* 0x1370000004567fae */ /* 0x0003e40009921848 */
[----:B-1----:R-:W-:-:S02]  /*f4660*/  IMAD.MOV.U32 R5, RZ, RZ, R248 ;  /* 0x000000ffff057224 */ /* 0x002fc400078e00f8 */
[----:B------:R-:W4:Y:S01]  /*f4670*/  LDL R248, [R1+0x508c] ;  /* 0x00508c0001f87983 */ /* 0x000f220000100800 */
[----:B------:R-:W-:Y:S02]  /*f4680*/  MOV R4, R249 ;  /* 0x000000f900047202 */ /* 0x000fe40000000f00 */
[----:B------:R-:W4:Y:S03]  /*f4690*/  LDL R249, [R1+0x5090] ;  /* 0x0050900001f97983 */ /* 0x000f260000100800 */
        /* <DEDUP_REMOVED lines=41> */
[----:B--2---:R-:W-:Y:S01]  /*f4930*/  MOV R4, R247 ;  /* 0x000000f700047202 */ /* 0x004fe20000000f00 */
[----:B---3--:R-:W-:Y:S01]  /*f4940*/  IMAD.MOV.U32 R5, RZ, RZ, R246 ;  /* 0x000000ffff057224 */ /* 0x008fe200078e00f6 */
[----:B------:R-:W2:Y:S04]  /*f4950*/  LDL R247, [R1+0x3dc4] ;  /* 0x003dc40001f77983 */ /* 0x000ea80000100800 */
[----:B------:R-:W3:Y:S04]  /*f4960*/  LDL R246, [R1+0x3dc0] ;  /* 0x003dc00001f67983 */ /* 0x000ee80000100800 */
[----:B------:R4:W-:Y:S02]  /*f4970*/  LDGSTS.E [R86+0x15400], [R4.64], P2 ;  /* 0x1540000004567fae */ /* 0x0009e40009121848 */
[----:B----4-:R-:W-:-:S02]  /*f4980*/  IMAD.MOV.U32 R5, RZ, RZ, R248 ;  /* 0x000000ffff057224 */ /* 0x010fc400078e00f8 */
[----:B------:R-:W4:Y:S01]  /*f4990*/  LDL R248, [R1+0x3dc8] ;  /* 0x003dc80001f87983 */ /* 0x000f220000100800 */
[----:B------:R-:W-:Y:S02]  /*f49a0*/  MOV R4, R249 ;  /* 0x000000f900047202 */ /* 0x000fe40000000f00 */
[----:B------:R-:W4:Y:S03]  /*f49b0*/  LDL R249, [R1+0x3dcc] ;  /* 0x003dcc0001f97983 */ /* 0x000f260000100800 */
[----:B------:R1:W-:Y:S02]  /*f49c0*/  LDGSTS.E [R86+0x15480], [R4.64], P2 ;  /* 0x1548000004567fae */ /* 0x0003e40009121848 */
[----:B-1----:R-:W-:Y:S01]  /*f49d0*/  MOV R4, R223 ;  /* 0x000000df00047202 */ /* 0x002fe20000000f00 */
[----:B------:R-:W-:Y:S01]  /*f49e0*/  IMAD.MOV.U32 R5, RZ, RZ, R222 ;  /* 0x000000ffff057224 */ /* 0x000fe200078e00de */
[----:B------:R-:W-:Y:S01]  /*f49f0*/  ISETP.GT.AND P1, PT, R2, 0x2e, PT ;  /* 0x0000002e0200780c */ /* 0x000fe20003f24270 */
[----:B------:R-:W4:Y:S04]  /*f4a00*/  LDL R222, [R1+0x3fc0] ;  /* 0x003fc00001de7983 */ /* 0x000f280000100800 */
[----:B------:R1:W-:Y:S04]  /*f4a10*/  LDGSTS.E [R86+0x15500], [R4.64], P2 ;  /* 0x1550000004567fae */ /* 0x0003e80009121848 */
[----:B------:R-:W4:Y:S01]  /*f4a20*/  LDL R223, [R1+0x3fc4] ;  /* 0x003fc40001df7983 */ /* 0x000f220000100800 */
[----:B-1----:R-:W-:Y:S01]  /*f4a30*/  MOV R4, R225 ;  /* 0x000000e100047202 */ /* 0x002fe20000000f00 */
[----:B------:R-:W-:Y:S01]  /*f4a40*/  IMAD.MOV.U32 R5, RZ, RZ, R224 ;  /* 0x000000ffff057224 */ /* 0x000fe200078e00e0 */
[----:B------:R-:W-:Y:S01]  /*f4a50*/  SEL R3, RZ, 0x4, !P1 ;  /* 0x00000004ff037807 */ /* 0x000fe20004800000 */
[----:B------:R-:W4:Y:S04]  /*f4a60*/  LDL R224, [R1+0x3fc8] ;  /* 0x003fc80001e07983 */ /* 0x000f280000100800 */
[----:B------:R1:W-:Y:S04]  /*f4a70*/  LDGSTS.E [R86+0x15580], [R4.64], P2 ;  /* 0x1558000004567fae */ /* 0x0003e80009121848 */
[----:B------:R-:W4:Y:S01]  /*f4a80*/  LDL R225, [R1+0x3fcc] ;  /* 0x003fcc0001e17983 */ /* 0x000f220000100800 */
[----:B------:R-:W-:-:S04]  /*f4a90*/  SEL R3, R3, RZ, !P0 ;  /* 0x000000ff03037207 */ /* 0x000fc80004000000 */
[----:B------:R-:W-:Y:S02]  /*f4aa0*/  ISETP.NE.U32.AND P3, PT, R3, RZ, PT ;  /* 0x000000ff0300720c */ /* 0x000fe40003f65070 */
        /* <DEDUP_REMOVED lines=92> */
[----:B--2---:R-:W-:Y:S01]  /*f5070*/  MOV R4, R247 ;  /* 0x000000f700047202 */ /* 0x004fe20000000f00 */
[----:B---3--:R-:W-:-:S02]  /*f5080*/  IMAD.MOV.U32 R5, RZ, RZ, R246 ;  /* 0x000000ffff057224 */ /* 0x008fc400078e00f6 */
[----:B------:R-:W2:Y:S04]  /*f5090*/  LDL R247, [R1+0x3fe4] ;  /* 0x003fe40001f77983 */ /* 0x000ea80000100800 */
[----:B------:R-:W3:Y:S04]  /*f50a0*/  LDL R246, [R1+0x3fe0] ;  /* 0x003fe00001f67983 */ /* 0x000ee80000100800 */
[----:B------:R4:W-:Y:S02]  /*f50b0*/  LDGSTS.E [R86+0x17700], [R4.64], P3 ;  /* 0x1770000004567fae */ /* 0x0009e40009921848 */
[----:B----4-:R-:W-:-:S02]  /*f50c0*/  IMAD.MOV.U32 R5, RZ, RZ, R248 ;  /* 0x000000ffff057224 */ /* 0x010fc400078e00f8 */
[----:B------:R-:W4:Y:S01]  /*f50d0*/  LDL R248, [R1+0x3fe8] ;  /* 0x003fe80001f87983 */ /* 0x000f220000100800 */
[----:B------:R-:W-:Y:S02]  /*f50e0*/  MOV R4, R249 ;  /* 0x000000f900047202 */ /* 0x000fe40000000f00 */
[----:B------:R-:W4:Y:S01]  /*f50f0*/  LDL R249, [R1+0x3fec] ;  /* 0x003fec0001f97983 */ /* 0x000f220000100800 */
[----:B------:R-:W-:Y:S02]  /*f5100*/  SEL R3, R3, RZ, !P0 ;  /* 0x000000ff03037207 */ /* 0x000fe40004000000 */
[----:B------:R1:W-:Y:S02]  /*f5110*/  LDGSTS.E [R86+0x17780], [R4.64], P3 ;  /* 0x1778000004567fae */ /* 0x0003e40009921848 */
[----:B------:R-:W-:Y:S02]  /*f5120*/  ISETP.NE.U32.AND P2, PT, R3, RZ, PT ;  /* 0x000000ff0300720c */ /* 0x000fe40003f45070 */
[----:B-1----:R-:W-:Y:S01]  /*f5130*/  MOV R4, R235 ;  /* 0x000000eb00047202 */ /* 0x002fe20000000f00 */
[----:B------:R-:W-:Y:S01]  /*f5140*/  IMAD.MOV.U32 R5, RZ, RZ, R234 ;  /* 0x000000ffff057224 */ /* 0x000fe200078e00ea */
[----:B------:R-:W4:Y:S04]  /*f5150*/  LDL R235, [R1+0x4004] ;  /* 0x0040040001eb7983 */ /* 0x000f280000100800 */
[----:B------:R-:W4:Y:S05]  /*f5160*/  LDL R234, [R1+0x4000] ;  /* 0x0040000001ea7983 */ /* 0x000f2a0000100800 */
        /* <DEDUP_REMOVED lines=50> */
[----:B------:R1:W-:Y:S01]  /*f5490*/  LDGSTS.E [R86+0x19500], [R4.64], P2 ;  /* 0x1950000004567fae */ /* 0x0003e20009121848 */
[----:B------:R-:W-:-:S02]  /*f54a0*/  ISETP.GT.AND P1, PT, R2, 0x36, PT ;  /* 0x000000360200780c */ /* 0x000fc40003f24270 */
[----:B-1----:R-:W-:Y:S01]  /*f54b0*/  MOV R4, R233 ;  /* 0x000000e900047202 */ /* 0x002fe20000000f00 */
[----:B------:R-:W-:Y:S01]  /*f54c0*/  IMAD.MOV.U32 R5, RZ, RZ, R232 ;  /* 0x000000ffff057224 */ /* 0x000fe200078e00e8 */
[----:B------:R-:W4:Y:S04]  /*f54d0*/  LDL R233, [R1+0x41e8] ;  /* 0x0041e80001e97983 */ /* 0x000f280000100800 */
[----:B------:R-:W4:Y:S04]  /*f54e0*/  LDL R232, [R1+0x41e4] ;  /* 0x0041e40001e87983 */ /* 0x000f280000100800 */
[----:B------:R1:W-:Y:S01]  /*f54f0*/  LDGSTS.E [R86+0x19580], [R4.64], P2 ;  /* 0x1958000004567fae */ /* 0x0003e20009121848 */
[----:B------:R-:W-:-:S04]  /*f5500*/  SEL R3, RZ, 0x4, !P1 ;  /* 0x00000004ff037807 */ /* 0x000fc80004800000 */
        /* <DEDUP_REMOVED lines=30> */
[----:B------:R-:W2:Y:S03]  /*f56f0*/  LDL R249, [R1+0x4218] ;  /* 0x0042180001f97983 */ /* 0x000ea60000100800 */
        /* <DEDUP_REMOVED lines=28> */
[----:B------:R-:W-:Y:S02]  /*f58c0*/  ISETP.GT.AND P1, PT, R2, 0x3a, PT ;  /* 0x0000003a0200780c */ /* 0x000fe40003f24270 */
[----:B-1----:R-:W-:Y:S01]  /*f58d0*/  MOV R4, R242 ;  /* 0x000000f200047202 */ /* 0x002fe20000000f00 */
[----:B------:R-:W-:-:S05]  /*f58e0*/  IMAD.MOV.U32 R5, RZ, RZ, R241 ;  /* 0x000000ffff057224 */ /* 0x000fca00078e00f1 */
[----:B------:R1:W-:Y:S01]  /*f58f0*/  LDGSTS.E [R86+0x1b580], [R4.64], P3 ;  /* 0x1b58000004567fae */ /* 0x0003e20009921848 */
[----:B------:R-:W-:Y:S02]  /*f5900*/  SEL R3, RZ, 0x4, !P1 ;  /* 0x00000004ff037807 */ /* 0x000fe40004800000 */
[----:B-1----:R-:W-:Y:S01]  /*f5910*/  MOV R4, R244 ;  /* 0x000000f400047202 */ /* 0x002fe20000000f00 */
[----:B------:R-:W-:-:S05]  /*f5920*/  IMAD.MOV.U32 R5, RZ, RZ, R243 ;  /* 0x000000ffff057224 */ /* 0x000fca00078e00f3 */
[----:B------:R1:W-:Y:S01]  /*f5930*/  LDGSTS.E [R86+0x1b600], [R4.64], P3 ;  /* 0x1b60000004567fae */ /* 0x0003e20009921848 */
[----:B------:R-:W-:Y:S01]  /*f5940*/  SEL R3, R3, RZ, !P0 ;  /* 0x000000ff03037207 */ /* 0x000fe20004000000 */
[----:B-1----:R-:W-:-:S03]  /*f5950*/  IMAD.MOV.U32 R5, RZ, RZ, R245 ;  /* 0x000000ffff057224 */ /* 0x002fc600078e00f5 */
[----:B------:R-:W-:Y:S02]  /*f5960*/  ISETP.NE.U32.AND P2, PT, R3, RZ, PT ;  /* 0x000000ff0300720c */ /* 0x000fe40003f45070 */
[----:B---3--:R-:W-:-:S05]  /*f5970*/  MOV R4, R246 ;  /* 0x000000f600047202 */ /* 0x008fca0000000f00 */
[----:B------:R4:W-:Y:S02]  /*f5980*/  LDGSTS.E [R86+0x1b680], [R4.64], P3 ;  /* 0x1b68000004567fae */ /* 0x0009e40009921848 */
[----:B----4-:R-:W-:Y:S01]  /*f5990*/  MOV R4, R248 ;  /* 0x000000f800047202 */ /* 0x010fe20000000f00 */
[----:B--2---:R-:W-:-:S05]  /*f59a0*/  IMAD.MOV.U32 R5, RZ, RZ, R247 ;  /* 0x000000ffff057224 */ /* 0x004fca00078e00f7 */
        /* <DEDUP_REMOVED lines=45> */
[----:B------:R-:W-:Y:S02]  /*f5c80*/  SEL R3, R3, RZ, !P0 ;  /* 0x000000ff03037207 */ /* 0x000fe40004000000 */
[----:B-1----:R-:W-:Y:S01]  /*f5c90*/  MOV R4, R183 ;  /* 0x000000b700047202 */ /* 0x002fe20000000f00 */
[----:B------:R-:W-:-:S05]  /*f5ca0*/  IMAD.MOV.U32 R5, RZ, RZ, R184 ;  /* 0x000000ffff057224 */ /* 0x000fca00078e00b8 */
[----:B------:R1:W-:Y:S01]  /*f5cb0*/  LDGSTS.E [R86+0x1d680], [R4.64], P2 ;  /* 0x1d68000004567fae */ /* 0x0003e20009121848 */
[----:B------:R-:W-:Y:S02]  /*f5cc0*/  ISETP.NE.U32.AND P3, PT, R3, RZ, PT ;  /* 0x000000ff0300720c */ /* 0x000fe40003f65070 */
        /* <DEDUP_REMOVED lines=242> */
[----:B------:R-:W-:Y:S02]  /*f6bf0*/  IMAD.MOV.U32 R5, RZ, RZ, R19 ;  /* 0x000000ffff057224 */ /* 0x000fe400078e0013 */
[----:B------:R-:W2:Y:S04]  /*f6c00*/  LDL.LU.64 R18, [R1+0x3580] ;  /* 0x0035800001127983 */ /* 0x000ea80000300a00 */
        /* <DEDUP_REMOVED lines=15> */
[----:B------:R-:W3:Y:S01]  /*f6d00*/  LDL.LU.64 R8, [R1+0x3578] ;  /* 0x0035780001087983 */ /* 0x000ee20000300a00 */
[----:B------:R-:W4:Y:S02]  /*f6d10*/  LDL.LU.64 R10, [R1+0x3570] ;  /* 0x00357000010a7983 */ /* 0x000f240000300a00 */
[----:B------:R-:W4:Y:S02]  /*f6d20*/  LDL.LU.64 R22, [R1+0x3568] ;  /* 0x0035680001167983 */ /* 0x000f240000300a00 */
[----:B------:R-:W4:Y:S01]  /*f6d30*/  LDL.LU.64 R12, [R1+0x3560] ;  /* 0x00356000010c7983 */ /* 0x000f220000300a00 */
[----:B------:R-:W4:Y:S01]  /*f6d40*/  LDL.LU.64 R14, [R1+0x3558] ;  /* 0x00355800010e7983 */ /* 0x000f220000300a00 */
[C---:B------:R-:W-:Y:S01]  /*f6d50*/  ISETP.GT.AND P2, PT, R2.reuse, 0x56, PT ;  /* 0x000000560200780c */ /* 0x040fe20003f44270 */
[----:B------:R-:W4:Y:S02]  /*f6d60*/  LDL.LU.64 R26, [R1+0x3550] ;  /* 0x00355000011a7983 */ /* 0x000f240000300a00 */
[----:B------:R-:W4:Y:S01]  /*f6d70*/  LDL.LU.64 R16, [R1+0x3548] ;  /* 0x0035480001107983 */ /* 0x000f220000300a00 */
[----:B------:R-:W-:-:S02]  /*f6d80*/  ISETP.GT.AND P3, PT, R2, 0x5e, PT ;  /* 0x0000005e0200780c */ /* 0x000fc40003f64270 */
[----:B------:R-:W-:Y:S01]  /*f6d90*/  SEL R3, RZ, 0x4, !P2 ;  /* 0x00000004ff037807 */ /* 0x000fe20005000000 */
[----:B------:R1:W-:Y:S03]  /*f6da0*/  LDGSTS.E [R86+0x27700], [R4.64], P1 ;  /* 0x2770000004567fae */ /* 0x0003e60008921848 */
[----:B------:R-:W-:-:S04]  /*f6db0*/  SEL R3, R3, RZ, !P0 ;  /* 0x000000ff03037207 */ /* 0x000fc80004000000 */
[----:B------:R-:W-:Y:S01]  /*f6dc0*/  ISETP.NE.U32.AND P4, PT, R3, RZ, PT ;  /* 0x000000ff0300720c */ /* 0x000fe20003f85070 */
[----:B------:R-:W-:Y:S01]  /*f6dd0*/  SEL R3, RZ, 0x4, !P3 ;  /* 0x00000004ff037807 */ /* 0x000fe20005800000 */
[----:B-1----:R-:W-:Y:S01]  /*f6de0*/  MOV R4, R6 ;  /* 0x0000000600047202 */ /* 0x002fe20000000f00 */
[----:B------:R-:W-:Y:S02]  /*f6df0*/  IMAD.MOV.U32 R5, RZ, RZ, R7 ;  /* 0x000000ffff057224 */ /* 0x000fe400078e0007 */
[----:B------:R-:W4:Y:S04]  /*f6e00*/  LDL.LU.64 R6, [R1+0x3540] ;  /* 0x0035400001067983 */ /* 0x000f280000300a00 */
[----:B------:R1:W-:Y:S01]  /*f6e10*/  LDGSTS.E [R86+0x27780], [R4.64], P1 ;  /* 0x2778000004567fae */ /* 0x0003e20008921848 */
[----:B--2---:R-:W-:-:S04]  /*f6e20*/  IADD3 R211, P3, R18, R250, RZ ;  /* 0x000000fa12d37210 */ /* 0x004fc80007f7e0ff */
[----:B------:R-:W-:Y:S02]  /*f6e30*/  IADD3.X R191, R19, R0, RZ, P3, !PT ;  /* 0x0000000013bf7210 */ /* 0x000fe40001ffe4ff */
[----:B------:R-:W2:Y:S01]  /*f6e40*/  LDL.LU.64 R18, [R1+0x3538] ;  /* 0x0035380001127983 */ /* 0x000ea20000300a00 */
[----:B---3--:R-:W-:-:S05]  /*f6e50*/  IADD3 R210, P3, R8, R250, RZ ;  /* 0x000000fa08d27210 */ /* 0x008fca0007f7e0ff */
[----:B------:R3:W-:Y:S01]  /*f6e60*/  STL.64 [R1+0x7d30], R210 ;  /* 0x007d30d201007387 */ /* 0x0007e20000100a00 */
[----:B------:R-:W-:Y:S02]  /*f6e70*/  IMAD.X R108, R9, 0x1, R0, P3 ;  /* 0x00000001096c7824 */ /* 0x000fe400018e0600 */
[----:B------:R-:W3:Y:S02]  /*f6e80*/  LDL.LU.64 R8, [R1+0x3530] ;  /* 0x0035300001087983 */ /* 0x000ee40000300a00 */
[----:B------:R-:W3:Y:S01]  /*f6e90*/  LDL.LU.64 R20, [R1+0x3528] ;  /* 0x0035280001147983 */ /* 0x000ee20000300a00 */
[----:B----4-:R-:W-:-:S04]  /*f6ea0*/  IADD3 R209, P3, R10, R250, RZ ;  /* 0x000000fa0ad17210 */ /* 0x010fc80007f7e0ff */
[----:B------:R-:W-:Y:S01]  /*f6eb0*/  IADD3.X R177, R11, R0, RZ, P3, !PT ;  /* 0x000000000bb17210 */ /* 0x000fe20001ffe4ff */
[-C--:B------:R-:W-:Y:S01]  /*f6ec0*/  IADD3 R208, P3, R22, R250.reuse, RZ ;  /* 0x000000fa16d07210 */ /* 0x080fe20007f7e0ff */
[----:B------:R-:W4:Y:S04]  /*f6ed0*/  LDL.LU.64 R10, [R1+0x3520] ;  /* 0x00352000010a7983 */ /* 0x000f280000300a00 */
[----:B------:R2:W-:Y:S01]  /*f6ee0*/  STL.64 [R1+0x7d38], R208 ;  /* 0x007d38d001007387 */ /* 0x0005e20000100a00 */
[----:B------:R-:W-:Y:S02]  /*f6ef0*/  IMAD.X R178, R23, 0x1, R0, P3 ;  /* 0x0000000117b27824 */ /* 0x000fe400018e0600 */
[----:B------:R-:W4:Y:S01]  /*f6f00*/  LDL.LU.64 R22, [R1+0x3518] ;  /* 0x0035180001167983 */ /* 0x000f220000300a00 */
[----:B------:R-:W-:-:S02]  /*f6f10*/  IADD3 R207, P3, R12, R250, RZ ;  /* 0x000000fa0ccf7210 */ /* 0x000fc40007f7e0ff */
[----:B------:R-:W-:Y:S02]  /*f6f20*/  ISETP.GT.AND P1, PT, R2, 0x52, PT ;  /* 0x000000520200780c */ /* 0x000fe40003f24270 */
[----:B------:R-:W-:Y:S02]  /*f6f30*/  IADD3.X R179, R13, R0, RZ, P3, !PT ;  /* 0x000000000db37210 */ /* 0x000fe40001ffe4ff */
[----:B------:R-:W4:Y:S01]  /*f6f40*/  LDL.LU.64 R12, [R1+0x3510] ;  /* 0x00351000010c7983 */ /* 0x000f220000300a00 */
[----:B-1----:R-:W-:Y:S01]  /*f6f50*/  SEL R4, RZ, 0x4, !P1 ;  /* 0x00000004ff047807 */ /* 0x002fe20004800000 */
[----:B------:R-:W4:Y:S01]  /*f6f60*/  LDL.LU.64 R24, [R1+0x3508] ;  /* 0x0035080001187983 */ /* 0x000f220000300a00 */
[----:B------:R-:W-:Y:S02]  /*f6f70*/  IADD3 R206, P3, R14, R250, RZ ;  /* 0x000000fa0ece7210 */ /* 0x000fe40007f7e0ff */
[----:B------:R-:W-:Y:S02]  /*f6f80*/  ISETP.GT.AND P1, PT, R2, 0x5a, PT ;  /* 0x0000005a0200780c */ /* 0x000fe40003f24270 */
[----:B------:R-:W-:Y:S01]  /*f6f90*/  SEL R4, R4, RZ, !P0 ;  /* 0x000000ff04047207 */ /* 0x000fe20004000000 */
[----:B------:R-:W-:Y:S01]  /*f6fa0*/  STL.64 [R1+0x7d40], R178 ;  /* 0x007d40b201007387 */ /* 0x000fe20000100a00 */
[----:B------:R1:W-:Y:S02]  /*f6fb0*/  STL.64 [R1+0x7d48], R206 ;  /* 0x007d48ce01007387 */ /* 0x0003e40000100a00 */
[----:B------:R-:W-:Y:S01]  /*f6fc0*/  IMAD.X R180, R15, 0x1, R0, P3 ;  /* 0x000000010fb47824 */ /* 0x000fe200018e0600 */
[----:B------:R-:W-:Y:S01]  /*f6fd0*/  ISETP.NE.U32.AND P2, PT, R4, RZ, PT ;  /* 0x000000ff0400720c */ /* 0x000fe20003f45070 */
[----:B------:R-:W4:Y:S01]  /*f6fe0*/  LDL.LU.64 R14, [R1+0x33b0] ;  /* 0x0033b000010e7983 */ /* 0x000f220000300a00 */
[----:B------:R-:W-:-:S02]  /*f6ff0*/  SEL R4, RZ, 0x4, !P1 ;  /* 0x00000004ff047807 */ /* 0x000fc40004800000 */
[----:B------:R-:W-:Y:S02]  /*f7000*/  IADD3 R205, P3, R26, R250, RZ ;  /* 0x000000fa1acd7210 */ /* 0x000fe40007f7e0ff */
[----:B------:R-:W-:Y:S02]  /*f7010*/  SEL R4, R4, RZ, !P0 ;  /* 0x000000ff04047207 */ /* 0x000fe40004000000 */
[----:B------:R-:W-:Y:S01]  /*f7020*/  IADD3.X R181, R27, R0, RZ, P3, !PT ;  /* 0x000000001bb57210 */ /* 0x000fe20001ffe4ff */
[----:B------:R-:W-:Y:S01]  /*f7030*/  IADD3 R204, P3, R16, R250, RZ ;  /* 0x000000fa10cc7210 */ /* 0x000fe20007f7e0ff */
[----:B------:R-:W-:Y:S02]  /*f7040*/  ISETP.NE.U32.AND P1, PT, R4, RZ, PT ;  /* 0x000000ff0400720c */ /* 0x000fe40003f25070 */
[----:B------:R-:W4:Y:S02]  /*f7050*/  LDL.LU.64 R4, [R1+0x33a8] ;  /* 0x0033a80001047983 */ /* 0x000f240000300a00 */
[----:B------:R-:W-:-:S02]  /*f7060*/  IMAD.X R182, R17, 0x1, R0, P3 ;  /* 0x0000000111b67824 */ /* 0x000fc400018e0600 */
[----:B------:R-:W4:Y:S01]  /*f7070*/  LDL.LU.64 R16, [R1+0x33a0] ;  /* 0x0033a00001107983 */ /* 0x000f220000300a00 */
[----:B------:R-:W-:-:S04]  /*f7080*/  IADD3 R203, P3, R6, R250, RZ ;  /* 0x000000fa06cb7210 */ /* 0x000fc80007f7e0ff */
[----:B------:R-:W-:Y:S02]  /*f7090*/  IADD3.X R183, R7, R0, RZ, P3, !PT ;  /* 0x0000000007b77210 */ /* 0x000fe40001ffe4ff */
[----:B------:R-:W4:Y:S01]  /*f70a0*/  LDL.LU.64 R6, [R1+0x3398] ;  /* 0x0033980001067983 */ /* 0x000f220000300a00 */
[----:B--2---:R-:W-:-:S05]  /*f70b0*/  IADD3 R202, P3, R18, R250, RZ ;  /* 0x000000fa12ca7210 */ /* 0x004fca0007f7e0ff */
[----:B------:R-:W-:Y:S02]  /*f70c0*/  IMAD.X R184, R19, 0x1, R0, P3 ;  /* 0x0000000113b87824 */ /* 0x000fe400018e0600 */
[----:B------:R-:W2:Y:S01]  /*f70d0*/  LDL.LU.64 R18, [R1+0x3390] ;  /* 0x0033900001127983 */ /* 0x000ea20000300a00 */
[----:B---3--:R-:W-:-:S04]  /*f70e0*/  IADD3 R201, P3, R8, R250, RZ ;  /* 0x000000fa08c97210 */ /* 0x008fc80007f7e0ff */
[----:B------:R-:W-:Y:S01]  /*f70f0*/  IADD3.X R185, R9, R0, RZ, P3, !PT ;  /* 0x0000000009b97210 */ /* 0x000fe20001ffe4ff */
[-C--:B------:R-:W-:Y:S01]  /*f7100*/  IADD3 R200, P3, R20, R250.reuse, RZ ;  /* 0x000000fa14c87210 */ /* 0x080fe20007f7e0ff */
[----:B------:R-:W3:Y:S04]  /*f7110*/  LDL.LU.64 R8, [R1+0x3388] ;  /* 0x0033880001087983 */ /* 0x000ee80000300a00 */
[----:B------:R-:W-:Y:S02]  /*f7120*/  IMAD.X R186, R21, 0x1, R0, P3 ;  /* 0x0000000115ba7824 */ /* 0x000fe400018e0600 */
[----:B------:R-:W3:Y:S01]  /*f7130*/  LDL.LU.64 R20, [R1+0x3380] ;  /* 0x0033800001147983 */ /* 0x000ee20000300a00 */
[----:B----4-:R-:W-:-:S04]  /*f7140*/  IADD3 R199, P3, R10, R250, RZ ;  /* 0x000000fa0ac77210 */ /* 0x010fc80007f7e0ff */
[----:B------:R-:W-:Y:S01]  /*f7150*/  IADD3.X R187, R11, R0, RZ, P3, !PT ;  /* 0x000000000bbb7210 */ /* 0x000fe20001ffe4ff */
[-C--:B------:R-:W-:Y:S01]  /*f7160*/  IADD3 R198, P3, R22, R250.reuse, RZ ;  /* 0x000000fa16c67210 */ /* 0x080fe20007f7e0ff */
[----:B------:R-:W4:Y:S04]  /*f7170*/  LDL.LU.64 R10, [R1+0x3378] ;  /* 0x00337800010a7983 */ /* 0x000f280000300a00 */
[--C-:B------:R-:W-:Y:S01]  /*f7180*/  IMAD.X R188, R23, 0x1, R0.reuse, P3 ;  /* 0x0000000117bc7824 */ /* 0x100fe200018e0600 */
[----:B------:R-:W-:Y:S01]  /*f7190*/  IADD3 R197, P3, R12, R250, RZ ;  /* 0x000000fa0cc57210 */ /* 0x000fe20007f7e0ff */
[----:B------:R-:W4:Y:S03]  /*f71a0*/  LDL.LU.64 R22, [R1+0x3370] ;  /* 0x0033700001167983 */ /* 0x000f260000300a00 */
[----:B------:R-:W-:Y:S01]  /*f71b0*/  IADD3.X R189, R13, R0, RZ, P3, !PT ;  /* 0x000000000dbd7210 */ /* 0x000fe20001ffe4ff */
[-C--:B------:R-:W-:Y:S01]  /*f71c0*/  IADD3 R196, P3, R24, R250.reuse, RZ ;  /* 0x000000fa18c47210 */ /* 0x080fe20007f7e0ff */
[----:B------:R-:W4:Y:S04]  /*f71d0*/  LDL.LU.64 R12, [R1+0x3368] ;  /* 0x00336800010c7983 */ /* 0x000f280000300a00 */
[----:B------:R-:W-:Y:S01]  /*f71e0*/  IMAD.X R190, R25, 0x1, R0, P3 ;  /* 0x0000000119be7824 */ /* 0x000fe200018e0600 */
[----:B------:R-:W-:Y:S01]  /*f71f0*/  IADD3 R176, P3, R14, R250, RZ ;  /* 0x000000fa0eb07210 */ /* 0x000fe20007f7e0ff */
[----:B------:R-:W4:Y:S03]  /*f7200*/  LDL.LU.64 R24, [R1+0x3360] ;  /* 0x0033600001187983 */ /* 0x000f260000300a00 */
[----:B------:R-:W-:-:S02]  /*f7210*/  IADD3.X R87, R15, R0, RZ, P3, !PT ;  /* 0x000000000f577210 */ /* 0x000fc40001ffe4ff */
[----:B------:R-:W4:Y:S01]  /*f7220*/  LDL.LU.64 R14, [R1+0x3358] ;  /* 0x00335800010e7983 */ /* 0x000f220000300a00 */
[-C--:B------:R-:W-:Y:S01]  /*f7230*/  IADD3 R175, P3, R4, R250.reuse, RZ ;  /* 0x000000fa04af7210 */ /* 0x080fe20007f7e0ff */
[----:B------:R-:W4:Y:S04]  /*f7240*/  LDL.LU.64 R26, [R1+0x3350] ;  /* 0x00335000011a7983 */ /* 0x000f280000300a00 */
[----:B------:R-:W-:Y:S01]  /*f7250*/  IMAD.X R4, R5, 0x1, R0, P3 ;  /* 0x0000000105047824 */ /* 0x000fe200018e0600 */
[----:B------:R-:W-:-:S04]  /*f7260*/  IADD3 R174, P3, R16, R250, RZ ;  /* 0x000000fa10ae7210 */ /* 0x000fc80007f7e0ff */
[----:B------:R-:W-:Y:S01]  /*f7270*/  IADD3.X R5, R17, R0, RZ, P3, !PT ;  /* 0x0000000011057210 */ /* 0x000fe20001ffe4ff */
[-C--:B------:R-:W-:Y:S01]  /*f7280*/  IADD3 R173, P3, R6, R250.reuse, RZ ;  /* 0x000000fa06ad7210 */ /* 0x080fe20007f7e0ff */
[----:B------:R-:W4:Y:S01]  /*f7290*/  LDL.LU.64 R16, [R1+0x3348] ;  /* 0x0033480001107983 */ /* 0x000f220000300a00 */
[----:B------:R-:W4:Y:S03]  /*f72a0*/  LDL.LU.64 R28, [R1+0x3340] ;  /* 0x00334000011c7983 */ /* 0x000f260000300a00 */
[----:B------:R-:W-:Y:S01]  /*f72b0*/  IMAD.X R6, R7, 0x1, R0, P3 ;  /* 0x0000000107067824 */ /* 0x000fe200018e0600 */
[----:B--2---:R-:W-:-:S04]  /*f72c0*/  IADD3 R172, P3, R18, R250, RZ ;  /* 0x000000fa12ac7210 */ /* 0x004fc80007f7e0ff */
[----:B------:R-:W-:Y:S02]  /*f72d0*/  IADD3.X R7, R19, R0, RZ, P3, !PT ;  /* 0x0000000013077210 */ /* 0x000fe40001ffe4ff */
[----:B------:R-:W2:Y:S01]  /*f72e0*/  LDL.LU.64 R18, [R1+0x3338] ;  /* 0x0033380001127983 */ /* 0x000ea20000300a00 */
[----:B------:R-:W2:Y:S01]  /*f72f0*/  LDL.LU.64 R30, [R1+0x3330] ;  /* 0x00333000011e7983 */ /* 0x000ea20000300a00 */
[----:B---3--:R-:W-:-:S05]  /*f7300*/  IADD3 R171, P3, R8, R250, RZ ;  /* 0x000000fa08ab7210 */ /* 0x008fca0007f7e0ff */
[----:B------:R-:W-:Y:S01]  /*f7310*/  IMAD.X R8, R9, 0x1, R0, P3 ;  /* 0x0000000109087824 */ /* 0x000fe200018e0600 */
[----:B------:R-:W-:-:S04]  /*f7320*/  IADD3 R170, P3, R20, R250, RZ ;  /* 0x000000fa14aa7210 */ /* 0x000fc80007f7e0ff */
[----:B------:R-:W-:Y:S02]  /*f7330*/  IADD3.X R9, R21, R0, RZ, P3, !PT ;  /* 0x0000000015097210 */ /* 0x000fe40001ffe4ff */
[----:B------:R-:W3:Y:S01]  /*f7340*/  LDL.LU.64 R20, [R1+0x3328] ;  /* 0x0033280001147983 */ /* 0x000ee20000300a00 */
[----:B------:R-:W3:Y:S01]  /*f7350*/  LDL.LU.64 R32, [R1+0x3320] ;  /* 0x0033200001207983 */ /* 0x000ee20000300a00 */
[----:B----4-:R-:W-:-:S05]  /*f7360*/  IADD3 R169, P3, R10, R250, RZ ;  /* 0x000000fa0aa97210 */ /* 0x010fca0007f7e0ff */
[----:B------:R-:W-:Y:S01]  /*f7370*/  IMAD.X R10, R11, 0x1, R0, P3 ;  /* 0x000000010b0a7824 */ /* 0x000fe200018e0600 */
[----:B------:R-:W-:-:S04]  /*f7380*/  IADD3 R168, P3, R22, R250, RZ ;  /* 0x000000fa16a87210 */ /* 0x000fc80007f7e0ff */
[----:B------:R-:W-:Y:S01]  /*f7390*/  IADD3.X R11, R23, R0, RZ, P3, !PT ;  /* 0x00000000170b7210 */ /* 0x000fe20001ffe4ff */
[-C--:B------:R-:W-:Y:S01]  /*f73a0*/  IADD3 R167, P3, R12, R250.reuse, RZ ;  /* 0x000000fa0ca77210 */ /* 0x080fe20007f7e0ff */
[----:B------:R-:W4:Y:S01]  /*f73b0*/  LDL.LU.64 R22, [R1+0x3318] ;  /* 0x0033180001167983 */ /* 0x000f220000300a00 */
[----:B------:R-:W4:Y:S03]  /*f73c0*/  LDL.LU.64 R34, [R1+0x3310] ;  /* 0x0033100001227983 */ /* 0x000f260000300a00 */
        /* <DEDUP_REMOVED lines=8> */
[----:B------:R-:W-:Y:S02]  /*f7450*/  IADD3.X R15, R27, R0, RZ, P3, !PT ;  /* 0x000000001b0f7210 */ /* 0x000fe40001ffe4ff */
[----:B------:R-:W4:Y:S01]  /*f7460*/  LDL.LU.64 R26, [R1+0x32f8] ;  /* 0x0032f800011a7983 */ /* 0x000f220000300a00 */
[-C--:B------:R-:W-:Y:S01]  /*f7470*/  IADD3 R163, P3, R16, R250.reuse, RZ ;  /* 0x000000fa10a37210 */ /* 0x080fe20007f7e0ff */
[----:B------:R-:W4:Y:S04]  /*f7480*/  LDL.LU.64 R38, [R1+0x32f0] ;  /* 0x0032f00001267983 */ /* 0x000f280000300a00 */
[----:B------:R-:W-:Y:S01]  /*f7490*/  IMAD.X R16, R17, 0x1, R0, P3 ;  /* 0x0000000111107824 */ /* 0x000fe200018e0600 */
[----:B------:R-:W-:-:S04]  /*f74a0*/  IADD3 R162, P3, R28, R250, RZ ;  /* 0x000000fa1ca27210 */ /* 0x000fc80007f7e0ff */
[----:B------:R-:W-:Y:S02]  /*f74b0*/  IADD3.X R17, R29, R0, RZ, P3, !PT ;  /* 0x000000001d117210 */ /* 0x000fe40001ffe4ff */
[----:B------:R-:W4:Y:S01]  /*f74c0*/  LDL.LU.64 R28, [R1+0x32e8] ;  /* 0x0032e800011c7983 */ /* 0x000f220000300a00 */
[----:B------:R-:W4:Y:S01]  /*f74d0*/  LDL.LU.64 R40, [R1+0x32e0] ;  /* 0x0032e00001287983 */ /* 0x000f220000300a00 */
[----:B--2---:R-:W-:-:S05]  /*f74e0*/  IADD3 R161, P3, R18, R250, RZ ;  /* 0x000000fa12a17210 */ /* 0x004fca0007f7e0ff */
[----:B------:R-:W-:Y:S01]  /*f74f0*/  IMAD.X R18, R19, 0x1, R0, P3 ;  /* 0x0000000113127824 */ /* 0x000fe200018e0600 */
[----:B------:R-:W-:-:S04]  /*f7500*/  IADD3 R160, P3, R30, R250, RZ ;  /* 0x000000fa1ea07210 */ /* 0x000fc80007f7e0ff */
        /* <DEDUP_REMOVED lines=63> */
[----:B------:R-:W4:Y:S02]  /*f7900*/  LDL.LU.64 R72, [R1+0x33b8] ;  /* 0x0033b80001487983 */ /* 0x000f240000300a00 */
[----:B------:R-:W4:Y:S02]  /*f7910*/  LDL.LU.64 R62, [R1+0x3230] ;  /* 0x00323000013e7983 */ /* 0x000f240000300a00 */
        /* <DEDUP_REMOVED lines=23> */
[----:B------:R-:W-:Y:S01]  /*f7a90*/  SEL R3, R3, RZ, !P0 ;  /* 0x000000ff03037207 */ /* 0x000fe20004000000 */
[----:B------:R-:W4:Y:S02]  /*f7aa0*/  LDL.LU.64 R68, [R1+0x31f0] ;  /* 0x0031f00001447983 */ /* 0x000f240000300a00 */
[----:B------:R-:W-:Y:S01]  /*f7ab0*/  IMAD.X R48, R49, 0x1, R0, P3 ;  /* 0x0000000131307824 */ /* 0x000fe200018e0600 */
[----:B------:R-:W-:-:S04]  /*f7ac0*/  IADD3 R130, P3, R60, R250, RZ ;  /* 0x000000fa3c827210 */ /* 0x000fc80007f7e0ff */
[----:B------:R-:W-:Y:S01]  /*f7ad0*/  IADD3.X R49, R61, R0, RZ, P3, !PT ;  /* 0x000000003d317210 */ /* 0x000fe20001ffe4ff */
[-C--:B------:R-:W-:Y:S01]  /*f7ae0*/  IADD3 R129, P3, R50, R250.reuse, RZ ;  /* 0x000000fa32817210 */ /* 0x080fe20007f7e0ff */
[----:B------:R-:W-:Y:S01]  /*f7af0*/  ISETP.NE.U32.AND P6, PT, R3, RZ, PT ;  /* 0x000000ff0300720c */ /* 0x000fe20003fc5070 */
[----:B------:R-:W4:Y:S03]  /*f7b00*/  LDL.LU.64 R60, [R1+0x31e8] ;  /* 0x0031e800013c7983 */ /* 0x000f260000300a00 */
[----:B------:R-:W-:Y:S01]  /*f7b10*/  IMAD.X R50, R51, 0x1, R0, P3 ;  /* 0x0000000133327824 */ /* 0x000fe200018e0600 */
[----:B------:R-:W-:-:S04]  /*f7b20*/  IADD3 R128, P3, R72, R250, RZ ;  /* 0x000000fa48807210 */ /* 0x000fc80007f7e0ff */
[----:B------:R-:W-:Y:S01]  /*f7b30*/  IADD3.X R51, R73, R0, RZ, P3, !PT ;  /* 0x0000000049337210 */ /* 0x000fe20001ffe4ff */
[-C--:B------:R-:W-:Y:S01]  /*f7b40*/  IADD3 R123, P3, R62, R250.reuse, RZ ;  /* 0x000000fa3e7b7210 */ /* 0x080fe20007f7e0ff */
[----:B------:R-:W4:Y:S04]  /*f7b50*/  LDL.LU.64 R72, [R1+0x31e0] ;  /* 0x0031e00001487983 */ /* 0x000f280000300a00 */
[----:B------:R-:W-:Y:S01]  /*f7b60*/  IMAD.X R3, R63, 0x1, R0, P3 ;  /* 0x000000013f037824 */ /* 0x000fe200018e0600 */
[----:B------:R-:W-:Y:S01]  /*f7b70*/  IADD3 R122, P3, R52, R250, RZ ;  /* 0x000000fa347a7210 */ /* 0x000fe20007f7e0ff */
[----:B------:R-:W4:Y:S01]  /*f7b80*/  LDL.LU.64 R62, [R1+0x31d8] ;  /* 0x0031d800013e7983 */ /* 0x000f220000300a00 */
[----:B------:R-:W4:Y:S02]  /*f7b90*/  LDL.LU.64 R80, [R1+0x31d0] ;  /* 0x0031d00001507983 */ /* 0x000f240000300a00 */
[----:B------:R-:W-:Y:S01]  /*f7ba0*/  IADD3.X R52, R53, R0, RZ, P3, !PT ;  /* 0x0000000035347210 */ /* 0x000fe20001ffe4ff */
[----:B------:R-:W-:-:S05]  /*f7bb0*/  IADD3 R121, P3, R70, R250, RZ ;  /* 0x000000fa46797210 */ /* 0x000fca0007f7e0ff */
[----:B------:R-:W-:Y:S01]  /*f7bc0*/  IMAD.X R53, R71, 0x1, R0, P3 ;  /* 0x0000000147357824 */ /* 0x000fe200018e0600 */
[----:B--2---:R-:W-:-:S04]  /*f7bd0*/  IADD3 R120, P3, R54, R250, RZ ;  /* 0x000000fa36787210 */ /* 0x004fc80007f7e0ff */
[----:B------:R-:W-:Y:S01]  /*f7be0*/  IADD3.X R54, R55, R0, RZ, P3, !PT ;  /* 0x0000000037367210 */ /* 0x000fe20001ffe4ff */
[----:B------:R-:W-:-:S05]  /*f7bf0*/  IADD3 R119, P3, R64, R250, RZ ;  /* 0x000000fa40777210 */ /* 0x000fca0007f7e0ff */
[----:B------:R-:W-:Y:S02]  /*f7c00*/  IMAD.X R55, R65, 0x1, R0, P3 ;  /* 0x0000000141377824 */ /* 0x000fe400018e0600 */
[----:B------:R-:W2:Y:S01]  /*f7c10*/  LDL.LU.64 R64, [R1+0x31c8] ;  /* 0x0031c80001407983 */ /* 0x000ea20000300a00 */
[----:B------:R-:W2:Y:S01]  /*f7c20*/  LDL.LU.64 R78, [R1+0x31c0] ;  /* 0x0031c000014e7983 */ /* 0x000ea20000300a00 */
[----:B---3--:R-:W-:-:S04]  /*f7c30*/  IADD3 R118, P3, R56, R250, RZ ;  /* 0x000000fa38767210 */ /* 0x008fc80007f7e0ff */
[----:B------:R-:W-:Y:S01]  /*f7c40*/  IADD3.X R56, R57, R0, RZ, P3, !PT ;  /* 0x0000000039387210 */ /* 0x000fe20001ffe4ff */
[----:B------:R-:W-:-:S05]  /*f7c50*/  IADD3 R117, P3, R66, R250, RZ ;  /* 0x000000fa42757210 */ /* 0x000fca0007f7e0ff */
[----:B------:R-:W-:Y:S02]  /*f7c60*/  IMAD.X R57, R67, 0x1, R0, P3 ;  /* 0x0000000143397824 */ /* 0x000fe400018e0600 */
[----:B------:R-:W3:Y:S01]  /*f7c70*/  LDL.LU.64 R66, [R1+0x31b8] ;  /* 0x0031b80001427983 */ /* 0x000ee20000300a00 */
[----:B------:R-:W3:Y:S01]  /*f7c80*/  LDL.LU.64 R76, [R1+0x31b0] ;  /* 0x0031b000014c7983 */ /* 0x000ee20000300a00 */
[----:B----4-:R-:W-:-:S04]  /*f7c90*/  IADD3 R116, P3, R58, R250, RZ ;  /* 0x000000fa3a747210 */ /* 0x010fc80007f7e0ff */
[----:B------:R-:W-:Y:S01]  /*f7ca0*/  IADD3.X R58, R59, R0, RZ, P3, !PT ;  /* 0x000000003b3a7210 */ /* 0x000fe20001ffe4ff */
[----:B------:R-:W-:-:S05]  /*f7cb0*/  IADD3 R115, P3, R68, R250, RZ ;  /* 0x000000fa44737210 */ /* 0x000fca0007f7e0ff */
[----:B------:R-:W-:Y:S02]  /*f7cc0*/  IMAD.X R59, R69, 0x1, R0, P3 ;  /* 0x00000001453b7824 */ /* 0x000fe400018e0600 */
[----:B------:R-:W4:Y:S01]  /*f7cd0*/  LDL.LU.64 R68, [R1+0x31a8] ;  /* 0x0031a80001447983 */ /* 0x000f220000300a00 */
[----:B------:R-:W-:Y:S01]  /*f7ce0*/  IADD3 R114, P3, R60, R250, RZ ;  /* 0x000000fa3c727210 */ /* 0x000fe20007f7e0ff */
[----:B------:R-:W4:Y:S02]  /*f7cf0*/  LDL.LU.64 R96, [R1+0x31a0] ;  /* 0x0031a00001607983 */ /* 0x000f240000300a00 */
[----:B------:R-:W4:Y:S01]  /*f7d00*/  LDL.LU.64 R70, [R1+0x3198] ;  /* 0x0031980001467983 */ /* 0x000f220000300a00 */
[----:B------:R-:W4:Y:S01]  /*f7d10*/  LDL.LU.64 R94, [R1+0x3190] ;  /* 0x00319000015e7983 */ /* 0x000f220000300a00 */
[----:B------:R-:W-:Y:S02]  /*f7d20*/  IADD3.X R60, R61, R0, RZ, P3, !PT ;  /* 0x000000003d3c7210 */ /* 0x000fe40001ffe4ff */
[----:B------:R-:W-:-:S05]  /*f7d30*/  IADD3 R113, P3, R72, R250, RZ ;  /* 0x000000fa48717210 */ /* 0x000fca0007f7e0ff */
[--C-:B------:R-:W-:Y:S01]  /*f7d40*/  IMAD.X R61, R73, 0x1, R0.reuse, P3 ;  /* 0x00000001493d7824 */ /* 0x100fe200018e0600 */
[----:B------:R-:W-:Y:S01]  /*f7d50*/  IADD3 R112, P3, R62, R250, RZ ;  /* 0x000000fa3e707210 */ /* 0x000fe20007f7e0ff */
[----:B------:R-:W4:Y:S01]  /*f7d60*/  LDL.LU.64 R72, [R1+0x3188] ;  /* 0x0031880001487983 */ /* 0x000f220000300a00 */
[----:B------:R-:W4:Y:S02]  /*f7d70*/  LDL.LU.64 R92, [R1+0x3180] ;  /* 0x00318000015c7983 */ /* 0x000f240000300a00 */
[----:B------:R-:W4:Y:S01]  /*f7d80*/  LDL.LU.64 R74, [R1+0x3178] ;  /* 0x00317800014a7983 */ /* 0x000f220000300a00 */
[----:B------:R-:W-:Y:S01]  /*f7d90*/  IADD3.X R62, R63, R0, RZ, P3, !PT ;  /* 0x000000003f3e7210 */ /* 0x000fe20001ffe4ff */
[----:B------:R-:W-:Y:S01]  /*f7da0*/  IADD3 R111, P3, R80, R250, RZ ;  /* 0x000000fa506f7210 */ /* 0x000fe20007f7e0ff */
[----:B------:R-:W4:Y:S04]  /*f7db0*/  LDL.LU.64 R90, [R1+0x3170] ;  /* 0x00317000015a7983 */ /* 0x000f280000300a00 */
[----:B------:R-:W-:-:S02]  /*f7dc0*/  IMAD.X R63, R81, 0x1, R0, P3 ;  /* 0x00000001513f7824 */ /* 0x000fc400018e0600 */
[----:B------:R-:W4:Y:S01]  /*f7dd0*/  LDL.LU.64 R80, [R1+0x3168] ;  /* 0x0031680001507983 */ /* 0x000f220000300a00 */
[----:B------:R-:W4:Y:S02]  /*f7de0*/  LDL.LU.64 R88, [R1+0x3160] ;  /* 0x0031600001587983 */ /* 0x000f240000300a00 */
[----:B------:R-:W4:Y:S02]  /*f7df0*/  LDL.LU.64 R82, [R1+0x3158] ;  /* 0x0031580001527983 */ /* 0x000f240000300a00 */
[----:B------:R-:W4:Y:S01]  /*f7e00*/  LDL.LU.64 R84, [R1+0x3150] ;  /* 0x0031500001547983 */ /* 0x000f220000300a00 */
[----:B--2---:R-:W-:-:S04]  /*f7e10*/  IADD3 R110, P3, R64, R250, RZ ;  /* 0x000000fa406e7210 */ /* 0x004fc80007f7e0ff */
[----:B------:R-:W-:Y:S01]  /*f7e20*/  IADD3.X R64, R65, R0, RZ, P3, !PT ;  /* 0x0000000041407210 */ /* 0x000fe20001ffe4ff */
[----:B------:R-:W-:-:S05]  /*f7e30*/  IADD3 R109, P3, R78, R250, RZ ;  /* 0x000000fa4e6d7210 */ /* 0x000fca0007f7e0ff */
[----:B------:R-:W-:Y:S02]  /*f7e40*/  IMAD.X R65, R79, 0x1, R0, P3 ;  /* 0x000000014f417824 */ /* 0x000fe400018e0600 */
[----:B------:R-:W2:Y:S01]  /*f7e50*/  LDL.LU.64 R78, [R1+0x3148] ;  /* 0x00314800014e7983 */ /* 0x000ea20000300a00 */
[----:B---3--:R-:W-:-:S04]  /*f7e60*/  IADD3 R107, P3, R66, R250, RZ ;  /* 0x000000fa426b7210 */ /* 0x008fc80007f7e0ff */
[----:B------:R-:W-:Y:S01]  /*f7e70*/  IADD3.X R66, R67, R0, RZ, P3, !PT ;  /* 0x0000000043427210 */ /* 0x000fe20001ffe4ff */
[----:B------:R-:W-:-:S05]  /*f7e80*/  IADD3 R106, P3, R76, R250, RZ ;  /* 0x000000fa4c6a7210 */ /* 0x000fca0007f7e0ff */
[----:B------:R-:W-:Y:S02]  /*f7e90*/  IMAD.X R67, R77, 0x1, R0, P3 ;  /* 0x000000014d437824 */ /* 0x000fe400018e0600 */
[----:B------:R-:W3:Y:S01]  /*f7ea0*/  LDL.LU.64 R76, [R1+0x34c0] ;  /* 0x0034c000014c7983 */ /* 0x000ee20000300a00 */
        /* <DEDUP_REMOVED lines=13> */
[----:B------:R-:W1:Y:S02]  /*f7f80*/  LDL.LU R229, [R1+0x1ccc] ;  /* 0x001ccc0001e57983 */ /* 0x000e640000300800 */
        /* <DEDUP_REMOVED lines=18> */
[----:B----4-:R-:W-:-:S04]  /*f80b0*/  IADD3 R105, P3, R68, R250, RZ ;  /* 0x000000fa44697210 */ /* 0x010fc80007f7e0ff */
[----:B------:R-:W-:Y:S01]  /*f80c0*/  IADD3.X R68, R69, R0, RZ, P3, !PT ;  /* 0x0000000045447210 */ /* 0x000fe20001ffe4ff */
[----:B------:R-:W-:-:S05]  /*f80d0*/  IADD3 R104, P3, R96, R250, RZ ;  /* 0x000000fa60687210 */ /* 0x000fca0007f7e0ff */
[----:B------:R-:W-:Y:S01]  /*f80e0*/  IMAD.X R69, R97, 0x1, R0, P3 ;  /* 0x0000000161457824 */ /* 0x000fe200018e0600 */
[----:B------:R-:W-:-:S04]  /*f80f0*/  IADD3 R103, P3, R70, R250, RZ ;  /* 0x000000fa46677210 */ /* 0x000fc80007f7e0ff */
        /* <DEDUP_REMOVED lines=19> */
[----:B------:R-:W-:-:S04]  /*f8230*/  ISETP.GT.AND P3, PT, R2, 0x62, PT ;  /* 0x000000620200780c */ /* 0x000fc80003f64270 */
[----:B------:R-:W-:-:S04]  /*f8240*/  SEL R85, RZ, 0x4, !P3 ;  /* 0x00000004ff557807 */ /* 0x000fc80005800000 */
[----:B------:R-:W-:Y:S02]  /*f8250*/  SEL R212, R85, RZ, !P0 ;  /* 0x000000ff55d47207 */ /* 0x000fe40004000000 */
[----:B--2---:R-:W-:-:S04]  /*f8260*/  IADD3 R93, P5, R78, R250, RZ ;  /* 0x000000fa4e5d7210 */ /* 0x004fc80007fbe0ff */
[----:B------:R-:W-:Y:S02]  /*f8270*/  IADD3.X R84, R79, R0, RZ, P5, !PT ;  /* 0x000000004f547210 */ /* 0x000fe40002ffe4ff */
[----:B---3--:R-:W-:Y:S02]  /*f8280*/  LOP3.LUT R221, R221, R220, RZ, 0x3c, !PT ;  /* 0x000000dcdddd7212 */ /* 0x008fe400078e3cff */
[----:B------:R-:W-:Y:S02]  /*f8290*/  LOP3.LUT R219, R219, R218, RZ, 0x3c, !PT ;  /* 0x000000dadbdb7212 */ /* 0x000fe400078e3cff */
[----:B------:R-:W-:Y:S02]  /*f82a0*/  LOP3.LUT R217, R217, R216, RZ, 0x3c, !PT ;  /* 0x000000d8d9d97212 */ /* 0x000fe400078e3cff */
[----:B------:R-:W-:Y:S02]  /*f82b0*/  LOP3.LUT R220, R221, R220, RZ, 0x3c, !PT ;  /* 0x000000dcdddc7212 */ /* 0x000fe400078e3cff */
[----:B------:R-:W-:-:S02]  /*f82c0*/  LOP3.LUT R218, R219, R218, RZ, 0x3c, !PT ;  /* 0x000000dadbda7212 */ /* 0x000fc400078e3cff */
[----:B------:R-:W-:Y:S02]  /*f82d0*/  LOP3.LUT R216, R217, R216, RZ, 0x3c, !PT ;  /* 0x000000d8d9d87212 */ /* 0x000fe400078e3cff */
[----:B------:R-:W-:Y:S02]  /*f82e0*/  LOP3.LUT R221, R221, R220, RZ, 0x3c, !PT ;  /* 0x000000dcdddd7212 */ /* 0x000fe400078e3cff */
[----:B------:R-:W-:Y:S02]  /*f82f0*/  LOP3.LUT R219, R219, R218, RZ, 0x3c, !PT ;  /* 0x000000dadbdb7212 */ /* 0x000fe400078e3cff */
[----:B------:R-:W-:Y:S02]  /*f8300*/  MOV R214, R223 ;  /* 0x000000df00d67202 */ /* 0x000fe40000000f00 */
[----:B------:R-:W-:Y:S01]  /*f8310*/  LOP3.LUT R217, R217, R216, RZ, 0x3c, !PT ;  /* 0x000000d8d9d97212 */ /* 0x000fe200078e3cff */
[----:B------:R-:W-:Y:S01]  /*f8320*/  IMAD.MOV.U32 R215, RZ, RZ, R222 ;  /* 0x000000ffffd77224 */ /* 0x000fe200078e00de */
[----:B------:R-:W-:Y:S01]  /*f8330*/  MOV R210, R225 ;  /* 0x000000e100d27202 */ /* 0x000fe20000000f00 */
[----:B------:R-:W-:Y:S01]  /*f8340*/  IMAD.MOV.U32 R211, RZ, RZ, R224 ;  /* 0x000000ffffd37224 */ /* 0x000fe200078e00e0 */
[----:B------:R-:W-:Y:S01]  /*f8350*/  STL.64 [R1+0x1e58], R220 ;  /* 0x001e58dc01007387 */ /* 0x000fe20000100a00 */
[----:B------:R-:W-:Y:S01]  /*f8360*/  MOV R208, R227 ;  /* 0x000000e300d07202 */ /* 0x000fe20000000f00 */
[----:B------:R-:W-:-:S02]  /*f8370*/  IMAD.MOV.U32 R209, RZ, RZ, R226 ;  /* 0x000000ffffd17224 */ /* 0x000fc400078e00e2 */
[----:B------:R-:W-:Y:S01]  /*f8380*/  STL.64 [R1+0x1e78], R218 ;  /* 0x001e78da01007387 */ /* 0x000fe20000100a00 */
[----:B-1----:R-:W-:Y:S01]  /*f8390*/  MOV R206, R229 ;  /* 0x000000e500ce7202 */ /* 0x002fe20000000f00 */
[----:B------:R-:W-:Y:S01]  /*f83a0*/  IMAD.MOV.U32 R207, RZ, RZ, R228 ;  /* 0x000000ffffcf7224 */ /* 0x000fe200078e00e4 */
[----:B------:R-:W-:Y:S01]  /*f83b0*/  STL.64 [R1+0x1e70], R216 ;  /* 0x001e70d801007387 */ /* 0x000fe20000100a00 */
[----:B------:R-:W-:Y:S01]  /*f83c0*/  MOV R194, R231 ;  /* 0x000000e700c27202 */ /* 0x000fe20000000f00 */
[----:B------:R-:W-:Y:S02]  /*f83d0*/  IMAD.MOV.U32 R195, RZ, RZ, R230 ;  /* 0x000000ffffc37224 */ /* 0x000fe400078e00e6 */
[----:B------:R-:W-:Y:S01]  /*f83e0*/  STL.64 [R1+0x1e68], R214 ;  /* 0x001e68d601007387 */ /* 0x000fe20000100a00 */
[----:B------:R-:W-:Y:S01]  /*f83f0*/  MOV R192, R233 ;  /* 0x000000e900c07202 */ /* 0x000fe20000000f00 */
[----:B------:R-:W-:Y:S01]  /*f8400*/  IMAD.MOV.U32 R193, RZ, RZ, R232 ;  /* 0x000000ffffc17224 */ /* 0x000fe200078e00e8 */
[----:B------:R-:W-:Y:S01]  /*f8410*/  IADD3 R92, P5, R76, R250, RZ ;  /* 0x000000fa4c5c7210 */ /* 0x000fe20007fbe0ff */
[----:B------:R-:W-:Y:S01]  /*f8420*/  STL.64 [R1+0x1e60], R210 ;  /* 0x001e60d201007387 */ /* 0x000fe20000100a00 */
[----:B------:R-:W-:Y:S01]  /*f8430*/  MOV R178, R235 ;  /* 0x000000eb00b27202 */ /* 0x000fe20000000f00 */
[----:B------:R-:W-:-:S02]  /*f8440*/  IMAD.MOV.U32 R179, RZ, RZ, R234 ;  /* 0x000000ffffb37224 */ /* 0x000fc400078e00ea */
[----:B------:R-:W-:Y:S01]  /*f8450*/  STL.64 [R1+0x1e98], R208 ;  /* 0x001e98d001007387 */ /* 0x000fe20000100a00 */
[----:B------:R-:W-:Y:S01]  /*f8460*/  MOV R126, R241 ;  /* 0x000000f1007e7202 */ /* 0x000fe20000000f00 */
[----:B------:R-:W-:Y:S01]  /*f8470*/  IMAD.MOV.U32 R127, RZ, RZ, R240 ;  /* 0x000000ffff7f7224 */ /* 0x000fe200078e00f0 */
[----:B------:R1:W-:Y:S01]  /*f8480*/  STL.64 [R1+0x1e90], R206 ;  /* 0x001e90ce01007387 */ /* 0x0003e20000100a00 */
[----:B------:R-:W-:Y:S01]  /*f8490*/  MOV R124, R243 ;  /* 0x000000f3007c7202 */ /* 0x000fe20000000f00 */
[----:B------:R-:W-:Y:S02]  /*f84a0*/  IMAD.MOV.U32 R125, RZ, RZ, R242 ;  /* 0x000000ffff7d7224 */ /* 0x000fe400078e00f2 */
[----:B------:R-:W-:Y:S01]  /*f84b0*/  STL.64 [R1+0x1e88], R194 ;  /* 0x001e88c201007387 */ /* 0x000fe20000100a00 */
[----:B------:R-:W-:Y:S01]  /*f84c0*/  MOV R90, R245 ;  /* 0x000000f5005a7202 */ /* 0x000fe20000000f00 */
[----:B------:R-:W-:Y:S01]  /*f84d0*/  IMAD.MOV.U32 R91, RZ, RZ, R244 ;  /* 0x000000ffff5b7224 */ /* 0x000fe200078e00f4 */
[----:B------:R-:W-:Y:S01]  /*f84e0*/  STL.64 [R1+0x1e80], R192 ;  /* 0x001e80c001007387 */ /* 0x000fe20000100a00 */
[----:B------:R-:W-:Y:S01]  /*f84f0*/  MOV R88, R247 ;  /* 0x000000f700587202 */ /* 0x000fe20000000f00 */
[----:B------:R-:W-:-:S02]  /*f8500*/  IMAD.MOV.U32 R89, RZ, RZ, R246 ;  /* 0x000000ffff597224 */ /* 0x000fc400078e00f6 */
[----:B------:R-:W-:Y:S01]  /*f8510*/  IMAD.X R85, R77, 0x1, R0, P5 ;  /* 0x000000014d557824 */ /* 0x000fe200028e0600 */
[----:B------:R-:W-:Y:S01]  /*f8520*/  STL.64 [R1+0x1eb8], R178 ;  /* 0x001eb8b201007387 */ /* 0x000fe20000100a00 */
[----:B------:R-:W-:Y:S01]  /*f8530*/  MOV R78, R249 ;  /* 0x000000f9004e7202 */ /* 0x000fe20000000f00 */
[----:B------:R-:W-:Y:S02]  /*f8540*/  IMAD.MOV.U32 R79, RZ, RZ, R248 ;  /* 0x000000ffff4f7224 */ /* 0x000fe400078e00f8 */
[----:B------:R-:W-:Y:S01]  /*f8550*/  STL.64 [R1+0x1eb0], R126 ;  /* 0x001eb07e01007387 */ /* 0x000fe20000100a00 */
[----:B------:R-:W-:Y:S01]  /*f8560*/  MOV R76, R251 ;  /* 0x000000fb004c7202 */ /* 0x000fe20000000f00 */
[----:B------:R-:W-:Y:S01]  /*f8570*/  IMAD.MOV.U32 R77, RZ, RZ, R252 ;  /* 0x000000ffff4d7224 */ /* 0x000fe200078e00fc */
[----:B------:R2:W-:Y:S01]  /*f8580*/  STL.64 [R1+0x1ea8], R124 ;  /* 0x001ea87c01007387 */ /* 0x0005e20000100a00 */
[----:B------:R-:W-:Y:S02]  /*f8590*/  STL.64 [R1+0x1ea0], R90 ;  /* 0x001ea05a01007387 */ /* 0x000fe40000100a00 */
[----:B------:R-:W-:Y:S02]  /*f85a0*/  STL.64 [R1+0x1ed0], R88 ;  /* 0x001ed05801007387 */ /* 0x000fe40000100a00 */
[----:B------:R3:W-:Y:S01]  /*f85b0*/  STL.64 [R1+0x1ec8], R78 ;  /* 0x001ec84e01007387 */ /* 0x0007e20000100a00 */
[----:B------:R4:W-:Y:S01]  /*f85c0*/  STL.64 [R1+0x1ec0], R76 ;  /* 0x001ec04c01007387 */ /* 0x0009e20000100a00 */
[----:B------:R-:W2:Y:S02]  /*f85d0*/  LDL.LU R224, [R1+0x1c68] ;  /* 0x001c680001e07983 */ /* 0x000ea40000300800 */
[----:B------:R-:W1:Y:S02]  /*f85e0*/  LDL.LU R225, [R1+0x1c6c] ;  /* 0x001c6c0001e17983 */ /* 0x000e640000300800 */
[----:B------:R-:W2:Y:S01]  /*f85f0*/  LDL.LU R242, [R1+0x1c70] ;  /* 0x001c700001f27983 */ /* 0x000ea20000300800 */
[----:B------:R-:W2:Y:S01]  /*f8600*/  LDL.LU R243, [R1+0x1c74] ;  /* 0x001c740001f37983 */ /* 0x000ea20000300800 */
        /* <DEDUP_REMOVED lines=32> */
[----:B------:R-:W-:-:S02]  /*f8810*/  ISETP.GT.AND P3, PT, R2, 0x66, PT ;  /* 0x000000660200780c */ /* 0x000fc40003f64270 */
[----:B------:R-:W-:Y:S01]  /*f8820*/  ISETP.NE.U32.AND P5, PT, R212, RZ, PT ;  /* 0x000000ffd400720c */ /* 0x000fe20003fa5070 */
[----:B------:R1:W-:Y:S01]  /*f8830*/  LDGSTS.E [R86+0x29600], [R90.64], P2 ;  /* 0x296000005a567fae */ /* 0x0003e20009121848 */
[----:B------:R1:W-:Y:S01]  /*f8840*/  LDGSTS.E [R86+0x29680], [R88.64], P2 ;  /* 0x2968000058567fae */ /* 0x0003e20009121848 */
[----:B--2---:R-:W-:Y:S02]  /*f8850*/  LOP3.LUT R243, R243, R242, RZ, 0x3c, !PT ;  /* 0x000000f2f3f37212 */ /* 0x004fe400078e3cff */
[----:B---3--:R-:W-:Y:S02]  /*f8860*/  LOP3.LUT R241, R241, R240, RZ, 0x3c, !PT ;  /* 0x000000f0f1f17212 */ /* 0x008fe400078e3cff */
[----:B-1----:R-:W-:Y:S02]  /*f8870*/  MOV R206, R225 ;  /* 0x000000e100ce7202 */ /* 0x002fe40000000f00 */
[----:B------:R-:W-:Y:S01]  /*f8880*/  LOP3.LUT R242, R243, R242, RZ, 0x3c, !PT ;  /* 0x000000f2f3f27212 */ /* 0x000fe200078e3cff */
[----:B------:R-:W-:Y:S01]  /*f8890*/  IMAD.MOV.U32 R207, RZ, RZ, R224 ;  /* 0x000000ffffcf7224 */ /* 0x000fe200078e00e0 */
[----:B------:R-:W-:-:S02]  /*f88a0*/  LOP3.LUT R240, R241, R240, RZ, 0x3c, !PT ;  /* 0x000000f0f1f07212 */ /* 0x000fc400078e3cff */
[----:B----4-:R-:W-:Y:S02]  /*f88b0*/  MOV R238, R227 ;  /* 0x000000e300ee7202 */ /* 0x010fe40000000f00 */
[----:B------:R-:W-:Y:S01]  /*f88c0*/  LOP3.LUT R243, R243, R242, RZ, 0x3c, !PT ;  /* 0x000000f2f3f37212 */ /* 0x000fe200078e3cff */
[----:B------:R-:W-:Y:S01]  /*f88d0*/  IMAD.MOV.U32 R239, RZ, RZ, R226 ;  /* 0x000000ffffef7224 */ /* 0x000fe200078e00e2 */
[----:B------:R-:W-:Y:S02]  /*f88e0*/  LOP3.LUT R241, R241, R240, RZ, 0x3c, !PT ;  /* 0x000000f0f1f17212 */ /* 0x000fe400078e3cff */
[----:B------:R-:W-:Y:S01]  /*f88f0*/  MOV R236, R229 ;  /* 0x000000e500ec7202 */ /* 0x000fe20000000f00 */
[----:B------:R-:W-:Y:S01]  /*f8900*/  IMAD.MOV.U32 R237, RZ, RZ, R228 ;  /* 0x000000ffffed7224 */ /* 0x000fe200078e00e4 */
[----:B------:R1:W-:Y:S01]  /*f8910*/  STL.64 [R1+0x1ef0], R206 ;  /* 0x001ef0ce01007387 */ /* 0x0003e20000100a00 */
[----:B------:R-:W-:Y:S02]  /*f8920*/  STL.64 [R1+0x1ee8], R242 ;  /* 0x001ee8f201007387 */ /* 0x000fe40000100a00 */
[----:B------:R-:W-:Y:S02]  /*f8930*/  STL.64 [R1+0x1ee0], R240 ;  /* 0x001ee0f001007387 */ /* 0x000fe40000100a00 */
[----:B------:R-:W-:Y:S01]  /*f8940*/  STL.64 [R1+0x1ed8], R238 ;  /* 0x001ed8ee01007387 */ /* 0x000fe20000100a00 */
[----:B------:R-:W-:Y:S01]  /*f8950*/  STL.64 [R1+0x1f10], R236 ;  /* 0x001f10ec01007387 */ /* 0x000fe20000100a00 */
[----:B------:R-:W2:Y:S02]  /*f8960*/  LDL.LU R124, [R1+0x1c08] ;  /* 0x001c0800017c7983 */ /* 0x000ea40000300800 */
[----:B------:R-:W3:Y:S02]  /*f8970*/  LDL.LU R125, [R1+0x1c0c] ;  /* 0x001c0c00017d7983 */ /* 0x000ee40000300800 */
[----:B------:R-:W4:Y:S02]  /*f8980*/  LDL.LU R126, [R1+0x1c10] ;  /* 0x001c1000017e7983 */ /* 0x000f240000300800 */
[----:B------:R-:W-:Y:S01]  /*f8990*/  IMAD.MOV.U32 R229, RZ, RZ, R252 ;  /* 0x000000ffffe57224 */ /* 0x000fe200078e00fc */
[----:B------:R-:W2:Y:S01]  /*f89a0*/  LDL.LU R127, [R1+0x1c14] ;  /* 0x001c1400017f7983 */ /* 0x000ea20000300800 */
[----:B------:R-:W-:Y:S01]  /*f89b0*/  MOV R228, R251 ;  /* 0x000000fb00e47202 */ /* 0x000fe20000000f00 */
[----:B------:R-:W2:Y:S02]  /*f89c0*/  LDL.LU R252, [R1+0x1c18] ;  /* 0x001c180001fc7983 */ /* 0x000ea40000300800 */
[----:B------:R-:W3:Y:S01]  /*f89d0*/  LDL.LU R251, [R1+0x1c1c] ;  /* 0x001c1c0001fb7983 */ /* 0x000ee20000300800 */
[----:B------:R-:W-:-:S02]  /*f89e0*/  LOP3.LUT R235, R235, R234, RZ, 0x3c, !PT ;  /* 0x000000eaebeb7212 */ /* 0x000fc400078e3cff */
[----:B------:R-:W-:Y:S02]  /*f89f0*/  LOP3.LUT R233, R233, R232, RZ, 0x3c, !PT ;  /* 0x000000e8e9e97212 */ /* 0x000fe400078e3cff */
[----:B------:R-:W-:Y:S02]  /*f8a00*/  LOP3.LUT R231, R231, R230, RZ, 0x3c, !PT ;  /* 0x000000e6e7e77212 */ /* 0x000fe400078e3cff */
[----:B------:R-:W-:Y:S02]  /*f8a10*/  SEL R212, RZ, 0x4, !P3 ;  /* 0x00000004ffd47807 */ /* 0x000fe40005800000 */
[----:B------:R-:W-:Y:S02]  /*f8a20*/  LOP3.LUT R234, R235, R234, RZ, 0x3c, !PT ;  /* 0x000000eaebea7212 */ /* 0x000fe400078e3cff */
[----:B------:R-:W-:Y:S02]  /*f8a30*/  LOP3.LUT R232, R233, R232, RZ, 0x3c, !PT ;  /* 0x000000e8e9e87212 */ /* 0x000fe400078e3cff */
[----:B------:R-:W-:Y:S01]  /*f8a40*/  LOP3.LUT R230, R231, R230, RZ, 0x3c, !PT ;  /* 0x000000e6e7e67212 */ /* 0x000fe200078e3cff */
[----:B------:R2:W-:Y:S01]  /*f8a50*/  LDGSTS.E [R86+0x29700], [R78.64], P2 ;  /* 0x297000004e567fae */ /* 0x0005e20009121848 */
[----:B------:R-:W-:-:S02]  /*f8a60*/  LOP3.LUT R235, R235, R234, RZ, 0x3c, !PT ;  /* 0x000000eaebeb7212 */ /* 0x000fc400078e3cff */
[----:B------:R-:W-:Y:S02]  /*f8a70*/  LOP3.LUT R233, R233, R232, RZ, 0x3c, !PT ;  /* 0x000000e8e9e97212 */ /* 0x000fe400078e3cff */
[----:B------:R-:W-:Y:S02]  /*f8a80*/  LOP3.LUT R231, R231, R230, RZ, 0x3c, !PT ;  /* 0x000000e6e7e77212 */ /* 0x000fe400078e3cff */
[----:B------:R-:W-:Y:S02]  /*f8a90*/  ISETP.GT.AND P3, PT, R2, 0x6a, PT ;  /* 0x0000006a0200780c */ /* 0x000fe40003f64270 */
[----:B------:R-:W-:Y:S01]  /*f8aa0*/  SEL R212, R212, RZ, !P0 ;  /* 0x000000ffd4d47207 */ /* 0x000fe20004000000 */
[----:B------:R-:W-:Y:S01]  /*f8ab0*/  STL.64 [R1+0x1f08], R234 ;  /* 0x001f08ea01007387 */ /* 0x000fe20000100a00 */
[----:B------:R-:W4:Y:S02]  /*f8ac0*/  LDL.LU R192, [R1+0x1c20] ;  /* 0x001c200001c07983 */ /* 0x000f240000300800 */
[----:B------:R-:W4:Y:S02]  /*f8ad0*/  LDL.LU R193, [R1+0x1c24] ;  /* 0x001c240001c17983 */ /* 0x000f240000300800 */
[----:B------:R-:W-:Y:S01]  /*f8ae0*/  STL.64 [R1+0x1f00], R232 ;  /* 0x001f00e801007387 */ /* 0x000fe20000100a00 */
[----:B------:R-:W-:Y:S01]  /*f8af0*/  STL.64 [R1+0x1ef8], R230 ;  /* 0x001ef8e601007387 */ /* 0x000fe20000100a00 */
        /* <DEDUP_REMOVED lines=10> */
[----:B------:R-:W-:Y:S01]  /*f8ba0*/  SEL R213, RZ, 0x4, !P3 ;  /* 0x00000004ffd57807 */ /* 0x000fe20005800000 */
[----:B------:R-:W-:Y:S01]  /*f8bb0*/  ISETP.NE.U32.AND P3, PT, R212, RZ, PT ;  /* 0x000000ffd400720c */ /* 0x000fe20003f65070 */
[----:B------:R-:W4:Y:S01]  /*f8bc0*/  LDL.LU R194, [R1+0x1be0] ;  /* 0x001be00001c27983 */ /* 0x000f220000300800 */
[----:B------:R-:W-:Y:S01]  /*f8bd0*/  IMAD.MOV.U32 R227, RZ, RZ, R244 ;  /* 0x000000ffffe37224 */ /* 0x000fe200078e00f4 */
[----:B------:R-:W-:Y:S01]  /*f8be0*/  SEL R212, R213, RZ, !P0 ;  /* 0x000000ffd5d47207 */ /* 0x000fe20004000000 */
[----:B------:R-:W4:Y:S01]  /*f8bf0*/  LDL.LU R195, [R1+0x1be4] ;  /* 0x001be40001c37983 */ /* 0x000f220000300800 */
[----:B------:R-:W-:Y:S01]  /*f8c00*/  MOV R226, R245 ;  /* 0x000000f500e27202 */ /* 0x000fe20000000f00 */
[----:B------:R-:W4:Y:S01]  /*f8c10*/  LDL.LU R244, [R1+0x1be8] ;  /* 0x001be80001f47983 */ /* 0x000f220000300800 */
[----:B------:R-:W-:-:S02]  /*f8c20*/  IMAD.MOV.U32 R225, RZ, RZ, R246 ;  /* 0x000000ffffe17224 */ /* 0x000fc400078e00f6 */
[----:B------:R-:W4:Y:S01]  /*f8c30*/  LDL.LU R245, [R1+0x1bec] ;  /* 0x001bec0001f57983 */ /* 0x000f220000300800 */
[----:B------:R1:W-:Y:S01]  /*f8c40*/  LDGSTS.E [R86+0x29780], [R76.64], P2 ;  /* 0x297800004c567fae */ /* 0x0003e20009121848 */
[----:B------:R-:W-:Y:S01]  /*f8c50*/  MOV R224, R247 ;  /* 0x000000f700e07202 */ /* 0x000fe20000000f00 */
[----:B------:R-:W4:Y:S01]  /*f8c60*/  LDL.LU R246, [R1+0x1bb0] ;  /* 0x001bb00001f67983 */ /* 0x000f220000300800 */
[----:B------:R-:W-:Y:S01]  /*f8c70*/  ISETP.NE.U32.AND P2, PT, R212, RZ, PT ;  /* 0x000000ffd400720c */ /* 0x000fe20003f45070 */
[----:B------:R-:W-:Y:S01]  /*f8c80*/  IMAD.MOV.U32 R213, RZ, RZ, R248 ;  /* 0x000000ffffd57224 */ /* 0x000fe200078e00f8 */
[----:B------:R-:W4:Y:S01]  /*f8c90*/  LDL.LU R247, [R1+0x1bb4] ;  /* 0x001bb40001f77983 */ /* 0x000f220000300800 */
[----:B------:R-:W-:Y:S01]  /*f8ca0*/  MOV R212, R249 ;  /* 0x000000f900d47202 */ /* 0x000fe20000000f00 */
[----:B------:R-:W4:Y:S02]  /*f8cb0*/  LDL.LU R248, [R1+0x1bb8] ;  /* 0x001bb80001f87983 */ /* 0x000f240000300800 */
[----:B------:R-:W4:Y:S01]  /*f8cc0*/  LDL.LU R249, [R1+0x1bbc] ;  /* 0x001bbc0001f97983 */ /* 0x000f220000300800 */
[----:B------:R-:W-:Y:S01]  /*f8cd0*/  STL.64 [R1+0x1f30], R228 ;  /* 0x001f30e401007387 */ /* 0x000fe20000100a00 */
[----:B------:R-:W-:Y:S02]  /*f8ce0*/  STL.64 [R1+0x1f28], R226 ;  /* 0x001f28e201007387 */ /* 0x000fe40000100a00 */
[----:B------:R-:W-:Y:S01]  /*f8cf0*/  STL.64 [R1+0x1f20], R224 ;  /* 0x001f20e001007387 */ /* 0x000fe20000100a00 */
        /* <DEDUP_REMOVED lines=12> */
[----:B--2---:R-:W-:Y:S01]  /*f8dc0*/  IMAD.MOV.U32 R79, RZ, RZ, R252 ;  /* 0x000000ffff4f7224 */ /* 0x004fe200078e00fc */
[----:B---3--:R-:W-:Y:S01]  /*f8dd0*/  MOV R78, R251 ;  /* 0x000000fb004e7202 */ /* 0x008fe20000000f00 */
[----:B------:R-:W2:Y:S01]  /*f8de0*/  LDL.LU R252, [R1+0x1bc0] ;  /* 0x001bc00001fc7983 */ /* 0x000ea20000300800 */
[----:B------:R-:W3:Y:S01]  /*f8df0*/  LDL.LU R251, [R1+0x1bc4] ;  /* 0x001bc40001fb7983 */ /* 0x000ee20000300800 */
[----:B------:R-:W-:Y:S01]  /*f8e00*/  MOV R90, R125 ;  /* 0x0000007d005a7202 */ /* 0x000fe20000000f00 */
[----:B------:R-:W-:-:S02]  /*f8e10*/  IMAD.MOV.U32 R91, RZ, RZ, R124 ;  /* 0x000000ffff5b7224 */ /* 0x000fc400078e007c */
[----:B----4-:R-:W-:Y:S01]  /*f8e20*/  IMAD.MOV.U32 R89, RZ, RZ, R126 ;  /* 0x000000ffff597224 */ /* 0x010fe200078e007e */
[----:B------:R-:W-:Y:S01]  /*f8e30*/  STL.64 [R1+0x1f18], R212 ;  /* 0x001f18d401007387 */ /* 0x000fe20000100a00 */
[----:B------:R-:W-:Y:S01]  /*f8e40*/  MOV R88, R127 ;  /* 0x0000007f00587202 */ /* 0x000fe20000000f00 */
[----:B------:R-:W4:Y:S02]  /*f8e50*/  LDL.LU R126, [R1+0x1bc8] ;  /* 0x001bc800017e7983 */ /* 0x000f240000300800 */
[----:B------:R-:W4:Y:S01]  /*f8e60*/  LDL.LU R127, [R1+0x1bcc] ;  /* 0x001bcc00017f7983 */ /* 0x000f220000300800 */
[----:B------:R-:W4:Y:S01]  /*f8e70*/  LDL.LU R124, [R1+0x1b90] ;  /* 0x001b9000017c7983 */ /* 0x000f220000300800 */
[----:B------:R-:W4:Y:S01]  /*f8e80*/  LDL.LU R125, [R1+0x1b94] ;  /* 0x001b9400017d7983 */ /* 0x000f220000300800 */
[----:B------:R-:W-:Y:S02]  /*f8e90*/  LOP3.LUT R223, R223, R222, RZ, 0x3c, !PT ;  /* 0x000000dedfdf7212 */ /* 0x000fe400078e3cff */
[----:B------:R-:W-:-:S02]  /*f8ea0*/  LOP3.LUT R221, R221, R220, RZ, 0x3c, !PT ;  /* 0x000000dcdddd7212 */ /* 0x000fc400078e3cff */
[----:B------:R-:W-:Y:S02]  /*f8eb0*/  LOP3.LUT R219, R219, R218, RZ, 0x3c, !PT ;  /* 0x000000dadbdb7212 */ /* 0x000fe400078e3cff */
[----:B------:R-:W-:Y:S02]  /*f8ec0*/  LOP3.LUT R222, R223, R222, RZ, 0x3c, !PT ;  /* 0x000000dedfde7212 */ /* 0x000fe400078e3cff */
[----:B------:R-:W-:Y:S02]  /*f8ed0*/  LOP3.LUT R217, R217, R216, RZ, 0x3c, !PT ;  /* 0x000000d8d9d97212 */ /* 0x000fe400078e3cff */
[----:B------:R-:W-:Y:S02]  /*f8ee0*/  LOP3.LUT R220, R221, R220, RZ, 0x3c, !PT ;  /* 0x000000dcdddc7212 */ /* 0x000fe400078e3cff */
[----:B------:R-:W-:Y:S02]  /*f8ef0*/  LOP3.LUT R215, R215, R214, RZ, 0x3c, !PT ;  /* 0x000000d6d7d77212 */ /* 0x000fe400078e3cff */
[----:B------:R-:W-:-:S02]  /*f8f00*/  LOP3.LUT R218, R219, R218, RZ, 0x3c, !PT ;  /* 0x000000dadbda7212 */ /* 0x000fc400078e3cff */
[----:B-1----:R-:W-:Y:S01]  /*f8f10*/  MOV R76, R193 ;  /* 0x000000c1004c7202 */ /* 0x002fe20000000f00 */
[----:B------:R-:W-:Y:S01]  /*f8f20*/  IMAD.MOV.U32 R77, RZ, RZ, R192 ;  /* 0x000000ffff4d7224 */ /* 0x000fe200078e00c0 */
[----:B------:R-:W-:Y:S02]  /*f8f30*/  LOP3.LUT R216, R217, R216, RZ, 0x3c, !PT ;  /* 0x000000d8d9d87212 */ /* 0x000fe400078e3cff */
[----:B------:R-:W-:Y:S02]  /*f8f40*/  LOP3.LUT R223, R223, R222, RZ, 0x3c, !PT ;  /* 0x000000dedfdf7212 */ /* 0x000fe400078e3cff */
[----:B------:R-:W-:Y:S01]  /*f8f50*/  LOP3.LUT R214, R215, R214, RZ, 0x3c, !PT ;  /* 0x000000d6d7d67212 */ /* 0x000fe200078e3cff */
[----:B------:R1:W-:Y:S01]  /*f8f60*/  STL.64 [R1+0x1f50], R90 ;  /* 0x001f505a01007387 */ /* 0x0003e20000100a00 */
        /* <DEDUP_REMOVED lines=8> */
[----:B------:R1:W-:Y:S02]  /*f8ff0*/  STL.64 [R1+0x1f60], R220 ;  /* 0x001f60dc01007387 */ /* 0x0003e40000100a00 */
[----:B------:R1:W-:Y:S02]  /*f9000*/  STL.64 [R1+0x1f58], R218 ;  /* 0x001f58da01007387 */ /* 0x0003e40000100a00 */
[----:B------:R1:W-:Y:S02]  /*f9010*/  STL.64 [R1+0x1f88], R216 ;  /* 0x001f88d801007387 */ /* 0x0003e40000100a00 */
[----:B------:R-:W-:Y:S01]  /*f9020*/  IMAD.MOV.U32 R209, RZ, RZ, R244 ;  /* 0x000000ffffd17224 */ /* 0x000fe200078e00f4 */
[----:B------:R1:W-:Y:S01]  /*f9030*/  STL.64 [R1+0x1f80], R214 ;  /* 0x001f80d601007387 */ /* 0x0003e20000100a00 */
[----:B------:R-:W-:-:S02]  /*f9040*/  MOV R210, R195 ;  /* 0x000000c300d27202 */ /* 0x000fc40000000f00 */
[----:B------:R-:W-:Y:S01]  /*f9050*/  MOV R208, R245 ;  /* 0x000000f500d07202 */ /* 0x000fe20000000f00 */
[----:B------:R-:W1:Y:S02]  /*f9060*/  LDL.LU R244, [R1+0x1b98] ;  /* 0x001b980001f47983 */ /* 0x000e640000300800 */
[----:B------:R-:W-:Y:S02]  /*f9070*/  IMAD.MOV.U32 R211, RZ, RZ, R194 ;  /* 0x000000ffffd37224 */ /* 0x000fe400078e00c2 */
[----:B------:R-:W-:Y:S01]  /*f9080*/  IMAD.MOV.U32 R195, RZ, RZ, R246 ;  /* 0x000000ffffc37224 */ /* 0x000fe200078e00f6 */
[----:B------:R-:W4:Y:S01]  /*f9090*/  LDL.LU R245, [R1+0x1b9c] ;  /* 0x001b9c0001f57983 */ /* 0x000f220000300800 */
[----:B------:R-:W-:Y:S01]  /*f90a0*/  MOV R194, R247 ;  /* 0x000000f700c27202 */ /* 0x000fe20000000f00 */
[----:B------:R-:W4:Y:S02]  /*f90b0*/  LDL.LU R246, [R1+0x1ba0] ;  /* 0x001ba00001f67983 */ /* 0x000f240000300800 */
[----:B------:R-:W-:Y:S01]  /*f90c0*/  IMAD.MOV.U32 R193, RZ, RZ, R248 ;  /* 0x000000ffffc17224 */ /* 0x000fe200078e00f8 */
[----:B------:R-:W4:Y:S01]  /*f90d0*/  LDL.LU R247, [R1+0x1ba4] ;  /* 0x001ba40001f77983 */ /* 0x000f220000300800 */
[----:B------:R-:W-:Y:S01]  /*f90e0*/  MOV R192, R249 ;  /* 0x000000f900c07202 */ /* 0x000fe20000000f00 */
[----:B------:R-:W4:Y:S02]  /*f90f0*/  LDL.LU R248, [R1+0x1ba8] ;  /* 0x001ba80001f87983 */ /* 0x000f240000300800 */
[----:B------:R-:W4:Y:S01]  /*f9100*/  LDL.LU R249, [R1+0x1bac] ;  /* 0x001bac0001f97983 */ /* 0x000f220000300800 */
[----:B------:R1:W-:Y:S04]  /*f9110*/  STL.64 [R1+0x1f78], R210 ;  /* 0x001f78d201007387 */ /* 0x0003e80000100a00 */
        /* <DEDUP_REMOVED lines=13> */
[----:B--2---:R-:W-:Y:S01]  /*f91f0*/  IMAD.MOV.U32 R179, RZ, RZ, R252 ;  /* 0x000000ffffb37224 */ /* 0x004fe200078e00fc */
[----:B---3--:R-:W-:-:S02]  /*f9200*/  MOV R178, R251 ;  /* 0x000000fb00b27202 */ /* 0x008fc40000000f00 */
[----:B------:R-:W2:Y:S01]  /*f9210*/  LDL.LU R252, [R1+0x1b88] ;  /* 0x001b880001fc7983 */ /* 0x000ea20000300800 */
[----:B------:R-:W3:Y:S01]  /*f9220*/  LDL.LU R251, [R1+0x1b8c] ;  /* 0x001b8c0001fb7983 */ /* 0x000ee20000300800 */
[----:B----4-:R-:W-:Y:S02]  /*f9230*/  LOP3.LUT R127, R127, R126, RZ, 0x3c, !PT ;  /* 0x0000007e7f7f7212 */ /* 0x010fe400078e3cff */
[----:B------:R4:W-:Y:S01]  /*f9240*/  LDGSTS.E [R86+0x2d480], [R178.64], P1 ;  /* 0x2d480000b2567fae */ /* 0x0009e20008921848 */
        /* <DEDUP_REMOVED lines=8> */
[----:B------:R-:W4:Y:S02]  /*f92d0*/  LDL.LU.64 R206, [R1+0x7d48] ;  /* 0x007d480001ce7983 */ /* 0x000f240000300a00 */
[----:B------:R4:W-:Y:S02]  /*f92e0*/  STL.64 [R1+0x1f98], R178 ;  /* 0x001f98b201007387 */ /* 0x0009e40000100a00 */
[----:B------:R1:W-:Y:S01]  /*f92f0*/  STL.64 [R1+0x1f90], R126 ;  /* 0x001f907e01007387 */ /* 0x0003e20000100a00 */
[----:B------:R1:W-:Y:S04]  /*f9300*/  STL.64 [R1+0x1fc8], R124 ;  /* 0x001fc87c01007387 */ /* 0x0003e80000100a00 */
[----:B------:R1:W-:Y:S01]  /*f9310*/  LDGSTS.E [R86+0x2d500], [R126.64], P1 ;  /* 0x2d5000007e567fae */ /* 0x0003e20008921848 */
[----:B------:R1:W-:Y:S02]  /*f9320*/  LDGSTS.E [R86+0x2d580], [R124.64], P1 ;  /* 0x2d5800007c567fae */ /* 0x0003e40008921848 */
[----:B-1----:R-:W-:Y:S01]  /*f9330*/  IMAD.MOV.U32 R91, RZ, RZ, R244 ;  /* 0x000000ffff5b7224 */ /* 0x002fe200078e00f4 */
[----:B------:R-:W-:Y:S01]  /*f9340*/  MOV R90, R245 ;  /* 0x000000f5005a7202 */ /* 0x000fe20000000f00 */
[----:B------:R-:W-:Y:S01]  /*f9350*/  IMAD.MOV.U32 R89, RZ, RZ, R246 ;  /* 0x000000ffff597224 */ /* 0x000fe200078e00f6 */
[----:B------:R-:W-:Y:S01]  /*f9360*/  MOV R88, R247 ;  /* 0x000000f700587202 */ /* 0x000fe20000000f00 */
[----:B------:R-:W-:Y:S01]  /*f9370*/  IMAD.MOV.U32 R79, RZ, RZ, R248 ;  /* 0x000000ffff4f7224 */ /* 0x000fe200078e00f8 */
[----:B------:R-:W-:Y:S01]  /*f9380*/  MOV R78, R249 ;  /* 0x000000f9004e7202 */ /* 0x000fe20000000f00 */
[----:B------:R1:W-:Y:S02]  /*f9390*/  STL.64 [R1+0x1fc0], R90 ;  /* 0x001fc05a01007387 */ /* 0x0003e40000100a00 */
[----:B------:R1:W-:Y:S02]  /*f93a0*/  STL.64 [R1+0x1fb8], R88 ;  /* 0x001fb85801007387 */ /* 0x0003e40000100a00 */
[----:B------:R1:W-:Y:S04]  /*f93b0*/  LDGSTS.E [R86+0x2d600], [R90.64], P1 ;  /* 0x2d6000005a567fae */ /* 0x0003e80008921848 */
[----:B------:R1:W-:Y:S01]  /*f93c0*/  STL.64 [R1+0x1fb0], R78 ;  /* 0x001fb04e01007387 */ /* 0x0003e20000100a00 */
[----:B------:R1:W-:Y:S02]  /*f93d0*/  LDGSTS.E [R86+0x2d680], [R88.64], P1 ;  /* 0x2d68000058567fae */ /* 0x0003e40008921848 */
[----:B------:R1:W-:Y:S02]  /*f93e0*/  LDGSTS.E [R86+0x2d700], [R78.64], P1 ;  /* 0x2d7000004e567fae */ /* 0x0003e40008921848 */
[----:B--2---:R-:W-:Y:S01]  /*f93f0*/  IMAD.MOV.U32 R77, RZ, RZ, R252 ;  /* 0x000000ffff4d7224 */ /* 0x004fe200078e00fc */
[----:B---3--:R-:W-:-:S05]  /*f9400*/  MOV R76, R251 ;  /* 0x000000fb004c7202 */ /* 0x008fca0000000f00 */
[----:B------:R2:W-:Y:S01]  /*f9410*/  STL.64 [R1+0x1fd0], R76 ;  /* 0x001fd04c01007387 */ /* 0x0005e20000100a00 */
[----:B------:R-:W3:Y:S02]  /*f9420*/  LDL.LU R222, [R1+0x1b78] ;  /* 0x001b780001de7983 */ /* 0x000ee40000300800 */
[----:B------:R-:W3:Y:S02]  /*f9430*/  LDL.LU R223, [R1+0x1b7c] ;  /* 0x001b7c0001df7983 */ /* 0x000ee40000300800 */
[----:B------:R-:W2:Y:S01]  /*f9440*/  LDL.LU R220, [R1+0x1b80] ;  /* 0x001b800001dc7983 */ /* 0x000ea20000300800 */
[----:B------:R-:W2:Y:S01]  /*f9450*/  LDL.LU R221, [R1+0x1b84] ;  /* 0x001b840001dd7983 */ /* 0x000ea20000300800 */
        /* <DEDUP_REMOVED lines=27> */
[----:B------:R-:W4:Y:S04]  /*f9610*/  LDL.LU R251, [R1+0x1b14] ;  /* 0x001b140001fb7983 */ /* 0x000f280000300800 */
[----:B------:R1:W-:Y:S01]  /*f9620*/  LDGSTS.E [R86+0x2d780], [R76.64], P1 ;  /* 0x2d7800004c567fae */ /* 0x0003e20008921848 */
[----:B---3--:R-:W-:-:S02]  /*f9630*/  LOP3.LUT R223, R223, R222, RZ, 0x3c, !PT ;  /* 0x000000dedfdf7212 */ /* 0x008fc400078e3cff */
[----:B--2---:R-:W-:Y:S02]  /*f9640*/  LOP3.LUT R221, R221, R220, RZ, 0x3c, !PT ;  /* 0x000000dcdddd7212 */ /* 0x004fe400078e3cff */
[----:B----4-:R-:W-:Y:S02]  /*f9650*/  LOP3.LUT R219, R219, R218, RZ, 0x3c, !PT ;  /* 0x000000dadbdb7212 */ /* 0x010fe400078e3cff */
[----:B------:R-:W-:Y:S02]  /*f9660*/  LOP3.LUT R222, R223, R222, RZ, 0x3c, !PT ;  /* 0x000000dedfde7212 */ /* 0x000fe400078e3cff */
[----:B------:R-:W-:Y:S02]  /*f9670*/  LOP3.LUT R217, R217, R216, RZ, 0x3c, !PT ;  /* 0x000000d8d9d97212 */ /* 0x000fe400078e3cff */
[----:B------:R-:W-:Y:S02]  /*f9680*/  LOP3.LUT R220, R221, R220, RZ, 0x3c, !PT ;  /* 0x000000dcdddc7212 */ /* 0x000fe400078e3cff */
[----:B------:R-:W-:-:S02]  /*f9690*/  LOP3.LUT R218, R219, R218, RZ, 0x3c, !PT ;  /* 0x000000dadbda7212 */ /* 0x000fc400078e3cff */
[----:B------:R-:W-:Y:S02]  /*f96a0*/  LOP3.LUT R223, R223, R222, RZ, 0x3c, !PT ;  /* 0x000000dedfdf7212 */ /* 0x000fe400078e3cff */
[----:B------:R-:W-:Y:S02]  /*f96b0*/  LOP3.LUT R216, R217, R216, RZ, 0x3c, !PT ;  /* 0x000000d8d9d87212 */ /* 0x000fe400078e3cff */
[----:B------:R-:W-:Y:S02]  /*f96c0*/  LOP3.LUT R221, R221, R220, RZ, 0x3c, !PT ;  /* 0x000000dcdddd7212 */ /* 0x000fe400078e3cff */
[----:B------:R-:W-:Y:S02]  /*f96d0*/  LOP3.LUT R219, R219, R218, RZ, 0x3c, !PT ;  /* 0x000000dadbdb7212 */ /* 0x000fe400078e3cff */
[----:B------:R-:W-:Y:S02]  /*f96e0*/  MOV R214, R225 ;  /* 0x000000e100d67202 */ /* 0x000fe40000000f00 */
[----:B------:R-:W-:Y:S01]  /*f96f0*/  LOP3.LUT R217, R217, R216, RZ, 0x3c, !PT ;  /* 0x000000d8d9d97212 */ /* 0x000fe200078e3cff */
[----:B------:R-:W-:Y:S01]  /*f9700*/  IMAD.MOV.U32 R215, RZ, RZ, R224 ;  /* 0x000000ffffd77224 */ /* 0x000fe200078e00e0 */
[----:B------:R-:W-:Y:S01]  /*f9710*/  STL.64 [R1+0x1fe0], R222 ;  /* 0x001fe0de01007387 */ /* 0x000fe20000100a00 */
[----:B------:R-:W-:Y:S01]  /*f9720*/  MOV R210, R227 ;  /* 0x000000e300d27202 */ /* 0x000fe20000000f00 */
[----:B------:R-:W-:-:S02]  /*f9730*/  IMAD.MOV.U32 R211, RZ, RZ, R226 ;  /* 0x000000ffffd37224 */ /* 0x000fc400078e00e2 */
[----:B------:R-:W-:Y:S01]  /*f9740*/  STL.64 [R1+0x1fd8], R220 ;  /* 0x001fd8dc01007387 */ /* 0x000fe20000100a00 */
[----:B------:R-:W-:Y:S01]  /*f9750*/  MOV R208, R229 ;  /* 0x000000e500d07202 */ /* 0x000fe20000000f00 */
[----:B------:R-:W-:Y:S01]  /*f9760*/  IMAD.MOV.U32 R209, RZ, RZ, R228 ;  /* 0x000000ffffd17224 */ /* 0x000fe200078e00e4 */
[----:B------:R-:W-:Y:S01]  /*f9770*/  STL.64 [R1+0x2000], R218 ;  /* 0x002000da01007387 */ /* 0x000fe20000100a00 */
        /* <DEDUP_REMOVED lines=15> */
[----:B-1----:R-:W-:Y:S01]  /*f9870*/  MOV R90, R245 ;  /* 0x000000f5005a7202 */ /* 0x002fe20000000f00 */
[----:B------:R-:W-:Y:S01]  /*f9880*/  IMAD.MOV.U32 R91, RZ, RZ, R244 ;  /* 0x000000ffff5b7224 */ /* 0x000fe200078e00f4 */
[----:B------:R-:W-:Y:S01]  /*f9890*/  STL.64 [R1+0x2010], R192 ;  /* 0x002010c001007387 */ /* 0x000fe20000100a00 */
[----:B------:R-:W-:Y:S01]  /*f98a0*/  MOV R88, R247 ;  /* 0x000000f700587202 */ /* 0x000fe20000000f00 */
[----:B------:R-:W-:-:S02]  /*f98b0*/  IMAD.MOV.U32 R89, RZ, RZ, R246 ;  /* 0x000000ffff597224 */ /* 0x000fc400078e00f6 */
[----:B------:R1:W-:Y:S01]  /*f98c0*/  STL.64 [R1+0x2008], R178 ;  /* 0x002008b201007387 */ /* 0x0003e20000100a00 */
[----:B------:R-:W-:Y:S01]  /*f98d0*/  MOV R78, R249 ;  /* 0x000000f9004e7202 */ /* 0x000fe20000000f00 */
[----:B------:R-:W-:Y:S01]  /*f98e0*/  IMAD.MOV.U32 R79, RZ, RZ, R248 ;  /* 0x000000ffff4f7224 */ /* 0x000fe200078e00f8 */
[----:B------:R-:W-:Y:S01]  /*f98f0*/  STL.64 [R1+0x2040], R126 ;  /* 0x0020407e01007387 */ /* 0x000fe20000100a00 */
[----:B------:R-:W-:Y:S01]  /*f9900*/  MOV R76, R251 ;  /* 0x000000fb004c7202 */ /* 0x000fe20000000f00 */
[----:B------:R-:W-:Y:S02]  /*f9910*/  IMAD.MOV.U32 R77, RZ, RZ, R252 ;  /* 0x000000ffff4d7224 */ /* 0x000fe400078e00fc */
[----:B------:R-:W-:Y:S01]  /*f9920*/  STL.64 [R1+0x2038], R124 ;  /* 0x0020387c01007387 */ /* 0x000fe20000100a00 */
[----:B------:R-:W-:Y:S01]  /*f9930*/  STL.64 [R1+0x2030], R90 ;  /* 0x0020305a01007387 */ /* 0x000fe20000100a00 */
[----:B------:R2:W-:Y:S02]  /*f9940*/  STL.64 [R1+0x2028], R88 ;  /* 0x0020285801007387 */ /* 0x0005e40000100a00 */
[----:B------:R3:W-:Y:S02]  /*f9950*/  STL.64 [R1+0x2050], R78 ;  /* 0x0020504e01007387 */ /* 0x0007e40000100a00 */
[----:B------:R4:W-:Y:S01]  /*f9960*/  STL.64 [R1+0x2048], R76 ;  /* 0x0020484c01007387 */ /* 0x0009e20000100a00 */
[----:B------:R-:W1:Y:S01]  /*f9970*/  LDL.LU R224, [R1+0x1b00] ;  /* 0x001b000001e07983 */ /* 0x000e620000300800 */
[----:B------:R-:W2:Y:S02]  /*f9980*/  LDL.LU R225, [R1+0x1b04] ;  /* 0x001b040001e17983 */ /* 0x000ea40000300800 */
        /* <DEDUP_REMOVED lines=25> */
[----:B------:R-:W4:Y:S01]  /*f9b20*/  LDL.LU R232, [R1+0x1aa0] ;  /* 0x001aa00001e87983 */ /* 0x000f220000300800 */
[----:B------:R1:W-:Y:S02]  /*f9b30*/  LDGSTS.E [R86+0x2f480], [R178.64], P6 ;  /* 0x2f480000b2567fae */ /* 0x0003e4000b121848 */
[----:B------:R-:W4:Y:S02]  /*f9b40*/  LDL.LU R233, [R1+0x1aa4] ;  /* 0x001aa40001e97983 */ /* 0x000f240000300800 */
[----:B------:R-:W4:Y:S01]  /*f9b50*/  LDL.LU R244, [R1+0x1aa8] ;  /* 0x001aa80001f47983 */ /* 0x000f220000300800 */
[----:B------:R-:W4:Y:S01]  /*f9b60*/  LDL.LU R245, [R1+0x1aac] ;  /* 0x001aac0001f57983 */ /* 0x000f220000300800 */
[----:B------:R-:W4:Y:S02]  /*f9b70*/  LDL.LU R246, [R1+0x1ab0] ;  /* 0x001ab00001f67983 */ /* 0x000f240000300800 */
[----:B------:R-:W4:Y:S01]  /*f9b80*/  LDL.LU R247, [R1+0x1ab4] ;  /* 0x001ab40001f77983 */ /* 0x000f220000300800 */
[----:B------:R-:W-:Y:S01]  /*f9b90*/  ISETP.GT.AND P4, PT, R2, 0x6e, PT ;  /* 0x0000006e0200780c */ /* 0x000fe20003f84270 */
[----:B------:R1:W-:Y:S01]  /*f9ba0*/  LDGSTS.E [R86+0x2f500], [R126.64], P6 ;  /* 0x2f5000007e567fae */ /* 0x0003e2000b121848 */
[----:B------:R1:W-:Y:S02]  /*f9bb0*/  LDGSTS.E [R86+0x2f580], [R124.64], P6 ;  /* 0x2f5800007c567fae */ /* 0x0003e4000b121848 */
[----:B------:R1:W-:Y:S02]  /*f9bc0*/  LDGSTS.E [R86+0x2f600], [R90.64], P6 ;  /* 0x2f6000005a567fae */ /* 0x0003e4000b121848 */
[----:B-1----:R-:W-:Y:S01]  /*f9bd0*/  IMAD.MOV.U32 R179, RZ, RZ, R224 ;  /* 0x000000ffffb37224 */ /* 0x002fe200078e00e0 */
[----:B--2---:R-:W-:-:S02]  /*f9be0*/  MOV R178, R225 ;  /* 0x000000e100b27202 */ /* 0x004fc40000000f00 */
[----:B---3--:R-:W-:Y:S02]  /*f9bf0*/  LOP3.LUT R249, R249, R248, RZ, 0x3c, !PT ;  /* 0x000000f8f9f97212 */ /* 0x008fe400078e3cff */
[----:B----4-:R-:W-:Y:S02]  /*f9c00*/  LOP3.LUT R243, R243, R242, RZ, 0x3c, !PT ;  /* 0x000000f2f3f37212 */ /* 0x010fe400078e3cff */
[----:B------:R-:W-:Y:S02]  /*f9c10*/  MOV R208, R227 ;  /* 0x000000e300d07202 */ /* 0x000fe40000000f00 */
[----:B------:R-:W-:Y:S01]  /*f9c20*/  LOP3.LUT R248, R249, R248, RZ, 0x3c, !PT ;  /* 0x000000f8f9f87212 */ /* 0x000fe200078e3cff */
[----:B------:R-:W-:Y:S01]  /*f9c30*/  IMAD.MOV.U32 R209, RZ, RZ, R226 ;  /* 0x000000ffffd17224 */ /* 0x000fe200078e00e2 */
[----:B------:R-:W-:Y:S02]  /*f9c40*/  LOP3.LUT R242, R243, R242, RZ, 0x3c, !PT ;  /* 0x000000f2f3f27212 */ /* 0x000fe400078e3cff */
[----:B------:R-:W-:Y:S01]  /*f9c50*/  MOV R210, R229 ;  /* 0x000000e500d27202 */ /* 0x000fe20000000f00 */
[----:B------:R-:W-:Y:S01]  /*f9c60*/  IMAD.MOV.U32 R211, RZ, RZ, R228 ;  /* 0x000000ffffd37224 */ /* 0x000fe200078e00e4 */
[----:B------:R-:W-:-:S02]  /*f9c70*/  LOP3.LUT R249, R249, R248, RZ, 0x3c, !PT ;  /* 0x000000f8f9f97212 */ /* 0x000fc400078e3cff */
[----:B------:R-:W-:Y:S01]  /*f9c80*/  LOP3.LUT R243, R243, R242, RZ, 0x3c, !PT ;  /* 0x000000f2f3f37212 */ /* 0x000fe200078e3cff */
[----:B------:R1:W-:Y:S01]  /*f9c90*/  STL.64 [R1+0x2058], R178 ;  /* 0x002058b201007387 */ /* 0x0003e20000100a00 */
[----:B------:R2:W-:Y:S02]  /*f9ca0*/  STL.64 [R1+0x2078], R208 ;  /* 0x002078d001007387 */ /* 0x0005e40000100a00 */
[----:B------:R3:W-:Y:S02]  /*f9cb0*/  STL.64 [R1+0x2070], R210 ;  /* 0x002070d201007387 */ /* 0x0007e40000100a00 */
[----:B------:R4:W-:Y:S01]  /*f9cc0*/  STL.64 [R1+0x2068], R248 ;  /* 0x002068f801007387 */ /* 0x0009e20000100a00 */
[----:B------:R-:W-:Y:S01]  /*f9cd0*/  STL.64 [R1+0x2060], R242 ;  /* 0x002060f201007387 */ /* 0x000fe20000100a00 */
[----:B------:R-:W-:Y:S01]  /*f9ce0*/  MOV R236, R235 ;  /* 0x000000eb00ec7202 */ /* 0x000fe20000000f00 */
[----:B------:R-:W2:Y:S02]  /*f9cf0*/  LDL.LU R192, [R1+0x1ab8] ;  /* 0x001ab80001c07983 */ /* 0x000ea40000300800 */
[----:B------:R-:W-:-:S02]  /*f9d00*/  IMAD.MOV.U32 R237, RZ, RZ, R234 ;  /* 0x000000ffffed7224 */ /* 0x000fc400078e00ea */
[----:B------:R-:W-:Y:S01]  /*f9d10*/  IMAD.MOV.U32 R235, RZ, RZ, R252 ;  /* 0x000000ffffeb7224 */ /* 0x000fe200078e00fc */
[----:B------:R-:W2:Y:S01]  /*f9d20*/  LDL.LU R193, [R1+0x1abc] ;  /* 0x001abc0001c17983 */ /* 0x000ea20000300800 */
[----:B------:R-:W-:Y:S01]  /*f9d30*/  MOV R234, R251 ;  /* 0x000000fb00ea7202 */ /* 0x000fe20000000f00 */
[----:B------:R-:W2:Y:S02]  /*f9d40*/  LDL.LU R252, [R1+0x1a88] ;  /* 0x001a880001fc7983 */ /* 0x000ea40000300800 */
[----:B------:R-:W3:Y:S01]  /*f9d50*/  LDL.LU R251, [R1+0x1a94] ;  /* 0x001a940001fb7983 */ /* 0x000ee20000300800 */
[----:B------:R-:W-:Y:S02]  /*f9d60*/  LOP3.LUT R241, R241, R240, RZ, 0x3c, !PT ;  /* 0x000000f0f1f17212 */ /* 0x000fe400078e3cff */
[----:B------:R-:W-:Y:S01]  /*f9d70*/  MOV R238, R231 ;  /* 0x000000e700ee7202 */ /* 0x000fe20000000f00 */
[----:B------:R-:W-:Y:S01]  /*f9d80*/  IMAD.MOV.U32 R239, RZ, RZ, R230 ;  /* 0x000000ffffef7224 */ /* 0x000fe200078e00e6 */
[----:B------:R-:W-:-:S02]  /*f9d90*/  SEL R212, RZ, 0x4, !P4 ;  /* 0x00000004ffd47807 */ /* 0x000fc40006000000 */
[----:B------:R-:W-:Y:S02]  /*f9da0*/  LOP3.LUT R240, R241, R240, RZ, 0x3c, !PT ;  /* 0x000000f0f1f07212 */ /* 0x000fe400078e3cff */
[----:B------:R-:W-:Y:S01]  /*f9db0*/  LOP3.LUT R233, R233, R232, RZ, 0x3c, !PT ;  /* 0x000000e8e9e97212 */ /* 0x000fe200078e3cff */
[----:B------:R2:W-:Y:S01]  /*f9dc0*/  LDGSTS.E [R86+0x2f680], [R88.64], P6 ;  /* 0x2f68000058567fae */ /* 0x0005e2000b121848 */
[----:B------:R-:W-:Y:S02]  /*f9dd0*/  SEL R212, R212, RZ, !P0 ;  /* 0x000000ffd4d47207 */ /* 0x000fe40004000000 */
[----:B------:R-:W-:Y:S02]  /*f9de0*/  LOP3.LUT R241, R241, R240, RZ, 0x3c, !PT ;  /* 0x000000f0f1f17212 */ /* 0x000fe400078e3cff */
[----:B------:R-:W-:Y:S02]  /*f9df0*/  ISETP.GT.AND P4, PT, R2, 0x72, PT ;  /* 0x000000720200780c */ /* 0x000fe40003f84270 */
[----:B------:R-:W-:Y:S01]  /*f9e00*/  LOP3.LUT R232, R233, R232, RZ, 0x3c, !PT ;  /* 0x000000e8e9e87212 */ /* 0x000fe200078e3cff */
[----:B------:R1:W-:Y:S04]  /*f9e10*/  LDGSTS.E [R86+0x2f700], [R78.64], P6 ;  /* 0x2f7000004e567fae */ /* 0x0003e8000b121848 */
[----:B------:R-:W-:Y:S01]  /*f9e20*/  STL.64 [R1+0x2098], R240 ;  /* 0x002098f001007387 */ /* 0x000fe20000100a00 */
[----:B------:R-:W1:Y:S02]  /*f9e30*/  LDL.LU R194, [R1+0x1a8c] ;  /* 0x001a8c0001c27983 */ /* 0x000e640000300800 */
[----:B------:R-:W4:Y:S02]  /*f9e40*/  LDL.LU R195, [R1+0x1a98] ;  /* 0x001a980001c37983 */ /* 0x000f240000300800 */
[----:B------:R-:W-:Y:S01]  /*f9e50*/  STL.64 [R1+0x2090], R238 ;  /* 0x002090ee01007387 */ /* 0x000fe20000100a00 */
[----:B------:R-:W-:Y:S01]  /*f9e60*/  STL.64 [R1+0x2088], R236 ;  /* 0x002088ec01007387 */ /* 0x000fe20000100a00 */
[----:B------:R-:W4:Y:S02]  /*f9e70*/  LDL.LU R214, [R1+0x1a90] ;  /* 0x001a900001d67983 */ /* 0x000f240000300800 */
[----:B------:R-:W4:Y:S02]  /*f9e80*/  LDL.LU R215, [R1+0x1a9c] ;  /* 0x001a9c0001d77983 */ /* 0x000f240000300800 */
[----:B------:R-:W4:Y:S01]  /*f9e90*/  LDL.LU R228, [R1+0x1a68] ;  /* 0x001a680001e47983 */ /* 0x000f220000300800 */
[----:B------:R-:W-:Y:S01]  /*f9ea0*/  ISETP.NE.U32.AND P1, PT, R212, RZ, PT ;  /* 0x000000ffd400720c */ /* 0x000fe20003f25070 */
[----:B------:R-:W4:Y:S01]  /*f9eb0*/  LDL.LU R229, [R1+0x1a6c] ;  /* 0x001a6c0001e57983 */ /* 0x000f220000300800 */
[----:B------:R-:W-:Y:S01]  /*f9ec0*/  SEL R212, RZ, 0x4, !P4 ;  /* 0x00000004ffd47807 */ /* 0x000fe20006000000 */
[----:B------:R-:W4:Y:S01]  /*f9ed0*/  LDL.LU R226, [R1+0x1a70] ;  /* 0x001a700001e27983 */ /* 0x000f220000300800 */
[----:B------:R-:W-:Y:S01]  /*f9ee0*/  ISETP.GT.AND P4, PT, R2, 0x76, PT ;  /* 0x000000760200780c */ /* 0x000fe20003f84270 */
[----:B------:R-:W4:Y:S01]  /*f9ef0*/  LDL.LU R227, [R1+0x1a74] ;  /* 0x001a740001e37983 */ /* 0x000f220000300800 */
[----:B------:R-:W4:Y:S02]  /*f9f00*/  LDL.LU R224, [R1+0x1a78] ;  /* 0x001a780001e07983 */ /* 0x000f240000300800 */
[----:B------:R-:W4:Y:S01]  /*f9f10*/  LDL.LU R225, [R1+0x1a7c] ;  /* 0x001a7c0001e17983 */ /* 0x000f220000300800 */
[----:B------:R-:W-:Y:S01]  /*f9f20*/  SEL R212, R212, RZ, !P0 ;  /* 0x000000ffd4d47207 */ /* 0x000fe20004000000 */
[----:B------:R-:W4:Y:S01]  /*f9f30*/  LDL.LU R222, [R1+0x1a80] ;  /* 0x001a800001de7983 */ /* 0x000f220000300800 */
[----:B------:R-:W-:Y:S01]  /*f9f40*/  SEL R213, RZ, 0x4, !P4 ;  /* 0x00000004ffd57807 */ /* 0x000fe20006000000 */
[----:B------:R-:W4:Y:S02]  /*f9f50*/  LDL.LU R223, [R1+0x1a84] ;  /* 0x001a840001df7983 */ /* 0x000f240000300800 */
[----:B------:R-:W4:Y:S01]  /*f9f60*/  LDL.LU R220, [R1+0xfc4] ;  /* 0x000fc40001dc7983 */ /* 0x000f220000300800 */
[----:B------:R-:W4:Y:S01]  /*f9f70*/  LDL.LU R221, [R1+0xfc8] ;  /* 0x000fc80001dd7983 */ /* 0x000f220000300800 */
[----:B------:R-:W-:Y:S01]  /*f9f80*/  ISETP.NE.U32.AND P4, PT, R212, RZ, PT ;  /* 0x000000ffd400720c */ /* 0x000fe20003f85070 */
[----:B------:R-:W4:Y:S01]  /*f9f90*/  LDL.LU R218, [R1+0xfcc] ;  /* 0x000fcc0001da7983 */ /* 0x000f220000300800 */
[----:B------:R-:W-:Y:S01]  /*f9fa0*/  SEL R212, R213, RZ, !P0 ;  /* 0x000000ffd5d47207 */ /* 0x000fe20004000000 */
[----:B------:R-:W4:Y:S01]  /*f9fb0*/  LDL.LU R219, [R1+0x1a50] ;  /* 0x001a500001db7983 */ /* 0x000f220000300800 */
[----:B------:R-:W4:Y:S02]  /*f9fc0*/  LDL.LU R216, [R1+0x1a54] ;  /* 0x001a540001d87983 */ /* 0x000f240000300800 */
[----:B------:R-:W-:-:S02]  /*f9fd0*/  IMAD.MOV.U32 R231, RZ, RZ, R244 ;  /* 0x000000ffffe77224 */ /* 0x000fc400078e00f4 */
[----:B------:R-:W4:Y:S01]  /*f9fe0*/  LDL.LU R217, [R1+0x1a58] ;  /* 0x001a580001d97983 */ /* 0x000f220000300800 */
[----:B------:R1:W-:Y:S01]  /*f9ff0*/  LDGSTS.E [R86+0x2f780], [R76.64], P6 ;  /* 0x2f7800004c567fae */ /* 0x0003e2000b121848 */
[----:B------:R-:W-:Y:S02]  /*fa000*/  LOP3.LUT R233, R233, R232, RZ, 0x3c, !PT ;  /* 0x000000e8e9e97212 */ /* 0x000fe400078e3cff */
[----:B------:R-:W-:Y:S01]  /*fa010*/  MOV R230, R245 ;  /* 0x000000f500e67202 */ /* 0x000fe20000000f00 */
[----:B------:R-:W4:Y:S01]  /*fa020*/  LDL.LU R244, [R1+0x1a5c] ;  /* 0x001a5c0001f47983 */ /* 0x000f220000300800 */
[----:B------:R-:W-:Y:S01]  /*fa030*/  ISETP.NE.U32.AND P6, PT, R212, RZ, PT ;  /* 0x000000ffd400720c */ /* 0x000fe20003fc5070 */
[----:B------:R-:W-:Y:S02]  /*fa040*/  IMAD.MOV.U32 R213, RZ, RZ, R246 ;  /* 0x000000ffffd57224 */ /* 0x000fe400078e00f6 */
[----:B------:R-:W4:Y:S01]  /*fa050*/  LDL.LU R245, [R1+0x1a60] ;  /* 0x001a600001f57983 */ /* 0x000f220000300800 */
[----:B------:R-:W-:Y:S01]  /*fa060*/  MOV R212, R247 ;  /* 0x000000f700d47202 */ /* 0x000fe20000000f00 */
[----:B------:R-:W4:Y:S01]  /*fa070*/  LDL.LU R246, [R1+0xfa4] ;  /* 0x000fa40001f67983 */ /* 0x000f220000300800 */
[----:B------:R-:W4:Y:S02]  /*fa080*/  LDL.LU R247, [R1+0x1a64] ;  /* 0x001a640001f77983 */ /* 0x000f240000300800 */
        /* <DEDUP_REMOVED lines=17> */
[----:B------:R-:W3:Y:S02]  /*fa1a0*/  LDL.LU R251, [R1+0xfac] ;  /* 0x000fac0001fb7983 */ /* 0x000ee40000300800 */
[----:B------:R-:W-:Y:S02]  /*fa1b0*/  STL.64 [R1+0x20b0], R230 ;  /* 0x0020b0e601007387 */ /* 0x000fe40000100a00 */
[----:B------:R-:W3:Y:S01]  /*fa1c0*/  LDL.LU R126, [R1+0xfb0] ;  /* 0x000fb000017e7983 */ /* 0x000ee20000300800 */
[----:B------:R-:W3:Y:S01]  /*fa1d0*/  LDL.LU R127, [R1+0xfb4] ;  /* 0x000fb400017f7983 */ /* 0x000ee20000300800 */
[----:B------:R-:W3:Y:S02]  /*fa1e0*/  LDL.LU R124, [R1+0xfb8] ;  /* 0x000fb800017c7983 */ /* 0x000ee40000300800 */
[----:B------:R-:W3:Y:S01]  /*fa1f0*/  LDL.LU R125, [R1+0xfbc] ;  /* 0x000fbc00017d7983 */ /* 0x000ee20000300800 */
[----:B------:R-:W-:Y:S01]  /*fa200*/  MOV R90, R193 ;  /* 0x000000c1005a7202 */ /* 0x000fe20000000f00 */
[----:B------:R-:W-:Y:S01]  /*fa210*/  IMAD.MOV.U32 R91, RZ, RZ, R192 ;  /* 0x000000ffff5b7224 */ /* 0x000fe200078e00c0 */
[----:B------:R-:W-:Y:S01]  /*fa220*/  STL.64 [R1+0x20a8], R212 ;  /* 0x0020a8d401007387 */ /* 0x000fe20000100a00 */
[----:B-1----:R-:W-:Y:S01]  /*fa230*/  IMAD.MOV.U32 R79, RZ, RZ, R194 ;  /* 0x000000ffff4f7224 */ /* 0x002fe200078e00c2 */
[----:B----4-:R-:W-:-:S02]  /*fa240*/  MOV R78, R195 ;  /* 0x000000c3004e7202 */ /* 0x010fc40000000f00 */
[----:B------:R-:W-:Y:S02]  /*fa250*/  LOP3.LUT R229, R229, R228, RZ, 0x3c, !PT ;  /* 0x000000e4e5e57212 */ /* 0x000fe400078e3cff */
[----:B------:R-:W-:Y:S02]  /*fa260*/  LOP3.LUT R227, R227, R226, RZ, 0x3c, !PT ;  /* 0x000000e2e3e37212 */ /* 0x000fe400078e3cff */
[----:B------:R-:W-:Y:S02]  /*fa270*/  LOP3.LUT R225, R225, R224, RZ, 0x3c, !PT ;  /* 0x000000e0e1e17212 */ /* 0x000fe400078e3cff */
[----:B------:R-:W-:Y:S02]  /*fa280*/  LOP3.LUT R228, R229, R228, RZ, 0x3c, !PT ;  /* 0x000000e4e5e47212 */ /* 0x000fe400078e3cff */
[----:B------:R-:W-:Y:S02]  /*fa290*/  LOP3.LUT R226, R227, R226, RZ, 0x3c, !PT ;  /* 0x000000e2e3e27212 */ /* 0x000fe400078e3cff */
[----:B------:R-:W-:-:S02]  /*fa2a0*/  LOP3.LUT R223, R223, R222, RZ, 0x3c, !PT ;  /* 0x000000dedfdf7212 */ /* 0x000fc400078e3cff */
[----:B------:R-:W-:Y:S02]  /*fa2b0*/  LOP3.LUT R221, R221, R220, RZ, 0x3c, !PT ;  /* 0x000000dcdddd7212 */ /* 0x000fe400078e3cff */
[----:B------:R-:W-:Y:S02]  /*fa2c0*/  LOP3.LUT R224, R225, R224, RZ, 0x3c, !PT ;  /* 0x000000e0e1e07212 */ /* 0x000fe400078e3cff */
[----:B------:R-:W-:Y:S01]  /*fa2d0*/  MOV R76, R215 ;  /* 0x000000d7004c7202 */ /* 0x000fe20000000f00 */
[----:B------:R-:W-:Y:S01]  /*fa2e0*/  IMAD.MOV.U32 R77, RZ, RZ, R214 ;  /* 0x000000ffff4d7224 */ /* 0x000fe200078e00d6 */
[----:B------:R-:W-:Y:S02]  /*fa2f0*/  LOP3.LUT R222, R223, R222, RZ, 0x3c, !PT ;  /* 0x000000dedfde7212 */ /* 0x000fe400078e3cff */
[----:B------:R-:W-:Y:S02]  /*fa300*/  LOP3.LUT R229, R229, R228, RZ, 0x3c, !PT ;  /* 0x000000e4e5e57212 */ /* 0x000fe400078e3cff */
[----:B------:R-:W-:Y:S01]  /*fa310*/  LOP3.LUT R220, R221, R220, RZ, 0x3c, !PT ;  /* 0x000000dcdddc7212 */ /* 0x000fe200078e3cff */
[----:B------:R-:W-:Y:S01]  /*fa320*/  STL.64 [R1+0x20a0], R90 ;  /* 0x0020a05a01007387 */ /* 0x000fe20000100a00 */
[----:B------:R-:W-:-:S02]  /*fa330*/  LOP3.LUT R227, R227, R226, RZ, 0x3c, !PT ;  /* 0x000000e2e3e37212 */ /* 0x000fc400078e3cff */
[----:B------:R-:W-:Y:S01]  /*fa340*/  LOP3.LUT R219, R219, R218, RZ, 0x3c, !PT ;  /* 0x000000dadbdb7212 */ /* 0x000fe200078e3cff */
[----:B------:R-:W-:Y:S01]  /*fa350*/  STL.64 [R1+0x20d0], R88 ;  /* 0x0020d05801007387 */ /* 0x000fe20000100a00 */
[----:B------:R-:W-:Y:S01]  /*fa360*/  LOP3.LUT R225, R225, R224, RZ, 0x3c, !PT ;  /* 0x000000e0e1e17212 */ /* 0x000fe200078e3cff */
[----:B------:R-:W-:Y:S01]  /*fa370*/  STL.64 [R1+0x20c8], R78 ;  /* 0x0020c84e01007387 */ /* 0x000fe20000100a00 */
[----:B------:R-:W-:Y:S01]  /*fa380*/  LOP3.LUT R223, R223, R222, RZ, 0x3c, !PT ;  /* 0x000000dedfdf7212 */ /* 0x000fe200078e3cff */
[----:B------:R-:W-:Y:S01]  /*fa390*/  STL.64 [R1+0x20c0], R76 ;  /* 0x0020c04c01007387 */ /* 0x000fe20000100a00 */
[----:B------:R-:W-:Y:S02]  /*fa3a0*/  LOP3.LUT R221, R221, R220, RZ, 0x3c, !PT ;  /* 0x000000dcdddd7212 */ /* 0x000fe400078e3cff */
[----:B------:R-:W-:Y:S01]  /*fa3b0*/  LOP3.LUT R217, R217, R216, RZ, 0x3c, !PT ;  /* 0x000000d8d9d97212 */ /* 0x000fe200078e3cff */
[----:B------:R1:W-:Y:S01]  /*fa3c0*/  STL.64 [R1+0x2150], R228 ;  /* 0x002150e401007387 */ /* 0x0003e20000100a00 */
[----:B------:R-:W-:Y:S01]  /*fa3d0*/  LOP3.LUT R218, R219, R218, RZ, 0x3c, !PT ;  /* 0x000000dadbda7212 */ /* 0x000fe200078e3cff */
[----:B------:R4:W-:Y:S02]  /*fa3e0*/  STL.64 [R1+0x2148], R226 ;  /* 0x002148e201007387 */ /* 0x0009e40000100a00 */
[----:B------:R1:W-:Y:S01]  /*fa3f0*/  STL.64 [R1+0x2140], R224 ;  /* 0x002140e001007387 */ /* 0x0003e20000100a00 */
[----:B------:R-:W-:Y:S01]  /*fa400*/  LOP3.LUT R216, R217, R216, RZ, 0x3c, !PT ;  /* 0x000000d8d9d87212 */ /* 0x000fe200078e3cff */
[----:B------:R-:W-:Y:S01]  /*fa410*/  STL.64 [R1+0x2138], R222 ;  /* 0x002138de01007387 */ /* 0x000fe20000100a00 */
[----:B------:R-:W-:Y:S01]  /*fa420*/  LOP3.LUT R219, R219, R218, RZ, 0x3c, !PT ;  /* 0x000000dadbdb7212 */ /* 0x000fe200078e3cff */
[----:B------:R-:W-:-:S02]  /*fa430*/  IMAD.MOV.U32 R215, RZ, RZ, R244 ;  /* 0x000000ffffd77224 */ /* 0x000fc400078e00f4 */
[----:B------:R1:W-:Y:S01]  /*fa440*/  STL.64 [R1+0x2130], R220 ;  /* 0x002130dc01007387 */ /* 0x0003e20000100a00 */
[----:B------:R-:W-:Y:S01]  /*fa450*/  MOV R214, R245 ;  /* 0x000000f500d67202 */ /* 0x000fe20000000f00 */
[----:B------:R-:W4:Y:S01]  /*fa460*/  LDL.LU R244, [R1+0xfc0] ;  /* 0x000fc00001f47983 */ /* 0x000f220000300800 */
[----:B------:R-:W-:Y:S02]  /*fa470*/  IMAD.MOV.U32 R195, RZ, RZ, R246 ;  /* 0x000000ffffc37224 */ /* 0x000fe400078e00f6 */
[----:B------:R-:W4:Y:S01]  /*fa480*/  LDL.LU R245, [R1+0xf50] ;  /* 0x000f500001f57983 */ /* 0x000f220000300800 */
[----:B------:R-:W-:Y:S02]  /*fa490*/  LOP3.LUT R217, R217, R216, RZ, 0x3c, !PT ;  /* 0x000000d8d9d97212 */ /* 0x000fe400078e3cff */
[----:B------:R-:W-:Y:S01]  /*fa4a0*/  MOV R194, R247 ;  /* 0x000000f700c27202 */ /* 0x000fe20000000f00 */
[----:B------:R-:W4:Y:S01]  /*fa4b0*/  LDL.LU R246, [R1+0xf54] ;  /* 0x000f540001f67983 */ /* 0x000f220000300800 */
[----:B------:R-:W4:Y:S02]  /*fa4c0*/  LDL.LU R247, [R1+0xf58] ;  /* 0x000f580001f77983 */ /* 0x000f240000300800 */
        /* <DEDUP_REMOVED lines=15> */
[----:B---3--:R-:W-:-:S02]  /*fa5c0*/  LOP3.LUT R127, R127, R126, RZ, 0x3c, !PT ;  /* 0x0000007e7f7f7212 */ /* 0x008fc400078e3cff */
[----:B------:R-:W-:Y:S02]  /*fa5d0*/  LOP3.LUT R125, R125, R124, RZ, 0x3c, !PT ;  /* 0x0000007c7d7d7212 */ /* 0x000fe400078e3cff */
[----:B------:R-:W-:Y:S02]  /*fa5e0*/  MOV R192, R251 ;  /* 0x000000fb00c07202 */ /* 0x000fe40000000f00 */
[----:B------:R-:W-:Y:S01]  /*fa5f0*/  LOP3.LUT R126, R127, R126, RZ, 0x3c, !PT ;  /* 0x0000007e7f7e7212 */ /* 0x000fe200078e3cff */
[----:B------:R-:W2:Y:S01]  /*fa600*/  LDL.LU R252, [R1+0xf5c] ;  /* 0x000f5c0001fc7983 */ /* 0x000ea20000300800 */
[----:B------:R-:W3:Y:S01]  /*fa610*/  LDL.LU R251, [R1+0xfa0] ;  /* 0x000fa00001fb7983 */ /* 0x000ee20000300800 */
[----:B------:R-:W-:Y:S01]  /*fa620*/  LOP3.LUT R124, R125, R124, RZ, 0x3c, !PT ;  /* 0x0000007c7d7c7212 */ /* 0x000fe200078e3cff */
[----:B------:R1:W-:Y:S01]  /*fa630*/  STL.64 [R1+0x2120], R216 ;  /* 0x002120d801007387 */ /* 0x0003e20000100a00 */
[----:B------:R-:W-:Y:S01]  /*fa640*/  LOP3.LUT R127, R127, R126, RZ, 0x3c, !PT ;  /* 0x0000007e7f7f7212 */ /* 0x000fe200078e3cff */
[----:B------:R1:W-:Y:S01]  /*fa650*/  STL.64 [R1+0x2118], R214 ;  /* 0x002118d601007387 */ /* 0x0003e20000100a00 */
[----:B------:R1:W-:Y:S01]  /*fa660*/  STL.64 [R1+0x2110], R194 ;  /* 0x002110c201007387 */ /* 0x0003e20000100a00 */
[----:B------:R-:W-:Y:S01]  /*fa670*/  LOP3.LUT R125, R125, R124, RZ, 0x3c, !PT ;  /* 0x0000007c7d7d7212 */ /* 0x000fe200078e3cff */
[----:B------:R-:W2:Y:S01]  /*fa680*/  LDL.LU.64 R178, [R1+0x7d40] ;  /* 0x007d400001b27983 */ /* 0x000ea20000300a00 */
[----:B------:R4:W-:Y:S01]  /*fa690*/  STL.64 [R1+0x2108], R192 ;  /* 0x002108c001007387 */ /* 0x0009e20000100a00 */
[----:B------:R-:W2:Y:S02]  /*fa6a0*/  LDL.LU.64 R208, [R1+0x7d38] ;  /* 0x007d380001d07983 */ /* 0x000ea40000300a00 */
[----:B------:R4:W-:Y:S02]  /*fa6b0*/  STL.64 [R1+0x2100], R126 ;  /* 0x0021007e01007387 */ /* 0x0009e40000100a00 */
[----:B------:R-:W2:Y:S01]  /*fa6c0*/  LDL.LU.64 R210, [R1+0x7d30] ;  /* 0x007d300001d27983 */ /* 0x000ea20000300a00 */
[----:B------:R4:W-:Y:S01]  /*fa6d0*/  STL.64 [R1+0x20f8], R124 ;  /* 0x0020f87c01007387 */ /* 0x0009e20000100a00 */
[----:B------:R-:W2:Y:S03]  /*fa6e0*/  LDL.LU.64 R248, [R1+0x7d28] ;  /* 0x007d280001f87983 */ /* 0x000ea60000300a00 */
[----:B------:R4:W-:Y:S01]  /*fa6f0*/  LDGSTS.E [R86+0x33480], [R192.64], P3 ;  /* 0x33480000c0567fae */ /* 0x0009e20009921848 */
[----:B------:R4:W-:Y:S02]  /*fa700*/  LDGSTS.E [R86+0x33500], [R126.64], P3 ;  /* 0x335000007e567fae */ /* 0x0009e40009921848 */
[----:B------:R4:W-:Y:S02]  /*fa710*/  LDGSTS.E [R86+0x33580], [R124.64], P3 ;  /* 0x335800007c567fae */ /* 0x0009e40009921848 */
[----:B-1----:R-:W-:-:S02]  /*fa720*/  IMAD.MOV.U32 R229, RZ, RZ, R191 ;  /* 0x000000ffffe57224 */ /* 0x002fc400078e00bf */
[----:B----4-:R-:W-:Y:S02]  /*fa730*/  IMAD.MOV.U32 R227, RZ, RZ, R108 ;  /* 0x000000ffffe37224 */ /* 0x010fe400078e006c */
[----:B------:R-:W-:Y:S01]  /*fa740*/  IMAD.MOV.U32 R225, RZ, RZ, R177 ;  /* 0x000000ffffe17224 */ /* 0x000fe200078e00b1 */
[----:B------:R-:W-:Y:S02]  /*fa750*/  MOV R220, R207 ;  /* 0x000000cf00dc7202 */ /* 0x000fe40000000f00 */
        /* <DEDUP_REMOVED lines=14> */
[----:B------:R-:W-:-:S02]  /*fa840*/  MOV R90, R244 ;  /* 0x000000f4005a7202 */ /* 0x000fc40000000f00 */
        /* <DEDUP_REMOVED lines=21> */
[----:B---3--:R-:W-:Y:S02]  /*fa9a0*/  MOV R76, R251 ;  /* 0x000000fb004c7202 */ /* 0x008fe40000000f00 */
[----:B------:R-:W1:Y:S01]  /*fa9b0*/  S2R R251, SR_TID.X ;  /* 0x0000000000fb7919 */ /* 0x000e620000002100 */
[----:B--2---:R-:W-:Y:S02]  /*fa9c0*/  IMAD.MOV.U32 R77, RZ, RZ, R252 ;  /* 0x000000ffff4d7224 */ /* 0x004fe400078e00fc */
[----:B------:R-:W-:Y:S02]  /*fa9d0*/  IMAD.MOV.U32 R91, RZ, RZ, R248 ;  /* 0x000000ffff5b7224 */ /* 0x000fe400078e00f8 */
[----:B------:R-:W-:Y:S01]  /*fa9e0*/  IMAD.MOV.U32 R89, RZ, RZ, R249 ;  /* 0x000000ffff597224 */ /* 0x000fe200078e00f9 */
[----:B------:R-:W-:-:S02]  /*fa9f0*/  MOV R228, R211 ;  /* 0x000000d300e47202 */ /* 0x000fc40000000f00 */
[----:B------:R-:W-:Y:S02]  /*faa00*/  MOV R226, R210 ;  /* 0x000000d200e27202 */ /* 0x000fe40000000f00 */
[----:B------:R-:W-:Y:S01]  /*faa10*/  MOV R224, R209 ;  /* 0x000000d100e07202 */ /* 0x000fe20000000f00 */
[----:B------:R2:W-:Y:S04]  /*faa20*/  STL.64 [R1+0x20f0], R90 ;  /* 0x0020f05a01007387 */ /* 0x0005e80000100a00 */
[----:B------:R2:W-:Y:S01]  /*faa30*/  LDGSTS.E [R86+0x33600], [R90.64], P3 ;  /* 0x336000005a567fae */ /* 0x0005e20009921848 */
[----:B------:R3:W-:Y:S02]  /*faa40*/  STL.64 [R1+0x20e8], R88 ;  /* 0x0020e85801007387 */ /* 0x0007e40000100a00 */
[----:B------:R3:W-:Y:S02]  /*faa50*/  LDGSTS.E [R86+0x33680], [R88.64], P3 ;  /* 0x3368000058567fae */ /* 0x0007e40009921848 */
[----:B------:R4:W-:Y:S01]  /*faa60*/  STL.64 [R1+0x20e0], R78 ;  /* 0x0020e04e01007387 */ /* 0x0009e20000100a00 */
[----:B------:R4:W-:Y:S01]  /*faa70*/  LDGSTS.E [R86+0x33700], [R78.64], P3 ;  /* 0x337000004e567fae */ /* 0x0009e20009921848 */
[----:B------:R-:W-:Y:S01]  /*faa80*/  MOV R222, R208 ;  /* 0x000000d000de7202 */ /* 0x000fe20000000f00 */
[----:B------:R-:W-:-:S02]  /*faa90*/  IMAD.MOV.U32 R223, RZ, RZ, R178 ;  /* 0x000000ffffdf7224 */ /* 0x000fc400078e00b2 */
[----:B------:R1:W-:Y:S01]  /*faaa0*/  STL.64 [R1+0x20d8], R76 ;  /* 0x0020d84c01007387 */ /* 0x0003e20000100a00 */
[----:B------:R1:W-:Y:S02]  /*faab0*/  LDGSTS.E [R86+0x33780], [R76.64], P3 ;  /* 0x337800004c567fae */ /* 0x0003e40009921848 */
[----:B------:R-:W-:Y:S02]  /*faac0*/  IMAD.MOV.U32 R221, RZ, RZ, R179 ;  /* 0x000000ffffdd7224 */ /* 0x000fe400078e00b3 */
        /* <DEDUP_REMOVED lines=10> */
[----:B------:R-:W-:Y:S01]  /*fab70*/  STL.64 [R1+0x3558], R218 ;  /* 0x003558da01007387 */ /* 0x000fe20000100a00 */
[----:B------:R4:W-:Y:S04]  /*fab80*/  LDGSTS.E [R86+0x35280], [R218.64], P2 ;  /* 0x35280000da567fae */ /* 0x0009e80009121848 */
[----:B------:R-:W-:Y:S01]  /*fab90*/  STL.64 [R1+0x3550], R216 ;  /* 0x003550d801007387 */ /* 0x000fe20000100a00 */
[----:B------:R4:W-:Y:S01]  /*faba0*/  LDGSTS.E [R86+0x35300], [R216.64], P2 ;  /* 0x35300000d8567fae */ /* 0x0009e20009121848 */
[----:B-1----:R-:W-:Y:S01]  /*fabb0*/  LOP3.LUT R249, R251, 0x1f, RZ, 0xc0, !PT ;  /* 0x0000001ffbf97812 */ /* 0x002fe200078ec0ff */
[----:B------:R-:W-:Y:S01]  /*fabc0*/  STL.64 [R1+0x3548], R214 ;  /* 0x003548d601007387 */ /* 0x000fe20000100a00 */
[----:B--2---:R-:W-:Y:S01]  /*fabd0*/  MOV R90, R199 ;  /* 0x000000c7005a7202 */ /* 0x004fe20000000f00 */
[----:B------:R-:W-:Y:S01]  /*fabe0*/  IMAD.MOV.U32 R91, RZ, RZ, R187 ;  /* 0x000000ffff5b7224 */ /* 0x000fe200078e00bb */
[----:B------:R1:W-:Y:S04]  /*fabf0*/  LDGSTS.E [R86+0x35380], [R214.64], P2 ;  /* 0x35380000d6567fae */ /* 0x0003e80009121848 */
[----:B------:R-:W-:Y:S01]  /*fac00*/  STL.64 [R1+0x3540], R194 ;  /* 0x003540c201007387 */ /* 0x000fe20000100a00 */
[----:B---3--:R-:W-:Y:S01]  /*fac10*/  MOV R88, R198 ;  /* 0x000000c600587202 */ /* 0x008fe20000000f00 */
[----:B------:R-:W-:-:S02]  /*fac20*/  IMAD.MOV.U32 R89, RZ, RZ, R188 ;  /* 0x000000ffff597224 */ /* 0x000fc400078e00bc */
[----:B------:R2:W-:Y:S01]  /*fac30*/  LDGSTS.E [R86+0x35400], [R194.64], P2 ;  /* 0x35400000c2567fae */ /* 0x0005e20009121848 */
[----:B------:R-:W-:Y:S01]  /*fac40*/  STL.64 [R1+0x3538], R192 ;  /* 0x003538c001007387 */ /* 0x000fe20000100a00 */
[----:B----4-:R-:W-:Y:S01]  /*fac50*/  MOV R78, R197 ;  /* 0x000000c5004e7202 */ /* 0x010fe20000000f00 */
[----:B------:R-:W-:Y:S02]  /*fac60*/  IMAD.MOV.U32 R79, RZ, RZ, R189 ;  /* 0x000000ffff4f7224 */ /* 0x000fe400078e00bd */
[----:B------:R3:W-:Y:S01]  /*fac70*/  LDGSTS.E [R86+0x35480], [R192.64], P2 ;  /* 0x35480000c0567fae */ /* 0x0007e20009121848 */
[----:B------:R-:W-:Y:S01]  /*fac80*/  STL.64 [R1+0x3530], R126 ;  /* 0x0035307e01007387 */ /* 0x000fe20000100a00 */
[----:B------:R-:W-:Y:S01]  /*fac90*/  MOV R76, R196 ;  /* 0x000000c4004c7202 */ /* 0x000fe20000000f00 */
[----:B------:R-:W-:Y:S01]  /*faca0*/  IMAD.MOV.U32 R77, RZ, RZ, R190 ;  /* 0x000000ffff4d7224 */ /* 0x000fe200078e00be */
[----:B------:R2:W-:Y:S01]  /*facb0*/  LDGSTS.E [R86+0x35500], [R126.64], P2 ;  /* 0x355000007e567fae */ /* 0x0005e20009121848 */
[----:B------:R-:W-:-:S03]  /*facc0*/  SHF.L.U32 R252, R249, 0x2, RZ ;  /* 0x00000002f9fc7819 */ /* 0x000fc600000006ff */
[----:B------:R-:W-:Y:S01]  /*facd0*/  STL.64 [R1+0x3528], R124 ;  /* 0x0035287c01007387 */ /* 0x000fe20000100a00 */
[----:B------:R1:W-:Y:S02]  /*face0*/  LDGSTS.E [R86+0x35580], [R124.64], P2 ;  /* 0x355800007c567fae */ /* 0x0003e40009121848 */
[----:B------:R-:W-:Y:S02]  /*facf0*/  STL.64 [R1+0x3520], R90 ;  /* 0x0035205a01007387 */ /* 0x000fe40000100a00 */
[----:B------:R1:W-:Y:S01]  /*fad00*/  LDGSTS.E [R86+0x35600], [R90.64], P2 ;  /* 0x356000005a567fae */ /* 0x0003e20009121848 */
[----:B------:R1:W-:Y:S04]  /*fad10*/  STL.64 [R1+0x3518], R88 ;  /* 0x0035185801007387 */ /* 0x0003e80000100a00 */
[----:B------:R1:W-:Y:S01]  /*fad20*/  LDGSTS.E [R86+0x35680], [R88.64], P2 ;  /* 0x3568000058567fae */ /* 0x0003e20009121848 */
[----:B------:R2:W-:Y:S02]  /*fad30*/  STL.64 [R1+0x3510], R78 ;  /* 0x0035104e01007387 */ /* 0x0005e40000100a00 */
[----:B------:R2:W-:Y:S01]  /*fad40*/  LDGSTS.E [R86+0x35700], [R78.64], P2 ;  /* 0x357000004e567fae */ /* 0x0005e20009121848 */
[----:B------:R-:W-:Y:S01]  /*fad50*/  LOP3.LUT R248, R252, 0x60, RZ, 0x3c, !PT ;  /* 0x00000060fcf87812 */ /* 0x000fe200078e3cff */
[----:B------:R3:W-:Y:S04]  /*fad60*/  STL.64 [R1+0x3508], R76 ;  /* 0x0035084c01007387 */ /* 0x0007e80000100a00 */
[----:B------:R3:W-:Y:S01]  /*fad70*/  LDGSTS.E [R86+0x35780], [R76.64], P2 ;  /* 0x357800004c567fae */ /* 0x0007e20009121848 */
[----:B------:R-:W-:Y:S02]  /*fad80*/  STL.64 [R1+0x7d20], R250 ;  /* 0x007d20fa01007387 */ /* 0x000fe40000100a00 */
[----:B------:R-:W-:Y:S02]  /*fad90*/  STL.64 [R1+0x7b70], R248 ;  /* 0x007b70f801007387 */ /* 0x000fe40000100a00 */
[----:B-1----:R-:W-:Y:S01]  /*fada0*/  IMAD.MOV.U32 R88, RZ, RZ, R176 ;  /* 0x000000ffff587224 */ /* 0x002fe200078e00b0 */
[----:B------:R-:W-:Y:S01]  /*fadb0*/  MOV R89, R87 ;  /* 0x0000005700597202 */ /* 0x000fe20000000f00 */
[----:B--2---:R-:W-:Y:S01]  /*fadc0*/  IMAD.MOV.U32 R78, RZ, RZ, R174 ;  /* 0x000000ffff4e7224 */ /* 0x004fe200078e00ae */
[----:B------:R-:W-:Y:S01]  /*fadd0*/  MOV R79, R5 ;  /* 0x00000005004f7202 */ /* 0x000fe20000000f00 */
[----:B---3--:R-:W-:Y:S01]  /*fade0*/  IMAD.MOV.U32 R76, RZ, RZ, R175 ;  /* 0x000000ffff4c7224 */ /* 0x008fe200078e00af */
[----:B------:R-:W-:Y:S01]  /*fadf0*/  MOV R77, R4 ;  /* 0x00000004004d7202 */ /* 0x000fe20000000f00 */
[----:B------:R-:W-:Y:S01]  /*fae00*/  IMAD.MOV.U32 R4, RZ, RZ, R173 ;  /* 0x000000ffff047224 */ /* 0x000fe200078e00ad */
[----:B------:R-:W-:Y:S01]  /*fae10*/  MOV R5, R6 ;  /* 0x0000000600057202 */ /* 0x000fe20000000f00 */
[----:B------:R-:W-:Y:S02]  /*fae20*/  STL.64 [R1+0x33b0], R88 ;  /* 0x0033b05801007387 */ /* 0x000fe40000100a00 */
[----:B------:R1:W-:Y:S02]  /*fae30*/  STL.64 [R1+0x33a8], R76 ;  /* 0x0033a84c01007387 */ /* 0x0003e40000100a00 */
[----:B------:R-:W-:Y:S02]  /*fae40*/  STL.64 [R1+0x33a0], R78 ;  /* 0x0033a04e01007387 */ /* 0x000fe40000100a00 */
[----:B------:R-:W-:Y:S01]  /*fae50*/  IMAD.MOV.U32 R6, RZ, RZ, R171 ;  /* 0x000000ffff067224 */ /* 0x000fe200078e00ab */
[----:B------:R2:W-:Y:S01]  /*fae60*/  STL.64 [R1+0x3398], R4 ;  /* 0x0033980401007387 */ /* 0x0005e20000100a00 */
[----:B-1----:R-:W-:Y:S01]  /*fae70*/  IMAD.MOV.U32 R76, RZ, RZ, R172 ;  /* 0x000000ffff4c7224 */ /* 0x002fe200078e00ac */
[----:B------:R-:W-:Y:S01]  /*fae80*/  MOV R77, R7 ;  /* 0x00000007004d7202 */ /* 0x000fe20000000f00 */
[----:B------:R-:W-:-:S02]  /*fae90*/  MOV R7, R8 ;  /* 0x0000000800077202 */ /* 0x000fc40000000f00 */
[----:B--2---:R-:W-:Y:S01]  /*faea0*/  IMAD.MOV.U32 R4, RZ, RZ, R170 ;  /* 0x000000ffff047224 */ /* 0x004fe200078e00aa */
[----:B------:R-:W-:Y:S01]  /*faeb0*/  MOV R5, R9 ;  /* 0x0000000900057202 */ /* 0x000fe20000000f00 */
[----:B------:R-:W-:Y:S01]  /*faec0*/  IMAD.MOV.U32 R8, RZ, RZ, R169 ;  /* 0x000000ffff087224 */ /* 0x000fe200078e00a9 */
[----:B------:R-:W-:Y:S01]  /*faed0*/  STL.64 [R1+0x3390], R76 ;  /* 0x0033904c01007387 */ /* 0x000fe20000100a00 */
[----:B------:R-:W-:Y:S01]  /*faee0*/  MOV R9, R10 ;  /* 0x0000000a00097202 */ /* 0x000fe20000000f00 */
[----:B------:R1:W-:Y:S02]  /*faef0*/  STL.64 [R1+0x3388], R6 ;  /* 0x0033880601007387 */ /* 0x0003e40000100a00 */
[----:B------:R2:W-:Y:S02]  /*faf00*/  STL.64 [R1+0x3380], R4 ;  /* 0x0033800401007387 */ /* 0x0005e40000100a00 */
[----:B------:R-:W-:Y:S01]  /*faf10*/  IMAD.MOV.U32 R250, RZ, RZ, R166 ;  /* 0x000000fffffa7224 */ /* 0x000fe200078e00a6 */
[----:B------:R-:W-:Y:S01]  /*faf20*/  MOV R251, R13 ;  /* 0x0000000d00fb7202 */ /* 0x000fe20000000f00 */
[----:B------:R3:W-:Y:S01]  /*faf30*/  STL.64 [R1+0x3378], R8 ;  /* 0x0033780801007387 */ /* 0x0007e20000100a00 */
[----:B-1----:R-:W-:Y:S01]  /*faf40*/  IMAD.MOV.U32 R6, RZ, RZ, R168 ;  /* 0x000000ffff067224 */ /* 0x002fe200078e00a8 */
[----:B------:R-:W-:Y:S01]  /*faf50*/  MOV R7, R11 ;  /* 0x0000000b00077202 */ /* 0x000fe20000000f00 */
[----:B--2---:R-:W-:Y:S01]  /*faf60*/  IMAD.MOV.U32 R4, RZ, RZ, R167 ;  /* 0x000000ffff047224 */ /* 0x004fe200078e00a7 */
[----:B------:R-:W-:-:S03]  /*faf70*/  MOV R5, R12 ;  /* 0x0000000c00057202 */ /* 0x000fc60000000f00 */
[----:B------:R1:W-:Y:S02]  /*faf80*/  STL.64 [R1+0x3370], R6 ;  /* 0x0033700601007387 */ /* 0x0003e40000100a00 */
[----:B------:R2:W-:Y:S02]  /*faf90*/  STL.64 [R1+0x3368], R4 ;  /* 0x0033680401007387 */ /* 0x0005e40000100a00 */
[----:B------:R1:W-:Y:S02]  /*fafa0*/  STL.64 [R1+0x3360], R250 ;  /* 0x003360fa01007387 */ /* 0x0003e40000100a00 */
[----:B------:R1:W-:Y:S01]  /*fafb0*/  STL.64 [R1+0x3358], R246 ;  /* 0x003358f601007387 */ /* 0x0003e20000100a00 */
[----:B------:R1:W-:Y:S01]  /*fafc0*/  STL.64 [R1+0x3350], R244 ;  /* 0x003350f401007387 */ /* 0x0003e20000100a00 */
        /* <DEDUP_REMOVED lines=23> */
[----:B------:R-:W-:Y:S01]  /*fb140*/  IMAD.MOV.U32 R214, RZ, RZ, R151 ;  /* 0x000000ffffd67224 */ /* 0x000fe200078e0097 */
[----:B------:R-:W-:Y:S01]  /*fb150*/  MOV R215, R28 ;  /* 0x0000001c00d77202 */ /* 0x000fe20000000f00 */
[----:B------:R1:W-:Y:S01]  /*fb160*/  STL.64 [R1+0x3300], R220 ;  /* 0x003300dc01007387 */ /* 0x0003e20000100a00 */
[----:B------:R-:W-:-:S02]  /*fb170*/  IMAD.MOV.U32 R151, RZ, RZ, R29 ;  /* 0x000000ffff977224 */ /* 0x000fc400078e001d */
[----:B------:R1:W-:Y:S01]  /*fb180*/  STL.64 [R1+0x32f8], R218 ;  /* 0x0032f8da01007387 */ /* 0x0003e20000100a00 */
[----:B------:R-:W-:Y:S01]  /*fb190*/  MOV R28, R149 ;  /* 0x00000095001c7202 */ /* 0x000fe20000000f00 */
[----:B------:R-:W-:Y:S01]  /*fb1a0*/  IMAD.MOV.U32 R29, RZ, RZ, R30 ;  /* 0x000000ffff1d7224 */ /* 0x000fe200078e001e */
[----:B------:R1:W-:Y:S01]  /*fb1b0*/  STL.64 [R1+0x32f0], R216 ;  /* 0x0032f0d801007387 */ /* 0x0003e20000100a00 */
[----:B------:R-:W-:Y:S01]  /*fb1c0*/  MOV R152, R148 ;  /* 0x0000009400987202 */ /* 0x000fe20000000f00 */
[----:B------:R-:W-:Y:S02]  /*fb1d0*/  IMAD.MOV.U32 R153, RZ, RZ, R31 ;  /* 0x000000ffff997224 */ /* 0x000fe400078e001f */
[----:B------:R-:W4:Y:S01]  /*fb1e0*/  LDL.64 R148, [R1+0x3370] ;  /* 0x0033700001947983 */ /* 0x000f220000100a00 */
[----:B------:R-:W4:Y:S01]  /*fb1f0*/  LDL.64 R30, [R1+0x3368] ;  /* 0x00336800011e7983 */ /* 0x000f220000100a00 */
[----:B------:R1:W-:Y:S01]  /*fb200*/  STL.64 [R1+0x32e8], R214 ;  /* 0x0032e8d601007387 */ /* 0x0003e20000100a00 */
[----:B------:R-:W-:Y:S01]  /*fb210*/  MOV R26, R147 ;  /* 0x00000093001a7202 */ /* 0x000fe20000000f00 */
[----:B------:R-:W-:Y:S01]  /*fb220*/  IMAD.MOV.U32 R27, RZ, RZ, R32 ;  /* 0x000000ffff1b7224 */ /* 0x000fe200078e0020 */
[----:B------:R-:W-:Y:S01]  /*fb230*/  STL.64 [R1+0x32e0], R150 ;  /* 0x0032e09601007387 */ /* 0x000fe20000100a00 */
[----:B------:R-:W-:Y:S01]  /*fb240*/  MOV R154, R146 ;  /* 0x00000092009a7202 */ /* 0x000fe20000000f00 */
[----:B------:R-:W-:-:S02]  /*fb250*/  IMAD.MOV.U32 R155, RZ, RZ, R33 ;  /* 0x000000ffff9b7224 */ /* 0x000fc400078e0021 */
[----:B------:R-:W4:Y:S01]  /*fb260*/  LDL.64 R146, [R1+0x3380] ;  /* 0x0033800001927983 */ /* 0x000f220000100a00 */
[----:B------:R-:W4:Y:S01]  /*fb270*/  LDL.64 R32, [R1+0x3378] ;  /* 0x0033780001207983 */ /* 0x000f220000100a00 */
[----:B------:R-:W-:Y:S01]  /*fb280*/  STL.64 [R1+0x32d8], R28 ;  /* 0x0032d81c01007387 */ /* 0x000fe20000100a00 */
[----:B------:R-:W-:Y:S01]  /*fb290*/  MOV R24, R145 ;  /* 0x0000009100187202 */ /* 0x000fe20000000f00 */
[----:B------:R-:W-:Y:S01]  /*fb2a0*/  IMAD.MOV.U32 R25, RZ, RZ, R34 ;  /* 0x000000ffff197224 */ /* 0x000fe200078e0022 */
[----:B------:R-:W-:Y:S01]  /*fb2b0*/  STL.64 [R1+0x32d0], R152 ;  /* 0x0032d09801007387 */ /* 0x000fe20000100a00 */
[----:B------:R-:W-:Y:S01]  /*fb2c0*/  MOV R156, R144 ;  /* 0x00000090009c7202 */ /* 0x000fe20000000f00 */
[----:B------:R-:W-:Y:S02]  /*fb2d0*/  IMAD.MOV.U32 R157, RZ, RZ, R35 ;  /* 0x000000ffff9d7224 */ /* 0x000fe400078e0023 */
[----:B------:R-:W4:Y:S01]  /*fb2e0*/  LDL.64 R144, [R1+0x3390] ;  /* 0x0033900001907983 */ /* 0x000f220000100a00 */
[----:B------:R-:W4:Y:S01]  /*fb2f0*/  LDL.64 R34, [R1+0x3388] ;  /* 0x0033880001227983 */ /* 0x000f220000100a00 */
[----:B------:R-:W-:Y:S01]  /*fb300*/  STL.64 [R1+0x32c8], R26 ;  /* 0x0032c81a01007387 */ /* 0x000fe20000100a00 */
[----:B------:R-:W-:Y:S01]  /*fb310*/  MOV R22, R143 ;  /* 0x0000008f00167202 */ /* 0x000fe20000000f00 */
[----:B------:R-:W-:Y:S01]  /*fb320*/  IMAD.MOV.U32 R23, RZ, RZ, R36 ;  /* 0x000000ffff177224 */ /* 0x000fe200078e0024 */
[----:B------:R-:W-:Y:S01]  /*fb330*/  STL.64 [R1+0x32c0], R154 ;  /* 0x0032c09a01007387 */ /* 0x000fe20000100a00 */
[----:B------:R-:W-:-:S02]  /*fb340*/  MOV R158, R142 ;  /* 0x0000008e009e7202 */ /* 0x000fc40000000f00 */
[----:B------:R-:W4:Y:S02]  /*fb350*/  LDL.64 R142, [R1+0x33a0] ;  /* 0x0033a000018e7983 */ /* 0x000f240000100a00 */
[----:B------:R-:W4:Y:S01]  /*fb360*/  LDL.64 R36, [R1+0x3398] ;  /* 0x0033980001247983 */ /* 0x000f220000100a00 */
[----:B------:R-:W-:Y:S01]  /*fb370*/  STL.64 [R1+0x32b8], R24 ;  /* 0x0032b81801007387 */ /* 0x000fe20000100a00 */
[----:B------:R-:W-:Y:S02]  /*fb380*/  STL.64 [R1+0x32b0], R156 ;  /* 0x0032b09c01007387 */ /* 0x000fe40000100a00 */
[----:B------:R-:W-:Y:S02]  /*fb390*/  IMAD.MOV.U32 R21, RZ, RZ, R38 ;  /* 0x000000ffff157224 */ /* 0x000fe400078e0026 */
[----:B------:R-:W4:Y:S01]  /*fb3a0*/  LDL.64 R140, [R1+0x33b0] ;  /* 0x0033b000018c7983 */ /* 0x000f220000100a00 */
[----:B------:R-:W4:Y:S01]  /*fb3b0*/  LDL.64 R38, [R1+0x33a8] ;  /* 0x0033a80001267983 */ /* 0x000f220000100a00 */
[----:B------:R-:W-:-:S04]  /*fb3c0*/  ISETP.GT.AND P5, PT, R2, 0x7a, PT ;  /* 0x0000007a0200780c */ /* 0x000fc80003fa4270 */
[----:B------:R-:W-:Y:S01]  /*fb3d0*/  SEL R212, RZ, 0x4, !P5 ;  /* 0x00000004ffd47807 */ /* 0x000fe20006800000 */
[----:B------:R-:W-:-:S03]  /*fb3e0*/  ISETP.GT.AND P5, PT, R2, 0x7e, PT ;  /* 0x0000007e0200780c */ /* 0x000fc60003fa4270 */
[----:B------:R-:W-:-:S04]  /*fb3f0*/  SEL R212, R212, RZ, !P0 ;  /* 0x000000ffd4d47207 */ /* 0x000fc80004000000 */
[----:B------:R-:W-:Y:S01]  /*fb400*/  ISETP.NE.U32.AND P3, PT, R212, RZ, PT ;  /* 0x000000ffd400720c */ /* 0x000fe20003f65070 */
[----:B------:R-:W-:Y:S01]  /*fb410*/  SEL R212, RZ, 0x4, !P5 ;  /* 0x00000004ffd47807 */ /* 0x000fe20006800000 */
[----:B------:R-:W-:Y:S02]  /*fb420*/  ISETP.GT.AND P5, PT, R2, 0x3, PT ;  /* 0x000000030200780c */ /* 0x000fe40003fa4270 */
[----:B------:R-:W-:Y:S01]  /*fb430*/  MOV R18, R139 ;  /* 0x0000008b00127202 */ /* 0x000fe20000000f00 */
[----:B------:R-:W-:Y:S01]  /*fb440*/  IMAD.MOV.U32 R19, RZ, RZ, R40 ;  /* 0x000000ffff137224 */ /* 0x000fe200078e0028 */
[----:B------:R-:W-:Y:S01]  /*fb450*/  STL.64 [R1+0x32a8], R22 ;  /* 0x0032a81601007387 */ /* 0x000fe20000100a00 */
[----:B------:R-:W-:Y:S01]  /*fb460*/  MOV R162, R138 ;  /* 0x0000008a00a27202 */ /* 0x000fe20000000f00 */
[----:B------:R-:W-:Y:S01]  /*fb470*/  IMAD.MOV.U32 R163, RZ, RZ, R41 ;  /* 0x000000ffffa37224 */ /* 0x000fe200078e0029 */
[----:B------:R-:W-:Y:S01]  /*fb480*/  SEL R213, RZ, 0x4, !P5 ;  /* 0x00000004ffd57807 */ /* 0x000fe20006800000 */
        /* <DEDUP_REMOVED lines=12> */
[----:B------:R-:W-:Y:S01]  /*fb550*/  SEL R108, R213, RZ, !P0 ;  /* 0x000000ffd56c7207 */ /* 0x000fe20004000000 */
        /* <DEDUP_REMOVED lines=12> */
[----:B------:R-:W-:Y:S01]  /*fb620*/  ISETP.NE.U32.AND P2, PT, R108, RZ, PT ;  /* 0x000000ff6c00720c */ /* 0x000fe20003f45070 */
[----:B------:R-:W-:Y:S01]  /*fb630*/  STL.64 [R1+0x3260], R166 ;  /* 0x003260a601007387 */ /* 0x000fe20000100a00 */
[----:B---3--:R-:W-:Y:S01]  /*fb640*/  MOV R8, R129 ;  /* 0x0000008100087202 */ /* 0x008fe20000000f00 */
[----:B------:R-:W-:-:S02]  /*fb650*/  IMAD.MOV.U32 R9, RZ, RZ, R50 ;  /* 0x000000ffff097224 */ /* 0x000fc400078e0032 */
[----:B------:R-:W-:Y:S01]  /*fb660*/  IMAD.U32 R108, RZ, RZ, UR5 ;  /* 0x00000005ff6c7e24 */ /* 0x000fe2000f8e00ff */
[----:B------:R-:W-:Y:S01]  /*fb670*/  STL.64 [R1+0x3258], R12 ;  /* 0x0032580c01007387 */ /* 0x000fe20000100a00 */
[----:B------:R-:W-:Y:S01]  /*fb680*/  MOV R178, R128 ;  /* 0x0000008000b27202 */ /* 0x000fe20000000f00 */
[----:B------:R-:W-:Y:S02]  /*fb690*/  IMAD.MOV.U32 R179, RZ, RZ, R51 ;  /* 0x000000ffffb37224 */ /* 0x000fe400078e0033 */
[----:B------:R-:W-:Y:S01]  /*fb6a0*/  STL.64 [R1+0x3250], R168 ;  /* 0x003250a801007387 */ /* 0x000fe20000100a00 */
[----:B------:R-:W-:Y:S01]  /*fb6b0*/  MOV R172, R123 ;  /* 0x0000007b00ac7202 */ /* 0x000fe20000000f00 */
[----:B------:R-:W-:Y:S01]  /*fb6c0*/  IMAD.MOV.U32 R173, RZ, RZ, R3 ;  /* 0x000000ffffad7224 */ /* 0x000fe200078e0003 */
[----:B------:R-:W-:Y:S01]  /*fb6d0*/  STL.64 [R1+0x3248], R10 ;  /* 0x0032480a01007387 */ /* 0x000fe20000100a00 */
[----:B-1----:R-:W-:Y:S01]  /*fb6e0*/  MOV R6, R122 ;  /* 0x0000007a00067202 */ /* 0x002fe20000000f00 */
[----:B------:R-:W-:-:S02]  /*fb6f0*/  IMAD.MOV.U32 R7, RZ, RZ, R52 ;  /* 0x000000ffff077224 */ /* 0x000fc400078e0034 */
[----:B------:R-:W-:Y:S01]  /*fb700*/  STL.64 [R1+0x3240], R170 ;  /* 0x003240aa01007387 */ /* 0x000fe20000100a00 */
[----:B------:R-:W-:Y:S01]  /*fb710*/  MOV R174, R121 ;  /* 0x0000007900ae7202 */ /* 0x000fe20000000f00 */
[----:B------:R-:W-:Y:S01]  /*fb720*/  IMAD.MOV.U32 R175, RZ, RZ, R53 ;  /* 0x000000ffffaf7224 */ /* 0x000fe200078e0035 */
[----:B------:R-:W-:Y:S01]  /*fb730*/  SEL R212, R212, RZ, !P0 ;  /* 0x000000ffd4d47207 */ /* 0x000fe20004000000 */
[----:B------:R-:W-:Y:S01]  /*fb740*/  STL.64 [R1+0x3238], R8 ;  /* 0x0032380801007387 */ /* 0x000fe20000100a00 */
[----:B--2---:R-:W-:Y:S01]  /*fb750*/  MOV R4, R120 ;  /* 0x0000007800047202 */ /* 0x004fe20000000f00 */
[----:B------:R-:W-:Y:S01]  /*fb760*/  IMAD.MOV.U32 R5, RZ, RZ, R54 ;  /* 0x000000ffff057224 */ /* 0x000fe200078e0036 */
[----:B------:R-:W-:Y:S01]  /*fb770*/  LEA R108, R108, R248, 0x12 ;  /* 0x000000f86c6c7211 */ /* 0x000fe200078e90ff */
        /* <DEDUP_REMOVED lines=8> */
[----:B------:R-:W-:Y:S01]  /*fb800*/  IMAD.MOV.U32 R239, RZ, RZ, R57 ;  /* 0x000000ffffef7224 */ /* 0x000fe200078e0039 */
[----:B------:R-:W-:Y:S01]  /*fb810*/  ISETP.NE.U32.AND P5, PT, R212, RZ, PT ;  /* 0x000000ffd400720c */ /* 0x000fe20003fa5070 */
        /* <DEDUP_REMOVED lines=39> */
[----:B------:R2:W-:Y:S01]  /*fba90*/  STL.64 [R1+0x31b8], R124 ;  /* 0x0031b87c01007387 */ /* 0x0005e20000100a00 */
[----:B------:R-:W-:Y:S01]  /*fbaa0*/  MOV R204, R102 ;  /* 0x0000006600cc7202 */ /* 0x000fe20000000f00 */
[----:B------:R-:W-:Y:S01]  /*fbab0*/  IMAD.MOV.U32 R205, RZ, RZ, R71 ;  /* 0x000000ffffcd7224 */ /* 0x000fe200078e0047 */
[----:B------:R3:W-:Y:S01]  /*fbac0*/  STL.64 [R1+0x31b0], R90 ;  /* 0x0031b05a01007387 */ /* 0x0007e20000100a00 */
[----:B------:R-:W-:Y:S01]  /*fbad0*/  MOV R202, R101 ;  /* 0x0000006500ca7202 */ /* 0x000fe20000000f00 */
[----:B------:R-:W-:-:S02]  /*fbae0*/  IMAD.MOV.U32 R203, RZ, RZ, R72 ;  /* 0x000000ffffcb7224 */ /* 0x000fc400078e0048 */
[----:B------:R1:W-:Y:S01]  /*fbaf0*/  STL.64 [R1+0x31a8], R88 ;  /* 0x0031a85801007387 */ /* 0x0003e20000100a00 */
        /* <DEDUP_REMOVED lines=27> */
[----:B------:R-:W-:Y:S02]  /*fbcb0*/  STL.64 [R1+0x3158], R186 ;  /* 0x003158ba01007387 */ /* 0x000fe40000100a00 */
[----:B------:R-:W-:Y:S02]  /*fbcc0*/  STL.64 [R1+0x3150], R184 ;  /* 0x003150b801007387 */ /* 0x000fe40000100a00 */
[----:B------:R-:W-:Y:S01]  /*fbcd0*/  STL.64 [R1+0x3148], R182 ;  /* 0x003148b601007387 */ /* 0x000fe20000100a00 */
[----:B------:R1:W-:Y:S04]  /*fbce0*/  STL.64 [R1+0x34c0], R180 ;  /* 0x0034c0b401007387 */ /* 0x0003e80000100a00 */
[----:B----4-:R4:W-:Y:S01]  /*fbcf0*/  LDGSTS.E [R86+0x37000], [R140.64], P1 ;  /* 0x370000008c567fae */ /* 0x0109e20008921848 */
        /* <DEDUP_REMOVED lines=51> */
[----:B-1----:R-:W4:Y:S04]  /*fc030*/  LDL.LU.64 R250, [R1+0x7d20] ;  /* 0x007d200001fa7983 */ /* 0x002f280000300a00 */
[----:B------:R1:W-:Y:S01]  /*fc040*/  LDGSTS.E [R86+0x3d200], [R176.64], P3 ;  /* 0x3d200000b0567fae */ /* 0x0003e20009921848 */
[----:B------:R-:W4:Y:S02]  /*fc050*/  LDL.LU.64 R246, [R1+0x7d18] ;  /* 0x007d180001f67983 */ /* 0x000f240000300a00 */
[----:B------:R1:W-:Y:S02]  /*fc060*/  LDGSTS.E [R86+0x3d280], [R248.64], P3 ;  /* 0x3d280000f8567fae */ /* 0x0003e40009921848 */
[----:B------:R-:W4:Y:S01]  /*fc070*/  LDL.LU.64 R244, [R1+0x7d10] ;  /* 0x007d100001f47983 */ /* 0x000f220000300a00 */
[----:B------:R1:W-:Y:S04]  /*fc080*/  LDGSTS.E [R86+0x3d300], [R238.64], P3 ;  /* 0x3d300000ee567fae */ /* 0x0003e80009921848 */
[----:B------:R-:W4:Y:S01]  /*fc090*/  LDL.LU.64 R242, [R1+0x7d08] ;  /* 0x007d080001f27983 */ /* 0x000f220000300a00 */
[----:B------:R1:W-:Y:S02]  /*fc0a0*/  LDGSTS.E [R86+0x3d380], [R236.64], P3 ;  /* 0x3d380000ec567fae */ /* 0x0003e40009921848 */
[----:B------:R-:W4:Y:S02]  /*fc0b0*/  LDL.LU.64 R240, [R1+0x7d00] ;  /* 0x007d000001f07983 */ /* 0x000f240000300a00 */
[----:B------:R1:W-:Y:S01]  /*fc0c0*/  LDGSTS.E [R86+0x3d400], [R212.64], P3 ;  /* 0x3d400000d4567fae */ /* 0x0003e20009921848 */
[----:B------:R-:W4:Y:S04]  /*fc0d0*/  LDL.LU.64 R234, [R1+0x7cf8] ;  /* 0x007cf80001ea7983 */ /* 0x000f280000300a00 */
        /* <DEDUP_REMOVED lines=21> */
[----:B-1----:R-:W4:Y:S02]  /*fc230*/  LDL R126, [R1+0x6310] ;  /* 0x00631000017e7983 */ /* 0x002f240000100800 */
[----:B------:R-:W4:Y:S02]  /*fc240*/  LDL R127, [R1+0x631c] ;  /* 0x00631c00017f7983 */ /* 0x000f240000100800 */
[----:B------:R-:W4:Y:S01]  /*fc250*/  LDL R192, [R1+0x6308] ;  /* 0x0063080001c07983 */ /* 0x000f220000100800 */
[----:B--2---:R-:W2:Y:S04]  /*fc260*/  LDL R124, [R1+0x6318] ;  /* 0x00631800017c7983 */ /* 0x004ea80000100800 */
[----:B---3--:R-:W3:Y:S04]  /*fc270*/  LDL R90, [R1+0x6320] ;  /* 0x00632000015a7983 */ /* 0x008ee80000100800 */
[----:B------:R-:W2:Y:S04]  /*fc280*/  LDL R88, [R1+0x6328] ;  /* 0x0063280001587983 */ /* 0x000ea80000100800 */
[----:B------:R-:W2:Y:S04]  /*fc290*/  LDL R89, [R1+0x6334] ;  /* 0x0063340001597983 */ /* 0x000ea80000100800 */
[----:B------:R-:W2:Y:S04]  /*fc2a0*/  LDL R78, [R1+0x6330] ;  /* 0x00633000014e7983 */ /* 0x000ea80000100800 */
[----:B------:R-:W2:Y:S04]  /*fc2b0*/  LDL R79, [R1+0x633c] ;  /* 0x00633c00014f7983 */ /* 0x000ea80000100800 */
[----:B------:R-:W2:Y:S04]  /*fc2c0*/  LDL R76, [R1+0x6338] ;  /* 0x00633800014c7983 */ /* 0x000ea80000100800 */
[----:B------:R-:W3:Y:S04]  /*fc2d0*/  LDL R77, [R1+0x6344] ;  /* 0x00634400014d7983 */ /* 0x000ee80000100800 */
[----:B------:R-:W4:Y:S04]  /*fc2e0*/  LDL R91, [R1+0x632c] ;  /* 0x00632c00015b7983 */ /* 0x000f280000100800 */
        /* <DEDUP_REMOVED lines=19> */
[----:B------:R-:W4:Y:S01]  /*fc420*/  LDL R206, [R1+0x62e8] ;  /* 0x0062e80001ce7983 */ /* 0x000f220000100800 */
[----:B------:R1:W-:Y:S03]  /*fc430*/  LDGSTS.E [R86+0x3f780], [R178.64], P5 ;  /* 0x3f780000b2567fae */ /* 0x0003e6000a921848 */
[----:B------:R-:W4:Y:S04]  /*fc440*/  LDL R207, [R1+0x62e0] ;  /* 0x0062e00001cf7983 */ /* 0x000f280000100800 */
[----:B------:R-:W4:Y:S04]  /*fc450*/  LDL R208, [R1+0x62d8] ;  /* 0x0062d80001d07983 */ /* 0x000f280000100800 */
[----:B------:R-:W4:Y:S04]  /*fc460*/  LDL R209, [R1+0x62d0] ;  /* 0x0062d00001d17983 */ /* 0x000f280000100800 */
[----:B------:R-:W4:Y:S04]  /*fc470*/  LDL R177, [R1+0x62dc] ;  /* 0x0062dc0001b17983 */ /* 0x000f280000100800 */
[----:B------:R-:W4:Y:S04]  /*fc480*/  LDL R210, [R1+0x62c8] ;  /* 0x0062c80001d27983 */ /* 0x000f280000100800 */
[----:B------:R-:W4:Y:S04]  /*fc490*/  LDL R211, [R1+0x62d4] ;  /* 0x0062d40001d37983 */ /* 0x000f280000100800 */
[----:B-1----:R-:W4:Y:S04]  /*fc4a0*/  LDL R191, [R1+0x6240] ;  /* 0x0062400001bf7983 */ /* 0x002f280000100800 */
[----:B------:R-:W4:Y:S04]  /*fc4b0*/  LDL R180, [R1+0x62f4] ;  /* 0x0062f40001b47983 */ /* 0x000f280000100800 */
[----:B------:R-:W4:Y:S04]  /*fc4c0*/  LDL R212, [R1+0x62cc] ;  /* 0x0062cc0001d47983 */ /* 0x000f280000100800 */
[----:B------:R-:W4:Y:S04]  /*fc4d0*/  LDL R179, [R1+0x62ec] ;  /* 0x0062ec0001b37983 */ /* 0x000f280000100800 */
[----:B------:R-:W4:Y:S01]  /*fc4e0*/  LDL R178, [R1+0x62e4] ;  /* 0x0062e40001b27983 */ /* 0x000f220000100800 */
[----:B--2---:R-:W-:Y:S01]  /*fc4f0*/  IMAD.MOV.U32 R5, RZ, RZ, R76 ;  /* 0x000000ffff057224 */ /* 0x004fe200078e004c */
[----:B---3--:R-:W-:-:S02]  /*fc500*/  MOV R4, R77 ;  /* 0x0000004d00047202 */ /* 0x008fc40000000f00 */
[----:B------:R-:W2:Y:S04]  /*fc510*/  LDL R76, [R1+0x6138] ;  /* 0x00613800014c7983 */ /* 0x000ea80000100800 */
        /* <DEDUP_REMOVED lines=12> */
[----:B----4-:R-:W-:Y:S01]  /*fc5e0*/  MOV R4, R91 ;  /* 0x0000005b00047202 */ /* 0x010fe20000000f00 */
        /* <DEDUP_REMOVED lines=45> */
[----:B------:R-:W-:-:S02]  /*fc8c0*/  SEL R3, RZ, 0x4, !P1 ;  /* 0x00000004ff037807 */ /* 0x000fc40004800000 */
[----:B-1----:R-:W-:Y:S01]  /*fc8d0*/  MOV R4, R178 ;  /* 0x000000b200047202 */ /* 0x002fe20000000f00 */
[----:B------:R-:W-:Y:S01]  /*fc8e0*/  IMAD.MOV.U32 R5, RZ, RZ, R208 ;  /* 0x000000ffff057224 */ /* 0x000fe200078e00d0 */
[----:B------:R-:W4:Y:S04]  /*fc8f0*/  LDL R178, [R1+0x60e4] ;  /* 0x0060e40001b27983 */ /* 0x000f280000100800 */
[----:B------:R-:W4:Y:S04]  /*fc900*/  LDL R208, [R1+0x60d8] ;  /* 0x0060d80001d07983 */ /* 0x000f280000100800 */
[----:B------:R1:W-:Y:S01]  /*fc910*/  LDGSTS.E [R108+0x1e00], [R4.64], P2 ;  /* 0x01e00000046c7fae */ /* 0x0003e20009121848 */
[----:B------:R-:W-:-:S02]  /*fc920*/  SEL R3, R3, RZ, !P0 ;  /* 0x000000ff03037207 */ /* 0x000fc40004000000 */
[----:B-1----:R-:W-:Y:S01]  /*fc930*/  MOV R4, R177 ;  /* 0x000000b100047202 */ /* 0x002fe20000000f00 */
[----:B------:R-:W-:Y:S01]  /*fc940*/  IMAD.MOV.U32 R5, RZ, RZ, R209 ;  /* 0x000000ffff057224 */ /* 0x000fe200078e00d1 */
[----:B------:R-:W4:Y:S04]  /*fc950*/  LDL R177, [R1+0x60dc] ;  /* 0x0060dc0001b17983 */ /* 0x000f280000100800 */
[----:B------:R-:W4:Y:S04]  /*fc960*/  LDL R209, [R1+0x60d0] ;  /* 0x0060d00001d17983 */ /* 0x000f280000100800 */
[----:B------:R1:W-:Y:S01]  /*fc970*/  LDGSTS.E [R108+0x1e80], [R4.64], P2 ;  /* 0x01e80000046c7fae */ /* 0x0003e20009121848 */
[----:B------:R-:W-:-:S02]  /*fc980*/  ISETP.NE.U32.AND P3, PT, R3, RZ, PT ;  /* 0x000000ff0300720c */ /* 0x000fc40003f65070 */
        /* <DEDUP_REMOVED lines=10> */
[----:B--2---:R-:W-:Y:S01]  /*fca30*/  IMAD.MOV.U32 R5, RZ, RZ, R76 ;  /* 0x000000ffff057224 */ /* 0x004fe200078e004c */
[----:B---3--:R-:W-:Y:S01]  /*fca40*/  MOV R4, R77 ;  /* 0x0000004d00047202 */ /* 0x008fe20000000f00 */
        /* <DEDUP_REMOVED lines=1057> */
[----:B------:R-:W-:-:S05]  /*100c60*/  IMAD.MOV.U32 R5, RZ, RZ, R206 ;  /* 0x000000ffff057224 */ /* 0x000fca00078e00ce */
[----:B------:R1:W-:Y:S01]  /*100c70*/  LDGSTS.E [R108+0x1bd00], [R4.64], P3 ;  /* 0x1bd00000046c7fae */ /* 0x0003e20009921848 */
[----:B------:R-:W-:Y:S02]  /*100c80*/  ISETP.GT.AND P1, PT, R2, 0x3b, PT ;  /* 0x0000003b0200780c */ /* 0x000fe40003f24270 */
[----:B-1----:R-:W-:Y:S01]  /*100c90*/  MOV R4, R179 ;  /* 0x000000b300047202 */ /* 0x002fe20000000f00 */
[----:B------:R-:W-:Y:S01]  /*100ca0*/  IMAD.MOV.U32 R5, RZ, RZ, R207 ;  /* 0x000000ffff057224 */ /* 0x000fe200078e00cf */
[----:B------:R-:W-:Y:S01]  /*100cb0*/  SEL R3, RZ, 0x4, !P1 ;  /* 0x00000004ff037807 */ /* 0x000fe20004800000 */
[----:B------:R-:W4:Y:S04]  /*100cc0*/  LDL R207, [R1+0x4458] ;  /* 0x0044580001cf7983 */ /* 0x000f280000100800 */
[----:B------:R1:W-:Y:S04]  /*100cd0*/  LDGSTS.E [R108+0x1bd80], [R4.64], P3 ;  /* 0x1bd80000046c7fae */ /* 0x0003e80009921848 */
[----:B------:R-:W4:Y:S01]  /*100ce0*/  LDL R179, [R1+0x445c] ;  /* 0x00445c0001b37983 */ /* 0x000f220000100800 */
[----:B-1----:R-:W-:Y:S01]  /*100cf0*/  MOV R4, R178 ;  /* 0x000000b200047202 */ /* 0x002fe20000000f00 */
[----:B------:R-:W-:Y:S01]  /*100d00*/  IMAD.MOV.U32 R5, RZ, RZ, R208 ;  /* 0x000000ffff057224 */ /* 0x000fe200078e00d0 */
[----:B------:R-:W-:Y:S01]  /*100d10*/  SEL R3, R3, RZ, !P0 ;  /* 0x000000ff03037207 */ /* 0x000fe20004000000 */
[----:B------:R-:W4:Y:S04]  /*100d20*/  LDL R208, [R1+0x4460] ;  /* 0x0044600001d07983 */ /* 0x000f280000100800 */
[----:B------:R1:W-:Y:S04]  /*100d30*/  LDGSTS.E [R108+0x1be00], [R4.64], P3 ;  /* 0x1be00000046c7fae */ /* 0x0003e80009921848 */
[----:B------:R-:W4:Y:S01]  /*100d40*/  LDL R178, [R1+0x4464] ;  /* 0x0044640001b27983 */ /* 0x000f220000100800 */
        /* <DEDUP_REMOVED lines=66> */
[----:B-1----:R-:W-:Y:S01]  /*101170*/  IMAD.MOV.U32 R5, RZ, RZ, R207 ;  /* 0x000000ffff057224 */ /* 0x002fe200078e00cf */
[----:B------:R-:W-:-:S05]  /*101180*/  MOV R4, R179 ;  /* 0x000000b300047202 */ /* 0x000fca0000000f00 */
        /* <DEDUP_REMOVED lines=19> */
[----:B-1----:R-:W-:Y:S01]  /*1012c0*/  MOV R4, R212 ;  /* 0x000000d400047202 */ /* 0x002fe20000000f00 */
[----:B------:R-:W-:Y:S01]  /*1012d0*/  IMAD.MOV.U32 R5, RZ, RZ, R191 ;  /* 0x000000ffff057224 */ /* 0x000fe200078e00bf */
[----:B------:R-:W-:Y:S01]  /*1012e0*/  ISETP.NE.U32.AND P3, PT, R3, RZ, PT ;  /* 0x000000ff0300720c */ /* 0x000fe20003f65070 */
[----:B------:R-:W4:Y:S04]  /*1012f0*/  LDL R191, [R1+0x4668] ;  /* 0x0046680001bf7983 */ /* 0x000f280000100800 */
[----:B------:R2:W-:Y:S04]  /*101300*/  LDGSTS.E [R108+0x1df00], [R4.64], P2 ;  /* 0x1df00000046c7fae */ /* 0x0005e80009121848 */
[----:B------:R-:W4:Y:S01]  /*101310*/  LDL R212, [R1+0x466c] ;  /* 0x00466c0001d47983 */ /* 0x000f220000100800 */
[----:B--2---:R-:W-:Y:S01]  /*101320*/  IMAD.MOV.U32 R5, RZ, RZ, R76 ;  /* 0x000000ffff057224 */ /* 0x004fe200078e004c */
[----:B---3--:R-:W-:-:S02]  /*101330*/  MOV R4, R77 ;  /* 0x0000004d00047202 */ /* 0x008fc40000000f00 */
[----:B------:R-:W2:Y:S04]  /*101340*/  LDL R76, [R1+0x4670] ;  /* 0x00467000014c7983 */ /* 0x000ea80000100800 */
[----:B------:R-:W3:Y:S04]  /*101350*/  LDL R77, [R1+0x4674] ;  /* 0x00467400014d7983 */ /* 0x000ee80000100800 */
[----:B------:R4:W-:Y:S02]  /*101360*/  LDGSTS.E [R108+0x1df80], [R4.64], P2 ;  /* 0x1df80000046c7fae */ /* 0x0009e40009121848 */
[----:B----4-:R-:W-:Y:S01]  /*101370*/  MOV R4, R239 ;  /* 0x000000ef00047202 */ /* 0x010fe20000000f00 */
[----:B------:R-:W-:Y:S01]  /*101380*/  IMAD.MOV.U32 R5, RZ, RZ, R238 ;  /* 0x000000ffff057224 */ /* 0x000fe200078e00ee */
        /* <DEDUP_REMOVED lines=44> */
[----:B--2---:R-:W-:Y:S01]  /*101650*/  IMAD.MOV.U32 R5, RZ, RZ, R238 ;  /* 0x000000ffff057224 */ /* 0x004fe200078e00ee */
[----:B------:R-:W2:Y:S04]  /*101660*/  LDL R239, [R1+0x49fc] ;  /* 0x0049fc0001ef7983 */ /* 0x000ea80000100800 */
        /* <DEDUP_REMOVED lines=20> */
[----:B---3--:R-:W-:Y:S01]  /*1017b0*/  MOV R4, R77 ;  /* 0x0000004d00047202 */ /* 0x008fe20000000f00 */
[----:B------:R-:W-:Y:S01]  /*1017c0*/  IMAD.MOV.U32 R5, RZ, RZ, R76 ;  /* 0x000000ffff057224 */ /* 0x000fe200078e004c */
[----:B------:R-:W-:Y:S01]  /*1017d0*/  ISETP.NE.U32.AND P2, PT, R3, RZ, PT ;  /* 0x000000ff0300720c */ /* 0x000fe20003f45070 */
[----:B------:R-:W3:Y:S04]  /*1017e0*/  LDL R76, [R1+0x4a20] ;  /* 0x004a2000014c7983 */ /* 0x000ee80000100800 */
[----:B------:R1:W-:Y:S04]  /*1017f0*/  LDGSTS.E [R108+0x1fe80], [R4.64], P3 ;  /* 0x1fe80000046c7fae */ /* 0x0003e80009921848 */
[----:B------:R-:W3:Y:S01]  /*101800*/  LDL R77, [R1+0x4a24] ;  /* 0x004a2400014d7983 */ /* 0x000ee20000100800 */
[----:B-1----:R-:W-:Y:S01]  /*101810*/  MOV R4, R127 ;  /* 0x0000007f00047202 */ /* 0x002fe20000000f00 */
[----:B------:R-:W-:-:S02]  /*101820*/  IMAD.MOV.U32 R5, RZ, RZ, R126 ;  /* 0x000000ffff057224 */ /* 0x000fc400078e007e */
        /* <DEDUP_REMOVED lines=38> */
[----:B--2---:R-:W-:Y:S01]  /*101a90*/  MOV R4, R239 ;  /* 0x000000ef00047202 */ /* 0x004fe20000000f00 */
[----:B----4-:R-:W-:Y:S01]  /*101aa0*/  IMAD.MOV.U32 R5, RZ, RZ, R238 ;  /* 0x000000ffff057224 */ /* 0x010fe200078e00ee */
        /* <DEDUP_REMOVED lines=30> */
[----:B------:R-:W-:Y:S01]  /*101c90*/  ISETP.GT.AND P1, PT, R2, 0x47, PT ;  /* 0x000000470200780c */ /* 0x000fe20003f24270 */
[----:B------:R-:W3:Y:S04]  /*101ca0*/  LDL R78, [R1+0x4b98] ;  /* 0x004b9800014e7983 */ /* 0x000ee80000100800 */
[----:B------:R1:W-:Y:S04]  /*101cb0*/  LDGSTS.E [R108+0x21e00], [R4.64], P2 ;  /* 0x21e00000046c7fae */ /* 0x0003e80009121848 */
[----:B------:R-:W3:Y:S01]  /*101cc0*/  LDL R79, [R1+0x4b9c] ;  /* 0x004b9c00014f7983 */ /* 0x000ee20000100800 */
[----:B-1----:R-:W-:Y:S01]  /*101cd0*/  MOV R4, R89 ;  /* 0x0000005900047202 */ /* 0x002fe20000000f00 */
[----:B------:R-:W-:Y:S01]  /*101ce0*/  IMAD.MOV.U32 R5, RZ, RZ, R88 ;  /* 0x000000ffff057224 */ /* 0x000fe200078e0058 */
[----:B------:R-:W-:Y:S01]  /*101cf0*/  SEL R3, RZ, 0x4, !P1 ;  /* 0x00000004ff037807 */ /* 0x000fe20004800000 */
[----:B------:R-:W3:Y:S04]  /*101d00*/  LDL R88, [R1+0x4ba0] ;  /* 0x004ba00001587983 */ /* 0x000ee80000100800 */
[----:B------:R1:W-:Y:S04]  /*101d10*/  LDGSTS.E [R108+0x21e80], [R4.64], P2 ;  /* 0x21e80000046c7fae */ /* 0x0003e80009121848 */
[----:B------:R-:W3:Y:S01]  /*101d20*/  LDL R89, [R1+0x4ba4] ;  /* 0x004ba40001597983 */ /* 0x000ee20000100800 */
[----:B-1----:R-:W-:Y:S01]  /*101d30*/  MOV R4, R91 ;  /* 0x0000005b00047202 */ /* 0x002fe20000000f00 */
[----:B------:R-:W-:Y:S01]  /*101d40*/  IMAD.MOV.U32 R5, RZ, RZ, R90 ;  /* 0x000000ffff057224 */ /* 0x000fe200078e005a */
[----:B------:R-:W-:Y:S01]  /*101d50*/  SEL R3, R3, RZ, !P0 ;  /* 0x000000ff03037207 */ /* 0x000fe20004000000 */
        /* <DEDUP_REMOVED lines=8> */
[----:B--2---:R-:W-:Y:S01]  /*101de0*/  MOV R4, R239 ;  /* 0x000000ef00047202 */ /* 0x004fe20000000f00 */
[----:B----4-:R-:W-:Y:S01]  /*101df0*/  IMAD.MOV.U32 R5, RZ, RZ, R238 ;  /* 0x000000ffff057224 */ /* 0x010fe200078e00ee */
[----:B------:R-:W2:Y:S04]  /*101e00*/  LDL R239, [R1+0x4b94] ;  /* 0x004b940001ef7983 */ /* 0x000ea80000100800 */
[----:B------:R-:W4:Y:S01]  /*101e10*/  LDL R238, [R1+0x4b90] ;  /* 0x004b900001ee7983 */ /* 0x000f220000100800 */
[----:B------:R-:W-:Y:S11]  /*101e20*/  ISETP.NE.U32.AND P3, PT, R3, RZ, PT ;  /* 0x000000ff0300720c */ /* 0x000ff60003f65070 */
[----:B------:R-:W-:Y:S02]  /*101e30*/  @!UPT UIADD3 URZ, URZ, URZ, URZ ;  /* 0x0000003f3f3ff290 */ /* 0x000fe4000fffe03f */
[----:B------:R1:W-:Y:S02]  /*101e40*/  LDGSTS.E [R108+0x23800], [R4.64], P3 ;  /* 0x23800000046c7fae */ /* 0x0003e40009921848 */
[----:B-1----:R-:W-:Y:S01]  /*101e50*/  MOV R4, R125 ;  /* 0x0000007d00047202 */ /* 0x002fe20000000f00 */
[----:B------:R-:W-:Y:S01]  /*101e60*/  IMAD.MOV.U32 R5, RZ, RZ, R124 ;  /* 0x000000ffff057224 */ /* 0x000fe200078e007c */
[----:B------:R-:W4:Y:S04]  /*101e70*/  LDL R125, [R1+0x4bb4] ;  /* 0x004bb400017d7983 */ /* 0x000f280000100800 */
        /* <DEDUP_REMOVED lines=89> */
[----:B------:R-:W4:Y:S01]  /*102410*/  LDL R238, [R1+0x4e48] ;  /* 0x004e480001ee7983 */ /* 0x000f220000100800 */
[----:B------:R-:W4:Y:S02]  /*102420*/  LDL.LU.64 R18, [R1+0x3978] ;  /* 0x0039780001127983 */ /* 0x000f240000300a00 */
[----:B------:R-:W4:Y:S02]  /*102430*/  LDL.LU.64 R12, [R1+0x3970] ;  /* 0x00397000010c7983 */ /* 0x000f240000300a00 */
[----:B------:R-:W4:Y:S01]  /*102440*/  LDL.LU.64 R14, [R1+0x3968] ;  /* 0x00396800010e7983 */ /* 0x000f220000300a00 */
[----:B------:R-:W4:Y:S01]  /*102450*/  LDL.LU.64 R6, [R1+0x3960] ;  /* 0x0039600001067983 */ /* 0x000f220000300a00 */
[----:B------:R-:W4:Y:S02]  /*102460*/  LDL.LU.64 R16, [R1+0x3958] ;  /* 0x0039580001107983 */ /* 0x000f240000300a00 */
[----:B------:R-:W4:Y:S02]  /*102470*/  LDL.LU.64 R8, [R1+0x3950] ;  /* 0x0039500001087983 */ /* 0x000f240000300a00 */
[----:B------:R-:W4:Y:S01]  /*102480*/  LDL.LU.64 R22, [R1+0x3948] ;  /* 0x0039480001167983 */ /* 0x000f220000300a00 */
[----:B------:R1:W-:Y:S01]  /*102490*/  LDGSTS.E [R108+0x25900], [R4.64], P2 ;  /* 0x25900000046c7fae */ /* 0x0003e20009121848 */
[----:B------:R-:W-:-:S02]  /*1024a0*/  ISETP.GT.AND P1, PT, R2, 0x4f, PT ;  /* 0x0000004f0200780c */ /* 0x000fc40003f24270 */
[----:B------:R-:W-:Y:S01]  /*1024b0*/  ISETP.GT.AND P3, PT, R2, 0x63, PT ;  /* 0x000000630200780c */ /* 0x000fe20003f64270 */
[----:B------:R-:W4:Y:S01]  /*1024c0*/  LDL.LU.64 R10, [R1+0x3940] ;  /* 0x00394000010a7983 */ /* 0x000f220000300a00 */
[----:B------:R-:W4:Y:S01]  /*1024d0*/  LDL.LU.64 R20, [R1+0x3938] ;  /* 0x0039380001147983 */ /* 0x000f220000300a00 */
        /* <DEDUP_REMOVED lines=27> */
[----:B------:R-:W-:Y:S02]  /*102690*/  SEL R3, RZ, 0x4, !P1 ;  /* 0x00000004ff037807 */ /* 0x000fe40004800000 */
[----:B---3--:R-:W-:Y:S01]  /*1026a0*/  MOV R4, R127 ;  /* 0x0000007f00047202 */ /* 0x008fe20000000f00 */
        /* <DEDUP_REMOVED lines=13> */
[----:B--2---:R-:W-:Y:S01]  /*102780*/  MOV R4, R239 ;  /* 0x000000ef00047202 */ /* 0x004fe20000000f00 */
[----:B----4-:R-:W-:-:S05]  /*102790*/  IMAD.MOV.U32 R5, RZ, RZ, R238 ;  /* 0x000000ffff057224 */ /* 0x010fca00078e00ee */
        /* <DEDUP_REMOVED lines=46> */
[----:B------:R-:W-:-:S04]  /*102a80*/  ISETP.GT.AND P1, PT, R2, 0x53, PT ;  /* 0x000000530200780c */ /* 0x000fc80003f24270 */
[----:B------:R-:W-:Y:S02]  /*102a90*/  SEL R3, RZ, 0x4, !P1 ;  /* 0x00000004ff037807 */ /* 0x000fe40004800000 */
[C---:B------:R-:W-:Y:S02]  /*102aa0*/  ISETP.GT.AND P2, PT, R2.reuse, 0x5b, PT ;  /* 0x0000005b0200780c */ /* 0x040fe40003f44270 */
[----:B------:R-:W-:Y:S01]  /*102ab0*/  SEL R3, R3, RZ, !P0 ;  /* 0x000000ff03037207 */ /* 0x000fe20004000000 */
[----:B------:R-:W-:-:S03]  /*102ac0*/  ISETP.GT.AND P1, PT, R2, 0x57, PT ;  /* 0x000000570200780c */ /* 0x000fc60003f24270 */
[----:B------:R-:W-:Y:S01]  /*102ad0*/  ISETP.NE.U32.AND P4, PT, R3, RZ, PT ;  /* 0x000000ff0300720c */ /* 0x000fe20003f85070 */
[----:B------:R-:W-:Y:S01]  /*102ae0*/  SEL R3, RZ, 0x4, !P2 ;  /* 0x00000004ff037807 */ /* 0x000fe20005000000 */
[----:B-1----:R-:W-:-:S03]  /*102af0*/  SEL R4, RZ, 0x4, !P1 ;  /* 0x00000004ff047807 */ /* 0x002fc60004800000 */
[----:B------:R-:W-:Y:S02]  /*102b00*/  SEL R3, R3, RZ, !P0 ;  /* 0x000000ff03037207 */ /* 0x000fe40004000000 */
[----:B------:R-:W-:Y:S02]  /*102b10*/  SEL R4, R4, RZ, !P0 ;  /* 0x000000ff04047207 */ /* 0x000fe40004000000 */
[----:B------:R-:W-:Y:S01]  /*102b20*/  ISETP.NE.U32.AND P1, PT, R3, RZ, PT ;  /* 0x000000ff0300720c */ /* 0x000fe20003f25070 */
[----:B------:R-:W-:Y:S01]  /*102b30*/  SEL R3, RZ, 0x4, !P3 ;  /* 0x00000004ff037807 */ /* 0x000fe20005800000 */
[----:B------:R-:W-:Y:S02]  /*102b40*/  ISETP.GT.AND P2, PT, R2, 0x5f, PT ;  /* 0x0000005f0200780c */ /* 0x000fe40003f44270 */
[----:B------:R-:W-:Y:S02]  /*102b50*/  ISETP.NE.U32.AND P6, PT, R4, RZ, PT ;  /* 0x000000ff0400720c */ /* 0x000fe40003fc5070 */
[----:B------:R-:W-:-:S02]  /*102b60*/  IADD3 R214, P5, R18, R250, RZ ;  /* 0x000000fa12d67210 */ /* 0x000fc40007fbe0ff */
[----:B------:R-:W-:Y:S02]  /*102b70*/  SEL R3, R3, RZ, !P0 ;  /* 0x000000ff03037207 */ /* 0x000fe40004000000 */
[----:B------:R-:W-:Y:S02]  /*102b80*/  SEL R4, RZ, 0x4, !P2 ;  /* 0x00000004ff047807 */ /* 0x000fe40005000000 */
[----:B------:R-:W-:Y:S01]  /*102b90*/  ISETP.NE.U32.AND P3, PT, R3, RZ, PT ;  /* 0x000000ff0300720c */ /* 0x000fe20003f65070 */
[----:B------:R-:W-:Y:S01]  /*102ba0*/  IADD3.X R3, R19, R0, RZ, P5, !PT ;  /* 0x0000000013037210 */ /* 0x000fe20002ffe4ff */
[----:B------:R-:W-:Y:S02]  /*102bb0*/  SEL R4, R4, RZ, !P0 ;  /* 0x000000ff04047207 */ /* 0x000fe40004000000 */
[----:B------:R-:W-:Y:S02]  /*102bc0*/  IADD3 R213, P5, R12, R250, RZ ;  /* 0x000000fa0cd57210 */ /* 0x000fe40007fbe0ff */
[----:B------:R-:W-:-:S03]  /*102bd0*/  ISETP.NE.U32.AND P2, PT, R4, RZ, PT ;  /* 0x000000ff0400720c */ /* 0x000fc60003f45070 */
[--C-:B------:R-:W-:Y:S01]  /*102be0*/  IMAD.X R4, R13, 0x1, R0.reuse, P5 ;  /* 0x000000010d047824 */ /* 0x100fe200028e0600 */
[----:B------:R-:W-:Y:S01]  /*102bf0*/  IADD3 R212, P5, R14, R250, RZ ;  /* 0x000000fa0ed47210 */ /* 0x000fe20007fbe0ff */
[----:B------:R-:W2:Y:S03]  /*102c00*/  LDL.LU.64 R12, [R1+0x3930] ;  /* 0x00393000010c7983 */ /* 0x000ea60000300a00 */
[----:B------:R-:W-:Y:S01]  /*102c10*/  IADD3.X R5, R15, R0, RZ, P5, !PT ;  /* 0x000000000f057210 */ /* 0x000fe20002ffe4ff */
[----:B------:R-:W-:Y:S01]  /*102c20*/  STL.64 [R1+0x7b78], R212 ;  /* 0x007b78d401007387 */ /* 0x000fe20000100a00 */
[----:B------:R-:W3:Y:S01]  /*102c30*/  LDL.LU.64 R26, [R1+0x3928] ;  /* 0x00392800011a7983 */ /* 0x000ee20000300a00 */
[-C--:B------:R-:W-:Y:S02]  /*102c40*/  IADD3 R211, P5, R6, R250.reuse, RZ ;  /* 0x000000fa06d37210 */ /* 0x080fe40007fbe0ff */
[----:B------:R-:W-:Y:S01]  /*102c50*/  STL.64 [R1+0x7b80], R4 ;  /* 0x007b800401007387 */ /* 0x000fe20000100a00 */
[----:B------:R-:W4:Y:S02]  /*102c60*/  LDL.LU.64 R14, [R1+0x3920] ;  /* 0x00392000010e7983 */ /* 0x000f240000300a00 */
[----:B------:R-:W4:Y:S02]  /*102c70*/  LDL.LU.64 R18, [R1+0x3918] ;  /* 0x0039180001127983 */ /* 0x000f240000300a00 */
[----:B------:R-:W-:Y:S01]  /*102c80*/  IMAD.X R6, R7, 0x1, R0, P5 ;  /* 0x0000000107067824 */ /* 0x000fe200028e0600 */
[----:B------:R-:W-:-:S04]  /*102c90*/  IADD3 R210, P5, R16, R250, RZ ;  /* 0x000000fa10d27210 */ /* 0x000fc80007fbe0ff */
[----:B------:R-:W-:Y:S01]  /*102ca0*/  IADD3.X R7, R17, R0, RZ, P5, !PT ;  /* 0x0000000011077210 */ /* 0x000fe20002ffe4ff */
[----:B------:R-:W-:Y:S01]  /*102cb0*/  STL.64 [R1+0x7b88], R210 ;  /* 0x007b88d201007387 */ /* 0x000fe20000100a00 */
[----:B------:R-:W-:-:S03]  /*102cc0*/  IADD3 R209, P5, R8, R250, RZ ;  /* 0x000000fa08d17210 */ /* 0x000fc60007fbe0ff */
[----:B------:R1:W-:Y:S01]  /*102cd0*/  STL.64 [R1+0x7b90], R6 ;  /* 0x007b900601007387 */ /* 0x0003e20000100a00 */
[----:B------:R-:W4:Y:S02]  /*102ce0*/  LDL.LU.64 R16, [R1+0x3910] ;  /* 0x0039100001107983 */ /* 0x000f240000300a00 */
[----:B------:R-:W-:Y:S01]  /*102cf0*/  IMAD.X R8, R9, 0x1, R0, P5 ;  /* 0x0000000109087824 */ /* 0x000fe200028e0600 */
[----:B------:R-:W-:-:S04]  /*102d00*/  IADD3 R208, P5, R22, R250, RZ ;  /* 0x000000fa16d07210 */ /* 0x000fc80007fbe0ff */
[----:B------:R-:W-:Y:S01]  /*102d10*/  IADD3.X R9, R23, R0, RZ, P5, !PT ;  /* 0x0000000017097210 */ /* 0x000fe20002ffe4ff */
[----:B-1----:R-:W4:Y:S01]  /*102d20*/  LDL.LU.64 R6, [R1+0x3908] ;  /* 0x0039080001067983 */ /* 0x002f220000300a00 */
[----:B------:R-:W-:Y:S03]  /*102d30*/  STL.64 [R1+0x7b98], R208 ;  /* 0x007b98d001007387 */ /* 0x000fe60000100a00 */
[----:B------:R-:W-:Y:S02]  /*102d40*/  STL.64 [R1+0x7ba0], R8 ;  /* 0x007ba00801007387 */ /* 0x000fe40000100a00 */
[----:B------:R-:W4:Y:S01]  /*102d50*/  LDL.LU.64 R4, [R1+0x3900] ;  /* 0x0039000001047983 */ /* 0x000f220000300a00 */
[-C--:B------:R-:W-:Y:S01]  /*102d60*/  IADD3 R207, P5, R10, R250.reuse, RZ ;  /* 0x000000fa0acf7210 */ /* 0x080fe20007fbe0ff */
[----:B------:R-:W4:Y:S04]  /*102d70*/  LDL.LU.64 R24, [R1+0x38f8] ;  /* 0x0038f80001187983 */ /* 0x000f280000300a00 */
[----:B------:R-:W-:Y:S01]  /*102d80*/  IMAD.X R10, R11, 0x1, R0, P5 ;  /* 0x000000010b0a7824 */ /* 0x000fe200028e0600 */
[----:B------:R-:W-:-:S04]  /*102d90*/  IADD3 R206, P5, R20, R250, RZ ;  /* 0x000000fa14ce7210 */ /* 0x000fc80007fbe0ff */
[----:B------:R-:W-:Y:S01]  /*102da0*/  IADD3.X R11, R21, R0, RZ, P5, !PT ;  /* 0x00000000150b7210 */ /* 0x000fe20002ffe4ff */
[----:B------:R-:W-:Y:S04]  /*102db0*/  STL.64 [R1+0x7ba8], R206 ;  /* 0x007ba8ce01007387 */ /* 0x000fe80000100a00 */
[----:B------:R-:W-:Y:S01]  /*102dc0*/  STL.64 [R1+0x7bb0], R10 ;  /* 0x007bb00a01007387 */ /* 0x000fe20000100a00 */
[----:B------:R-:W4:Y:S02]  /*102dd0*/  LDL.LU.64 R20, [R1+0x38f0] ;  /* 0x0038f00001147983 */ /* 0x000f240000300a00 */
[----:B------:R-:W4:Y:S01]  /*102de0*/  LDL.LU.64 R22, [R1+0x38e8] ;  /* 0x0038e80001167983 */ /* 0x000f220000300a00 */
[----:B--2---:R-:W-:-:S05]  /*102df0*/  IADD3 R205, P5, R12, R250, RZ ;  /* 0x000000fa0ccd7210 */ /* 0x004fca0007fbe0ff */
[----:B------:R-:W-:Y:S01]  /*102e00*/  IMAD.X R12, R13, 0x1, R0, P5 ;  /* 0x000000010d0c7824 */ /* 0x000fe200028e0600 */
[----:B---3--:R-:W-:-:S04]  /*102e10*/  IADD3 R204, P5, R26, R250, RZ ;  /* 0x000000fa1acc7210 */ /* 0x008fc80007fbe0ff */
[----:B------:R-:W-:Y:S01]  /*102e20*/  IADD3.X R13, R27, R0, RZ, P5, !PT ;  /* 0x000000001b0d7210 */ /* 0x000fe20002ffe4ff */
[-C--:B----4-:R-:W-:Y:S01]  /*102e30*/  IADD3 R203, P5, R14, R250.reuse, RZ ;  /* 0x000000fa0ecb7210 */ /* 0x090fe20007fbe0ff */
[----:B------:R-:W-:Y:S03]  /*102e40*/  STL.64 [R1+0x7bb8], R204 ;  /* 0x007bb8cc01007387 */ /* 0x000fe60000100a00 */
[----:B------:R1:W-:Y:S02]  /*102e50*/  STL.64 [R1+0x7bc0], R12 ;  /* 0x007bc00c01007387 */ /* 0x0003e40000100a00 */
[--C-:B------:R-:W-:Y:S01]  /*102e60*/  IMAD.X R14, R15, 0x1, R0.reuse, P5 ;  /* 0x000000010f0e7824 */ /* 0x100fe200028e0600 */
[----:B------:R-:W-:Y:S01]  /*102e70*/  IADD3 R202, P5, R18, R250, RZ ;  /* 0x000000fa12ca7210 */ /* 0x000fe20007fbe0ff */
[----:B-1----:R-:W2:Y:S03]  /*102e80*/  LDL.LU.64 R12, [R1+0x38e0] ;  /* 0x0038e000010c7983 */ /* 0x002ea60000300a00 */
[----:B------:R-:W-:Y:S01]  /*102e90*/  IADD3.X R15, R19, R0, RZ, P5, !PT ;  /* 0x00000000130f7210 */ /* 0x000fe20002ffe4ff */
[----:B------:R-:W-:Y:S01]  /*102ea0*/  STL.64 [R1+0x7bc8], R202 ;  /* 0x007bc8ca01007387 */ /* 0x000fe20000100a00 */
[-C--:B------:R-:W-:Y:S01]  /*102eb0*/  IADD3 R201, P5, R16, R250.reuse, RZ ;  /* 0x000000fa10c97210 */ /* 0x080fe20007fbe0ff */
[----:B------:R-:W3:Y:S02]  /*102ec0*/  LDL.LU.64 R10, [R1+0x38d8] ;  /* 0x0038d800010a7983 */ /* 0x000ee40000300a00 */
[----:B------:R-:W-:Y:S02]  /*102ed0*/  STL.64 [R1+0x7bd0], R14 ;  /* 0x007bd00e01007387 */ /* 0x000fe40000100a00 */
[----:B------:R-:W4:Y:S02]  /*102ee0*/  LDL.LU.64 R8, [R1+0x38d0] ;  /* 0x0038d00001087983 */ /* 0x000f240000300a00 */
[----:B------:R-:W-:Y:S01]  /*102ef0*/  IMAD.X R16, R17, 0x1, R0, P5 ;  /* 0x0000000111107824 */ /* 0x000fe200028e0600 */
[----:B------:R-:W-:-:S04]  /*102f00*/  IADD3 R200, P5, R6, R250, RZ ;  /* 0x000000fa06c87210 */ /* 0x000fc80007fbe0ff */
[----:B------:R-:W-:Y:S01]  /*102f10*/  IADD3.X R17, R7, R0, RZ, P5, !PT ;  /* 0x0000000007117210 */ /* 0x000fe20002ffe4ff */
[----:B------:R-:W-:Y:S01]  /*102f20*/  STL.64 [R1+0x7bd8], R200 ;  /* 0x007bd8c801007387 */ /* 0x000fe20000100a00 */
[----:B------:R-:W4:Y:S01]  /*102f30*/  LDL.LU.64 R6, [R1+0x38c8] ;  /* 0x0038c80001067983 */ /* 0x000f220000300a00 */
[-C--:B------:R-:W-:Y:S02]  /*102f40*/  IADD3 R199, P5, R4, R250.reuse, RZ ;  /* 0x000000fa04c77210 */ /* 0x080fe40007fbe0ff */
[----:B------:R1:W-:Y:S03]  /*102f50*/  STL.64 [R1+0x7be0], R16 ;  /* 0x007be01001007387 */ /* 0x0003e60000100a00 */
[----:B------:R-:W-:Y:S02]  /*102f60*/  IMAD.X R18, R5, 0x1, R0, P5 ;  /* 0x0000000105127824 */ /* 0x000fe400028e0600 */
[----:B------:R-:W4:Y:S01]  /*102f70*/  LDL.LU.64 R4, [R1+0x38c0] ;  /* 0x0038c00001047983 */ /* 0x000f220000300a00 */
[----:B------:R-:W-:-:S05]  /*102f80*/  IADD3 R198, P5, R24, R250, RZ ;  /* 0x000000fa18c67210 */ /* 0x000fca0007fbe0ff */
[----:B------:R-:W-:Y:S01]  /*102f90*/  STL.64 [R1+0x7be8], R198 ;  /* 0x007be8c601007387 */ /* 0x000fe20000100a00 */
[----:B------:R-:W4:Y:S01]  /*102fa0*/  LDL.LU.64 R28, [R1+0x38b8] ;  /* 0x0038b800011c7983 */ /* 0x000f220000300a00 */
[----:B------:R-:W-:Y:S01]  /*102fb0*/  IADD3.X R19, R25, R0, RZ, P5, !PT ;  /* 0x0000000019137210 */ /* 0x000fe20002ffe4ff */
[----:B------:R-:W-:-:S04]  /*102fc0*/  IADD3 R197, P5, R20, R250, RZ ;  /* 0x000000fa14c57210 */ /* 0x000fc80007fbe0ff */
[----:B------:R2:W-:Y:S01]  /*102fd0*/  STL.64 [R1+0x7bf0], R18 ;  /* 0x007bf01201007387 */ /* 0x0005e20000100a00 */
[----:B-1----:R-:W4:Y:S02]  /*102fe0*/  LDL.LU.64 R16, [R1+0x38b0] ;  /* 0x0038b00001107983 */ /* 0x002f240000300a00 */
[----:B------:R-:W-:Y:S01]  /*102ff0*/  IMAD.X R20, R21, 0x1, R0, P5 ;  /* 0x0000000115147824 */ /* 0x000fe200028e0600 */
[----:B------:R-:W-:-:S04]  /*103000*/  IADD3 R196, P5, R22, R250, RZ ;  /* 0x000000fa16c47210 */ /* 0x000fc80007fbe0ff */
[----:B------:R-:W-:Y:S01]  /*103010*/  IADD3.X R21, R23, R0, RZ, P5, !PT ;  /* 0x0000000017157210 */ /* 0x000fe20002ffe4ff */
[----:B------:R-:W-:Y:S01]  /*103020*/  STL.64 [R1+0x7bf8], R196 ;  /* 0x007bf8c401007387 */ /* 0x000fe20000100a00 */
[----:B------:R-:W4:Y:S03]  /*103030*/  LDL.LU.64 R30, [R1+0x38a8] ;  /* 0x0038a800011e7983 */ /* 0x000f260000300a00 */
[----:B------:R1:W-:Y:S01]  /*103040*/  STL.64 [R1+0x7c00], R20 ;  /* 0x007c001401007387 */ /* 0x0003e20000100a00 */
[----:B------:R-:W4:Y:S01]  /*103050*/  LDL.LU.64 R14, [R1+0x38a0] ;  /* 0x0038a000010e7983 */ /* 0x000f220000300a00 */
[----:B--2---:R-:W-:-:S05]  /*103060*/  IADD3 R191, P5, R12, R250, RZ ;  /* 0x000000fa0cbf7210 */ /* 0x004fca0007fbe0ff */
[--C-:B------:R-:W-:Y:S01]  /*103070*/  IMAD.X R22, R13, 0x1, R0.reuse, P5 ;  /* 0x000000010d167824 */ /* 0x100fe200028e0600 */
[----:B---3--:R-:W-:Y:S01]  /*103080*/  IADD3 R190, P5, R10, R250, RZ ;  /* 0x000000fa0abe7210 */ /* 0x008fe20007fbe0ff */
[----:B------:R-:W2:Y:S03]  /*103090*/  LDL.LU.64 R12, [R1+0x3898] ;  /* 0x00389800010c7983 */ /* 0x000ea60000300a00 */
[----:B------:R-:W-:Y:S01]  /*1030a0*/  IADD3.X R23, R11, R0, RZ, P5, !PT ;  /* 0x000000000b177210 */ /* 0x000fe20002ffe4ff */
[-C--:B----4-:R-:W-:Y:S01]  /*1030b0*/  IADD3 R189, P5, R8, R250.reuse, RZ ;  /* 0x000000fa08bd7210 */ /* 0x090fe20007fbe0ff */
[----:B------:R-:W-:Y:S03]  /*1030c0*/  STL.64 [R1+0x7c08], R190 ;  /* 0x007c08be01007387 */ /* 0x000fe60000100a00 */
[----:B------:R3:W-:Y:S02]  /*1030d0*/  STL.64 [R1+0x7c10], R22 ;  /* 0x007c101601007387 */ /* 0x0007e40000100a00 */
[----:B------:R-:W4:Y:S02]  /*1030e0*/  LDL.LU.64 R10, [R1+0x3890] ;  /* 0x00389000010a7983 */ /* 0x000f240000300a00 */
[----:B------:R-:W-:Y:S01]  /*1030f0*/  IMAD.X R24, R9, 0x1, R0, P5 ;  /* 0x0000000109187824 */ /* 0x000fe200028e0600 */
[----:B------:R-:W-:Y:S01]  /*103100*/  IADD3 R188, P5, R6, R250, RZ ;  /* 0x000000fa06bc7210 */ /* 0x000fe20007fbe0ff */
[----:B------:R-:W3:Y:S03]  /*103110*/  LDL.LU.64 R8, [R1+0x3888] ;  /* 0x0038880001087983 */ /* 0x000ee60000300a00 */
[----:B------:R-:W-:Y:S01]  /*103120*/  IADD3.X R25, R7, R0, RZ, P5, !PT ;  /* 0x0000000007197210 */ /* 0x000fe20002ffe4ff */
[----:B------:R-:W-:Y:S01]  /*103130*/  STL.64 [R1+0x7c18], R188 ;  /* 0x007c18bc01007387 */ /* 0x000fe20000100a00 */
[----:B------:R-:W-:-:S03]  /*103140*/  IADD3 R187, P5, R4, R250, RZ ;  /* 0x000000fa04bb7210 */ /* 0x000fc60007fbe0ff */
[----:B------:R1:W-:Y:S01]  /*103150*/  STL.64 [R1+0x7c20], R24 ;  /* 0x007c201801007387 */ /* 0x0003e20000100a00 */
[----:B------:R-:W3:Y:S02]  /*103160*/  LDL.LU.64 R6, [R1+0x3880] ;  /* 0x0038800001067983 */ /* 0x000ee40000300a00 */
[----:B------:R-:W-:Y:S02]  /*103170*/  IMAD.X R26, R5, 0x1, R0, P5 ;  /* 0x00000001051a7824 */ /* 0x000fe400028e0600 */
[----:B------:R-:W3:Y:S01]  /*103180*/  LDL.LU.64 R4, [R1+0x3878] ;  /* 0x0038780001047983 */ /* 0x000ee20000300a00 */
[----:B------:R-:W-:-:S04]  /*103190*/  IADD3 R186, P5, R28, R250, RZ ;  /* 0x000000fa1cba7210 */ /* 0x000fc80007fbe0ff */
        /* <DEDUP_REMOVED lines=9> */
[-C--:B------:R-:W-:Y:S01]  /*103230*/  IADD3 R183, P5, R14, R250.reuse, RZ ;  /* 0x000000fa0eb77210 */ /* 0x080fe20007fbe0ff */
[----:B------:R-:W-:Y:S03]  /*103240*/  STL.64 [R1+0x7c38], R184 ;  /* 0x007c38b801007387 */ /* 0x000fe60000100a00 */
[----:B------:R-:W-:Y:S02]  /*103250*/  STL.64 [R1+0x7c40], R28 ;  /* 0x007c401c01007387 */ /* 0x000fe40000100a00 */
[----:B------:R-:W-:Y:S02]  /*103260*/  IMAD.X R30, R15, 0x1, R0, P5 ;  /* 0x000000010f1e7824 */ /* 0x000fe400028e0600 */
[----:B------:R-:W3:Y:S01]  /*103270*/  LDL.LU.64 R14, [R1+0x3860] ;  /* 0x00386000010e7983 */ /* 0x000ee20000300a00 */
[----:B--2---:R-:W-:-:S04]  /*103280*/  IADD3 R182, P5, R12, R250, RZ ;  /* 0x000000fa0cb67210 */ /* 0x004fc80007fbe0ff */
[----:B------:R-:W-:Y:S01]  /*103290*/  IADD3.X R31, R13, R0, RZ, P5, !PT ;  /* 0x000000000d1f7210 */ /* 0x000fe20002ffe4ff */
[----:B------:R-:W-:Y:S01]  /*1032a0*/  STL.64 [R1+0x7c48], R182 ;  /* 0x007c48b601007387 */ /* 0x000fe20000100a00 */
[----:B------:R-:W2:Y:S01]  /*1032b0*/  LDL.LU.64 R12, [R1+0x3858] ;  /* 0x00385800010c7983 */ /* 0x000ea20000300a00 */
[-C--:B----4-:R-:W-:Y:S02]  /*1032c0*/  IADD3 R181, P5, R10, R250.reuse, RZ ;  /* 0x000000fa0ab57210 */ /* 0x090fe40007fbe0ff */
[----:B------:R-:W-:Y:S03]  /*1032d0*/  STL.64 [R1+0x7c50], R30 ;  /* 0x007c501e01007387 */ /* 0x000fe60000100a00 */
[----:B------:R-:W-:Y:S01]  /*1032e0*/  IMAD.X R32, R11, 0x1, R0, P5 ;  /* 0x000000010b207824 */ /* 0x000fe200028e0600 */
[----:B---3--:R-:W-:Y:S01]  /*1032f0*/  IADD3 R180, P5, R8, R250, RZ ;  /* 0x000000fa08b47210 */ /* 0x008fe20007fbe0ff */
[----:B------:R-:W3:Y:S03]  /*103300*/  LDL.LU.64 R10, [R1+0x3850] ;  /* 0x00385000010a7983 */ /* 0x000ee60000300a00 */
[----:B------:R-:W-:Y:S01]  /*103310*/  IADD3.X R33, R9, R0, RZ, P5, !PT ;  /* 0x0000000009217210 */ /* 0x000fe20002ffe4ff */
[----:B------:R-:W-:Y:S01]  /*103320*/  STL.64 [R1+0x7c58], R180 ;  /* 0x007c58b401007387 */ /* 0x000fe20000100a00 */
[----:B------:R-:W4:Y:S01]  /*103330*/  LDL.LU.64 R8, [R1+0x3848] ;  /* 0x0038480001087983 */ /* 0x000f220000300a00 */
[----:B------:R-:W-:-:S05]  /*103340*/  IADD3 R179, P5, R6, R250, RZ ;  /* 0x000000fa06b37210 */ /* 0x000fca0007fbe0ff */
[----:B------:R-:W-:Y:S01]  /*103350*/  IMAD.X R34, R7, 0x1, R0, P5 ;  /* 0x0000000107227824 */ /* 0x000fe200028e0600 */
[----:B------:R-:W-:Y:S01]  /*103360*/  IADD3 R178, P5, R4, R250, RZ ;  /* 0x000000fa04b27210 */ /* 0x000fe20007fbe0ff */
[----:B------:R2:W-:Y:S04]  /*103370*/  STL.64 [R1+0x7c60], R32 ;  /* 0x007c602001007387 */ /* 0x0005e80000100a00 */
[----:B------:R-:W-:Y:S01]  /*103380*/  STL.64 [R1+0x7c68], R178 ;  /* 0x007c68b201007387 */ /* 0x000fe20000100a00 */
[----:B------:R-:W4:Y:S01]  /*103390*/  LDL.LU.64 R6, [R1+0x3840] ;  /* 0x0038400001067983 */ /* 0x000f220000300a00 */
[----:B------:R-:W-:Y:S02]  /*1033a0*/  IADD3.X R35, R5, R0, RZ, P5, !PT ;  /* 0x0000000005237210 */ /* 0x000fe40002ffe4ff */
[----:B------:R-:W4:Y:S01]  /*1033b0*/  LDL.LU.64 R4, [R1+0x3838] ;  /* 0x0038380001047983 */ /* 0x000f220000300a00 */
[----:B------:R-:W-:-:S02]  /*1033c0*/  IADD3 R177, P5, R18, R250, RZ ;  /* 0x000000fa12b17210 */ /* 0x000fc40007fbe0ff */
[----:B------:R2:W-:Y:S02]  /*1033d0*/  STL.64 [R1+0x7c70], R34 ;  /* 0x007c702201007387 */ /* 0x0005e40000100a00 */
[----:B-1----:R-:W4:Y:S02]  /*1033e0*/  LDL.LU.64 R20, [R1+0x3830] ;  /* 0x0038300001147983 */ /* 0x002f240000300a00 */
[----:B------:R-:W-:Y:S01]  /*1033f0*/  IMAD.X R36, R19, 0x1, R0, P5 ;  /* 0x0000000113247824 */ /* 0x000fe200028e0600 */
[----:B------:R-:W-:-:S05]  /*103400*/  IADD3 R176, P5, R16, R250, RZ ;  /* 0x000000fa10b07210 */ /* 0x000fca0007fbe0ff */
[----:B------:R-:W-:Y:S01]  /*103410*/  STL.64 [R1+0x7c78], R176 ;  /* 0x007c78b001007387 */ /* 0x000fe20000100a00 */
[----:B------:R-:W4:Y:S01]  /*103420*/  LDL.LU.64 R18, [R1+0x3828] ;  /* 0x0038280001127983 */ /* 0x000f220000300a00 */
[----:B------:R-:W-:Y:S01]  /*103430*/  IADD3.X R37, R17, R0, RZ, P5, !PT ;  /* 0x0000000011257210 */ /* 0x000fe20002ffe4ff */
[-C--:B------:R-:W-:Y:S01]  /*103440*/  IADD3 R175, P5, R14, R250.reuse, RZ ;  /* 0x000000fa0eaf7210 */ /* 0x080fe20007fbe0ff */
[----:B------:R-:W4:Y:S03]  /*103450*/  LDL.LU.64 R16, [R1+0x3820] ;  /* 0x0038200001107983 */ /* 0x000f260000300a00 */
[----:B------:R-:W-:Y:S02]  /*103460*/  STL.64 [R1+0x7c80], R36 ;  /* 0x007c802401007387 */ /* 0x000fe40000100a00 */
[----:B------:R-:W-:Y:S02]  /*103470*/  IMAD.X R38, R15, 0x1, R0, P5 ;  /* 0x000000010f267824 */ /* 0x000fe400028e0600 */
[----:B------:R-:W4:Y:S01]  /*103480*/  LDL.LU.64 R14, [R1+0x3818] ;  /* 0x00381800010e7983 */ /* 0x000f220000300a00 */
[----:B--2---:R-:W-:-:S05]  /*103490*/  IADD3 R174, P5, R12, R250, RZ ;  /* 0x000000fa0cae7210 */ /* 0x004fca0007fbe0ff */
[----:B------:R-:W-:Y:S01]  /*1034a0*/  STL.64 [R1+0x7c88], R174 ;  /* 0x007c88ae01007387 */ /* 0x000fe20000100a00 */
[----:B------:R-:W2:Y:S01]  /*1034b0*/  LDL.LU.64 R22, [R1+0x3810] ;  /* 0x0038100001167983 */ /* 0x000ea20000300a00 */
[----:B------:R-:W-:Y:S02]  /*1034c0*/  IADD3.X R39, R13, R0, RZ, P5, !PT ;  /* 0x000000000d277210 */ /* 0x000fe40002ffe4ff */
[-C--:B---3--:R-:W-:Y:S01]  /*1034d0*/  IADD3 R173, P5, R10, R250.reuse, RZ ;  /* 0x000000fa0aad7210 */ /* 0x088fe20007fbe0ff */
[----:B------:R-:W3:Y:S02]  /*1034e0*/  LDL.LU.64 R12, [R1+0x3808] ;  /* 0x00380800010c7983 */ /* 0x000ee40000300a00 */
[----:B------:R-:W-:Y:S02]  /*1034f0*/  STL.64 [R1+0x7c90], R38 ;  /* 0x007c902601007387 */ /* 0x000fe40000100a00 */
[--C-:B------:R-:W-:Y:S01]  /*103500*/  IMAD.X R40, R11, 0x1, R0.reuse, P5 ;  /* 0x000000010b287824 */ /* 0x100fe200028e0600 */
[----:B----4-:R-:W-:Y:S01]  /*103510*/  IADD3 R172, P5, R8, R250, RZ ;  /* 0x000000fa08ac7210 */ /* 0x010fe20007fbe0ff */
[----:B------:R-:W4:Y:S03]  /*103520*/  LDL.LU.64 R10, [R1+0x3478] ;  /* 0x00347800010a7983 */ /* 0x000f260000300a00 */
[----:B------:R-:W-:Y:S01]  /*103530*/  IADD3.X R41, R9, R0, RZ, P5, !PT ;  /* 0x0000000009297210 */ /* 0x000fe20002ffe4ff */
[----:B------:R-:W-:Y:S01]  /*103540*/  STL.64 [R1+0x7c98], R172 ;  /* 0x007c98ac01007387 */ /* 0x000fe20000100a00 */
[----:B------:R-:W4:Y:S02]  /*103550*/  LDL.LU.64 R8, [R1+0x3470] ;  /* 0x0034700001087983 */ /* 0x000f240000300a00 */
[----:B------:R-:W4:Y:S01]  /*103560*/  LDL.LU.64 R24, [R1+0x3468] ;  /* 0x0034680001187983 */ /* 0x000f220000300a00 */
[----:B------:R-:W-:Y:S01]  /*103570*/  IADD3 R171, P5, R6, R250, RZ ;  /* 0x000000fa06ab7210 */ /* 0x000fe20007fbe0ff */
[----:B------:R-:W-:Y:S04]  /*103580*/  STL.64 [R1+0x7ca0], R40 ;  /* 0x007ca02801007387 */ /* 0x000fe80000100a00 */
[----:B------:R-:W-:-:S02]  /*103590*/  IMAD.X R42, R7, 0x1, R0, P5 ;  /* 0x00000001072a7824 */ /* 0x000fc400028e0600 */
[----:B------:R-:W4:Y:S01]  /*1035a0*/  LDL.LU.64 R6, [R1+0x3460] ;  /* 0x0034600001067983 */ /* 0x000f220000300a00 */
[----:B------:R-:W-:-:S04]  /*1035b0*/  IADD3 R170, P5, R4, R250, RZ ;  /* 0x000000fa04aa7210 */ /* 0x000fc80007fbe0ff */
[----:B------:R-:W-:Y:S02]  /*1035c0*/  IADD3.X R43, R5, R0, RZ, P5, !PT ;  /* 0x00000000052b7210 */ /* 0x000fe40002ffe4ff */
[----:B------:R-:W4:Y:S01]  /*1035d0*/  LDL.LU.64 R4, [R1+0x3458] ;  /* 0x0034580001047983 */ /* 0x000f220000300a00 */
[----:B------:R-:W-:-:S05]  /*1035e0*/  IADD3 R169, P5, R20, R250, RZ ;  /* 0x000000fa14a97210 */ /* 0x000fca0007fbe0ff */
[----:B------:R-:W-:Y:S01]  /*1035f0*/  IMAD.X R44, R21, 0x1, R0, P5 ;  /* 0x00000001152c7824 */ /* 0x000fe200028e0600 */
[----:B------:R-:W-:Y:S01]  /*103600*/  IADD3 R168, P5, R18, R250, RZ ;  /* 0x000000fa12a87210 */ /* 0x000fe20007fbe0ff */
[----:B------:R-:W4:Y:S03]  /*103610*/  LDL.LU.64 R20, [R1+0x3450] ;  /* 0x0034500001147983 */ /* 0x000f260000300a00 */
        /* <DEDUP_REMOVED lines=8> */
[----:B--2---:R-:W-:-:S05]  /*1036a0*/  IADD3 R165, P5, R22, R250, RZ ;  /* 0x000000fa16a57210 */ /* 0x004fca0007fbe0ff */
[--C-:B------:R-:W-:Y:S01]  /*1036b0*/  IMAD.X R48, R23, 0x1, R0.reuse, P5 ;  /* 0x0000000117307824 */ /* 0x100fe200028e0600 */
[----:B---3--:R-:W-:Y:S01]  /*1036c0*/  IADD3 R164, P5, R12, R250, RZ ;  /* 0x000000fa0ca47210 */ /* 0x008fe20007fbe0ff */
[----:B------:R-:W2:Y:S03]  /*1036d0*/  LDL.LU.64 R22, [R1+0x3430] ;  /* 0x0034300001167983 */ /* 0x000ea60000300a00 */
[----:B------:R-:W-:Y:S02]  /*1036e0*/  IADD3.X R49, R13, R0, RZ, P5, !PT ;  /* 0x000000000d317210 */ /* 0x000fe40002ffe4ff */
[-C--:B----4-:R-:W-:Y:S01]  /*1036f0*/  IADD3 R50, P5, R10, R250.reuse, RZ ;  /* 0x000000fa0a327210 */ /* 0x090fe20007fbe0ff */
[----:B------:R-:W3:Y:S04]  /*103700*/  LDL.LU.64 R12, [R1+0x3428] ;  /* 0x00342800010c7983 */ /* 0x000ee80000300a00 */
        /* <DEDUP_REMOVED lines=11> */
[----:B------:R-:W-:-:S05]  /*1037c0*/  IADD3 R160, P5, R4, R250, RZ ;  /* 0x000000fa04a07210 */ /* 0x000fca0007fbe0ff */
[----:B------:R-:W-:Y:S02]  /*1037d0*/  IMAD.X R54, R5, 0x1, R0, P5 ;  /* 0x0000000105367824 */ /* 0x000fe400028e0600 */
[----:B------:R-:W4:Y:S01]  /*1037e0*/  LDL.LU.64 R4, [R1+0x3400] ;  /* 0x0034000001047983 */ /* 0x000f220000300a00 */
[----:B------:R-:W-:-:S04]  /*1037f0*/  IADD3 R159, P5, R20, R250, RZ ;  /* 0x000000fa149f7210 */ /* 0x000fc80007fbe0ff */
[----:B------:R-:W-:Y:S01]  /*103800*/  IADD3.X R55, R21, R0, RZ, P5, !PT ;  /* 0x0000000015377210 */ /* 0x000fe20002ffe4ff */
[-C--:B------:R-:W-:Y:S01]  /*103810*/  IADD3 R158, P5, R18, R250.reuse, RZ ;  /* 0x000000fa129e7210 */ /* 0x080fe20007fbe0ff */
[----:B------:R-:W4:Y:S04]  /*103820*/  LDL.LU.64 R20, [R1+0x3080] ;  /* 0x0030800001147983 */ /* 0x000f280000300a00 */
        /* <DEDUP_REMOVED lines=8> */
[----:B--2---:R-:W-:-:S04]  /*1038b0*/  IADD3 R155, P5, R22, R250, RZ ;  /* 0x000000fa169b7210 */ /* 0x004fc80007fbe0ff */
[----:B------:R-:W-:Y:S02]  /*1038c0*/  IADD3.X R59, R23, R0, RZ, P5, !PT ;  /* 0x00000000173b7210 */ /* 0x000fe40002ffe4ff */
[-C--:B---3--:R-:W-:Y:S01]  /*1038d0*/  IADD3 R154, P5, R12, R250.reuse, RZ ;  /* 0x000000fa0c9a7210 */ /* 0x088fe20007fbe0ff */
[----:B------:R-:W2:Y:S04]  /*1038e0*/  LDL.LU.64 R22, [R1+0x3060] ;  /* 0x0030600001167983 */ /* 0x000ea80000300a00 */
[--C-:B------:R-:W-:Y:S01]  /*1038f0*/  IMAD.X R60, R13, 0x1, R0.reuse, P5 ;  /* 0x000000010d3c7824 */ /* 0x100fe200028e0600 */
[----:B----4-:R-:W-:Y:S01]  /*103900*/  IADD3 R153, P5, R10, R250, RZ ;  /* 0x000000fa0a997210 */ /* 0x010fe20007fbe0ff */
[----:B------:R-:W3:Y:S03]  /*103910*/  LDL.LU.64 R12, [R1+0x3058] ;  /* 0x00305800010c7983 */ /* 0x000ee60000300a00 */
[----:B------:R-:W-:Y:S01]  /*103920*/  IADD3.X R61, R11, R0, RZ, P5, !PT ;  /* 0x000000000b3d7210 */ /* 0x000fe20002ffe4ff */
[-C--:B------:R-:W-:Y:S01]  /*103930*/  IADD3 R152, P5, R8, R250.reuse, RZ ;  /* 0x000000fa08987210 */ /* 0x080fe20007fbe0ff */
[----:B------:R-:W4:Y:S04]  /*103940*/  LDL.LU.64 R10, [R1+0x3050] ;  /* 0x00305000010a7983 */ /* 0x000f280000300a00 */
[----:B------:R-:W-:Y:S01]  /*103950*/  IMAD.X R62, R9, 0x1, R0, P5 ;  /* 0x00000001093e7824 */ /* 0x000fe200028e0600 */
[----:B------:R-:W-:Y:S01]  /*103960*/  IADD3 R151, P5, R24, R250, RZ ;  /* 0x000000fa18977210 */ /* 0x000fe20007fbe0ff */
[----:B------:R-:W4:Y:S03]  /*103970*/  LDL.LU.64 R8, [R1+0x3048] ;  /* 0x0030480001087983 */ /* 0x000f260000300a00 */
[----:B------:R-:W-:Y:S01]  /*103980*/  IADD3.X R63, R25, R0, RZ, P5, !PT ;  /* 0x00000000193f7210 */ /* 0x000fe20002ffe4ff */
[----:B------:R-:W-:-:S05]  /*103990*/  IADD3 R150, P5, R6, R250, RZ ;  /* 0x000000fa06967210 */ /* 0x000fca0007fbe0ff */
[----:B------:R-:W-:Y:S02]  /*1039a0*/  IMAD.X R64, R7, 0x1, R0, P5 ;  /* 0x0000000107407824 */ /* 0x000fe400028e0600 */
[----:B------:R-:W4:Y:S01]  /*1039b0*/  LDL.LU.64 R6, [R1+0x3040] ;  /* 0x0030400001067983 */ /* 0x000f220000300a00 */
[----:B------:R-:W-:-:S04]  /*1039c0*/  IADD3 R149, P5, R4, R250, RZ ;  /* 0x000000fa04957210 */ /* 0x000fc80007fbe0ff */
[----:B------:R-:W-:Y:S02]  /*1039d0*/  IADD3.X R65, R5, R0, RZ, P5, !PT ;  /* 0x0000000005417210 */ /* 0x000fe40002ffe4ff */
[----:B------:R-:W4:Y:S01]  /*1039e0*/  LDL.LU.64 R4, [R1+0x3038] ;  /* 0x0030380001047983 */ /* 0x000f220000300a00 */
[----:B------:R-:W-:-:S05]  /*1039f0*/  IADD3 R146, P5, R20, R250, RZ ;  /* 0x000000fa14927210 */ /* 0x000fca0007fbe0ff */
[--C-:B------:R-:W-:Y:S01]  /*103a00*/  IMAD.X R147, R21, 0x1, R0.reuse, P5 ;  /* 0x0000000115937824 */ /* 0x100fe200028e0600 */
[----:B------:R-:W-:Y:S01]  /*103a10*/  IADD3 R145, P5, R18, R250, RZ ;  /* 0x000000fa12917210 */ /* 0x000fe20007fbe0ff */
[----:B------:R-:W4:Y:S03]  /*103a20*/  LDL.LU.64 R20, [R1+0x3030] ;  /* 0x0030300001147983 */ /* 0x000f260000300a00 */
[----:B------:R-:W-:Y:S02]  /*103a30*/  IADD3.X R66, R19, R0, RZ, P5, !PT ;  /* 0x0000000013427210 */ /* 0x000fe40002ffe4ff */
[----:B------:R-:W4:Y:S01]  /*103a40*/  LDL.LU.64 R18, [R1+0x3028] ;  /* 0x0030280001127983 */ /* 0x000f220000300a00 */
[-C--:B------:R-:W-:Y:S01]  /*103a50*/  IADD3 R144, P5, R16, R250.reuse, RZ ;  /* 0x000000fa10907210 */ /* 0x080fe20007fbe0ff */
[----:B------:R-:W4:Y:S04]  /*103a60*/  LDL.LU.64 R26, [R1+0x3020] ;  /* 0x00302000011a7983 */ /* 0x000f280000300a00 */
[----:B------:R-:W-:Y:S01]  /*103a70*/  IMAD.X R67, R17, 0x1, R0, P5 ;  /* 0x0000000111437824 */ /* 0x000fe200028e0600 */
[----:B------:R-:W-:Y:S01]  /*103a80*/  IADD3 R143, P5, R14, R250, RZ ;  /* 0x000000fa0e8f7210 */ /* 0x000fe20007fbe0ff */
[----:B------:R-:W4:Y:S03]  /*103a90*/  LDL.LU.64 R16, [R1+0x3018] ;  /* 0x0030180001107983 */ /* 0x000f260000300a00 */
[----:B------:R-:W-:-:S02]  /*103aa0*/  IADD3.X R68, R15, R0, RZ, P5, !PT ;  /* 0x000000000f447210 */ /* 0x000fc40002ffe4ff */
[----:B------:R-:W4:Y:S01]  /*103ab0*/  LDL.LU.64 R14, [R1+0x3010] ;  /* 0x00301000010e7983 */ /* 0x000f220000300a00 */
[----:B------:R-:W4:Y:S01]  /*103ac0*/  LDL.LU.64 R24, [R1+0x3008] ;  /* 0x0030080001187983 */ /* 0x000f220000300a00 */
[----:B--2---:R-:W-:-:S05]  /*103ad0*/  IADD3 R142, P5, R22, R250, RZ ;  /* 0x000000fa168e7210 */ /* 0x004fca0007fbe0ff */
[----:B------:R-:W-:Y:S01]  /*103ae0*/  IMAD.X R69, R23, 0x1, R0, P5 ;  /* 0x0000000117457824 */ /* 0x000fe200028e0600 */
[----:B---3--:R-:W-:-:S04]  /*103af0*/  IADD3 R141, P5, R12, R250, RZ ;  /* 0x000000fa0c8d7210 */ /* 0x008fc80007fbe0ff */
[----:B------:R-:W-:Y:S01]  /*103b00*/  IADD3.X R70, R13, R0, RZ, P5, !PT ;  /* 0x000000000d467210 */ /* 0x000fe20002ffe4ff */
[-C--:B----4-:R-:W-:Y:S01]  /*103b10*/  IADD3 R140, P5, R10, R250.reuse, RZ ;  /* 0x000000fa0a8c7210 */ /* 0x090fe20007fbe0ff */
[----:B------:R-:W2:Y:S04]  /*103b20*/  LDL.LU.64 R12, [R1+0x3000] ;  /* 0x00300000010c7983 */ /* 0x000ea80000300a00 */
[----:B------:R-:W-:Y:S02]  /*103b30*/  IMAD.X R71, R11, 0x1, R0, P5 ;  /* 0x000000010b477824 */ /* 0x000fe400028e0600 */
[----:B------:R-:W3:Y:S01]  /*103b40*/  LDL.LU.64 R10, [R1+0x2ff8] ;  /* 0x002ff800010a7983 */ /* 0x000ee20000300a00 */
        /* <DEDUP_REMOVED lines=14> */
[----:B------:R-:W-:Y:S01]  /*103c30*/  IADD3.X R80, R19, R0, RZ, P5, !PT ;  /* 0x0000000013507210 */ /* 0x000fe20002ffe4ff */
[-C--:B------:R-:W-:Y:S01]  /*103c40*/  IADD3 R134, P5, R26, R250.reuse, RZ ;  /* 0x000000fa1a867210 */ /* 0x080fe20007fbe0ff */
[----:B------:R-:W4:Y:S04]  /*103c50*/  LDL.LU.64 R18, [R1+0x2fc8] ;  /* 0x002fc80001127983 */ /* 0x000f280000300a00 */
[----:B------:R-:W-:Y:S01]  /*103c60*/  IMAD.X R81, R27, 0x1, R0, P5 ;  /* 0x000000011b517824 */ /* 0x000fe200028e0600 */
[----:B------:R-:W-:-:S04]  /*103c70*/  IADD3 R133, P5, R16, R250, RZ ;  /* 0x000000fa10857210 */ /* 0x000fc80007fbe0ff */
[----:B------:R-:W-:Y:S01]  /*103c80*/  IADD3.X R82, R17, R0, RZ, P5, !PT ;  /* 0x0000000011527210 */ /* 0x000fe20002ffe4ff */
[-C--:B------:R-:W-:Y:S01]  /*103c90*/  IADD3 R132, P5, R14, R250.reuse, RZ ;  /* 0x000000fa0e847210 */ /* 0x080fe20007fbe0ff */
[----:B------:R-:W4:Y:S04]  /*103ca0*/  LDL.LU.64 R16, [R1+0x2fc0] ;  /* 0x002fc00001107983 */ /* 0x000f280000300a00 */
[----:B------:R-:W-:Y:S01]  /*103cb0*/  IMAD.X R83, R15, 0x1, R0, P5 ;  /* 0x000000010f537824 */ /* 0x000fe200028e0600 */
[----:B------:R-:W-:Y:S01]  /*103cc0*/  IADD3 R131, P5, R24, R250, RZ ;  /* 0x000000fa18837210 */ /* 0x000fe20007fbe0ff */
[----:B------:R-:W4:Y:S03]  /*103cd0*/  LDL.LU.64 R14, [R1+0x2fb8] ;  /* 0x002fb800010e7983 */ /* 0x000f260000300a00 */
[----:B------:R-:W-:-:S02]  /*103ce0*/  IADD3.X R84, R25, R0, RZ, P5, !PT ;  /* 0x0000000019547210 */ /* 0x000fc40002ffe4ff */
[----:B--2---:R-:W-:-:S05]  /*103cf0*/  IADD3 R130, P5, R12, R250, RZ ;  /* 0x000000fa0c827210 */ /* 0x004fca0007fbe0ff */
[--C-:B------:R-:W-:Y:S01]  /*103d00*/  IMAD.X R85, R13, 0x1, R0.reuse, P5 ;  /* 0x000000010d557824 */ /* 0x100fe200028e0600 */
[----:B---3--:R-:W-:Y:S01]  /*103d10*/  IADD3 R129, P5, R10, R250, RZ ;  /* 0x000000fa0a817210 */ /* 0x008fe20007fbe0ff */
[----:B------:R-:W2:Y:S03]  /*103d20*/  LDL.LU.64 R12, [R1+0x2fb0] ;  /* 0x002fb000010c7983 */ /* 0x000ea60000300a00 */
[----:B------:R-:W-:Y:S01]  /*103d30*/  IADD3.X R86, R11, R0, RZ, P5, !PT ;  /* 0x000000000b567210 */ /* 0x000fe20002ffe4ff */
[-C--:B----4-:R-:W-:Y:S01]  /*103d40*/  IADD3 R128, P5, R22, R250.reuse, RZ ;  /* 0x000000fa16807210 */ /* 0x090fe20007fbe0ff */
[----:B------:R-:W3:Y:S04]  /*103d50*/  LDL.LU.64 R10, [R1+0x2fa8] ;  /* 0x002fa800010a7983 */ /* 0x000ee80000300a00 */
[----:B------:R-:W-:Y:S01]  /*103d60*/  IMAD.X R87, R23, 0x1, R0, P5 ;  /* 0x0000000117577824 */ /* 0x000fe200028e0600 */
        /* <DEDUP_REMOVED lines=9> */
[----:B------:R-:W4:Y:S02]  /*103e00*/  LDL.LU.64 R32, [R1+0x2f88] ;  /* 0x002f880001207983 */ /* 0x000f240000300a00 */
[----:B------:R-:W4:Y:S02]  /*103e10*/  LDL.LU.64 R30, [R1+0x2f80] ;  /* 0x002f8000011e7983 */ /* 0x000f240000300a00 */
[----:B------:R-:W4:Y:S01]  /*103e20*/  LDL.LU.64 R28, [R1+0x2f78] ;  /* 0x002f7800011c7983 */ /* 0x000f220000300a00 */
[----:B------:R-:W4:Y:S01]  /*103e30*/  LDL.LU.64 R26, [R1+0x2f70] ;  /* 0x002f7000011a7983 */ /* 0x000f220000300a00 */
[----:B------:R-:W4:Y:S01]  /*103e40*/  LDL.LU.64 R24, [R1+0x2f68] ;  /* 0x002f680001187983 */ /* 0x000f220000300a00 */
[-C--:B------:R-:W-:Y:S01]  /*103e50*/  IADD3 R120, P5, R20, R250.reuse, RZ ;  /* 0x000000fa14787210 */ /* 0x080fe20007fbe0ff */
[----:B------:R-:W4:Y:S04]  /*103e60*/  LDL.LU.64 R22, [R1+0x2f60] ;  /* 0x002f600001167983 */ /* 0x000f280000300a00 */
[----:B------:R-:W-:Y:S01]  /*103e70*/  IMAD.X R95, R21, 0x1, R0, P5 ;  /* 0x00000001155f7824 */ /* 0x000fe200028e0600 */
[----:B------:R-:W-:Y:S01]  /*103e80*/  IADD3 R119, P5, R18, R250, RZ ;  /* 0x000000fa12777210 */ /* 0x000fe20007fbe0ff */
[----:B------:R-:W4:Y:S03]  /*103e90*/  LDL.LU.64 R20, [R1+0x2f58] ;  /* 0x002f580001147983 */ /* 0x000f260000300a00 */
[----:B------:R-:W-:-:S02]  /*103ea0*/  IADD3.X R96, R19, R0, RZ, P5, !PT ;  /* 0x0000000013607210 */ /* 0x000fc40002ffe4ff */
[-C--:B------:R-:W-:Y:S01]  /*103eb0*/  IADD3 R118, P5, R16, R250.reuse, RZ ;  /* 0x000000fa10767210 */ /* 0x080fe20007fbe0ff */
[----:B------:R-:W4:Y:S04]  /*103ec0*/  LDL.LU.64 R18, [R1+0x2f50] ;  /* 0x002f500001127983 */ /* 0x000f280000300a00 */
[----:B------:R-:W-:Y:S01]  /*103ed0*/  IMAD.X R97, R17, 0x1, R0, P5 ;  /* 0x0000000111617824 */ /* 0x000fe200028e0600 */
[----:B------:R-:W-:Y:S01]  /*103ee0*/  IADD3 R117, P5, R14, R250, RZ ;  /* 0x000000fa0e757210 */ /* 0x000fe20007fbe0ff */
[----:B------:R-:W4:Y:S03]  /*103ef0*/  LDL.LU.64 R16, [R1+0x2f48] ;  /* 0x002f480001107983 */ /* 0x000f260000300a00 */
[----:B------:R-:W-:-:S02]  /*103f00*/  IADD3.X R98, R15, R0, RZ, P5, !PT ;  /* 0x000000000f627210 */ /* 0x000fc40002ffe4ff */
[----:B------:R-:W4:Y:S01]  /*103f10*/  LDL.LU.64 R14, [R1+0x2f40] ;  /* 0x002f4000010e7983 */ /* 0x000f220000300a00 */
[----:B--2---:R-:W-:-:S05]  /*103f20*/  IADD3 R116, P5, R12, R250, RZ ;  /* 0x000000fa0c747210 */ /* 0x004fca0007fbe0ff */
[----:B------:R-:W-:Y:S01]  /*103f30*/  IMAD.X R99, R13, 0x1, R0, P5 ;  /* 0x000000010d637824 */ /* 0x000fe200028e0600 */
[----:B---3--:R-:W-:Y:S01]  /*103f40*/  IADD3 R115, P5, R10, R250, RZ ;  /* 0x000000fa0a737210 */ /* 0x008fe20007fbe0ff */
[----:B------:R-:W2:Y:S03]  /*103f50*/  LDL.LU.64 R12, [R1+0x2f38] ;  /* 0x002f3800010c7983 */ /* 0x000ea60000300a00 */
[----:B------:R-:W-:Y:S02]  /*103f60*/  IADD3.X R100, R11, R0, RZ, P5, !PT ;  /* 0x000000000b647210 */ /* 0x000fe40002ffe4ff */
[----:B------:R-:W3:Y:S01]  /*103f70*/  LDL.LU.64 R10, [R1+0x2f30] ;  /* 0x002f3000010a7983 */ /* 0x000ee20000300a00 */
[----:B----4-:R-:W-:-:S05]  /*103f80*/  IADD3 R114, P5, R8, R250, RZ ;  /* 0x000000fa08727210 */ /* 0x010fca0007fbe0ff */
        /* <DEDUP_REMOVED lines=28> */
[----:B--2---:R-:W-:-:S04]  /*104150*/  IADD3 R230, P5, R12, R250, RZ ;  /* 0x000000fa0ce67210 */ /* 0x004fc80007fbe0ff */
[----:B------:R-:W-:Y:S01]  /*104160*/  IADD3.X R229, R13, R0, RZ, P5, !PT ;  /* 0x000000000de57210 */ /* 0x000fe20002ffe4ff */
[----:B---3--:R-:W-:-:S05]  /*104170*/  IADD3 R232, P5, R10, R250, RZ ;  /* 0x000000fa0ae87210 */ /* 0x008fca0007fbe0ff */
[----:B------:R-:W-:Y:S02]  /*104180*/  IMAD.X R231, R11, 0x1, R0, P5 ;  /* 0x000000010be77824 */ /* 0x000fe400028e0600 */
[----:B------:R-:W2:Y:S01]  /*104190*/  LDL.LU.64 R10, [R1+0x2f10] ;  /* 0x002f1000010a7983 */ /* 0x000ea20000300a00 */
[----:B----4-:R-:W-:-:S04]  /*1041a0*/  IADD3 R234, P5, R8, R250, RZ ;  /* 0x000000fa08ea7210 */ /* 0x010fc80007fbe0ff */
[----:B------:R-:W-:Y:S02]  /*1041b0*/  IADD3.X R233, R9, R0, RZ, P5, !PT ;  /* 0x0000000009e97210 */ /* 0x000fe40002ffe4ff */
[----:B------:R-:W3:Y:S01]  /*1041c0*/  LDL.LU.64 R8, [R1+0x2f08] ;  /* 0x002f080001087983 */ /* 0x000ee20000300a00 */
[-C--:B------:R-:W-:Y:S02]  /*1041d0*/  IADD3 R240, P5, R6, R250.reuse, RZ ;  /* 0x000000fa06f07210 */ /* 0x080fe40007fbe0ff */
[----:B------:R-:W4:Y:S03]  /*1041e0*/  LDL.LU R6, [R1+0x3c4c] ;  /* 0x003c4c0001067983 */ /* 0x000f260000300800 */
[----:B------:R-:W-:Y:S01]  /*1041f0*/  IMAD.X R235, R7, 0x1, R0, P5 ;  /* 0x0000000107eb7824 */ /* 0x000fe200028e0600 */
[----:B------:R-:W-:Y:S01]  /*104200*/  IADD3 R242, P5, R4, R250, RZ ;  /* 0x000000fa04f27210 */ /* 0x000fe20007fbe0ff */
[----:B------:R-:W3:Y:S01]  /*104210*/  LDL.LU R7, [R1+0x3c50] ;  /* 0x003c500001077983 */ /* 0x000ee20000300800 */
[----:B------:R-:W3:Y:S02]  /*104220*/  LDL.LU R210, [R1+0x3c34] ;  /* 0x003c340001d27983 */ /* 0x000ee40000300800 */
[----:B------:R-:W3:Y:S01]  /*104230*/  LDL.LU R211, [R1+0x3c40] ;  /* 0x003c400001d37983 */ /* 0x000ee20000300800 */
[----:B------:R-:W-:Y:S01]  /*104240*/  IADD3.X R241, R5, R0, RZ, P5, !PT ;  /* 0x0000000005f17210 */ /* 0x000fe20002ffe4ff */
        /* <DEDUP_REMOVED lines=28> */
[----:B--2---:R-:W-:-:S05]  /*104410*/  IADD3 R244, P5, R10, R250, RZ ;  /* 0x000000fa0af47210 */ /* 0x004fca0007fbe0ff */
[----:B------:R-:W-:Y:S01]  /*104420*/  IMAD.X R243, R11, 0x1, R0, P5 ;  /* 0x000000010bf37824 */ /* 0x000fe200028e0600 */
[----:B----4-:R-:W-:Y:S01]  /*104430*/  MOV R35, R6 ;  /* 0x0000000600237202 */ /* 0x010fe20000000f00 */
[----:B---3--:R-:W-:Y:S01]  /*104440*/  IMAD.MOV.U32 R34, RZ, RZ, R7 ;  /* 0x000000ffff227224 */ /* 0x008fe200078e0007 */
        /* <DEDUP_REMOVED lines=16> */
[----:B------:R-:W-:-:S02]  /*104550*/  MOV R21, R88 ;  /* 0x0000005800157202 */ /* 0x000fc40000000f00 */
[----:B------:R-:W-:Y:S01]  /*104560*/  IADD3 R246, P5, R8, R250, RZ ;  /* 0x000000fa08f67210 */ /* 0x000fe20007fbe0ff */
[----:B------:R-:W-:Y:S01]  /*104570*/  STL.64 [R1+0x1a58], R28 ;  /* 0x001a581c01007387 */ /* 0x000fe20000100a00 */
[----:B------:R-:W-:Y:S01]  /*104580*/  IMAD.MOV.U32 R18, RZ, RZ, R91 ;  /* 0x000000ffff127224 */ /* 0x000fe200078e005b */
[----:B------:R-:W-:Y:S02]  /*104590*/  MOV R19, R90 ;  /* 0x0000005a00137202 */ /* 0x000fe40000000f00 */
[----:B------:R1:W-:Y:S01]  /*1045a0*/  LDGSTS.E [R108+0x29800], [R34.64], P4 ;  /* 0x29800000226c7fae */ /* 0x0003e2000a121848 */
[----:B------:R-:W-:Y:S02]  /*1045b0*/  STL.64 [R1+0x1a88], R26 ;  /* 0x001a881a01007387 */ /* 0x000fe40000100a00 */
        /* <DEDUP_REMOVED lines=11> */
[----:B------:R-:W-:Y:S01]  /*104670*/  IADD3.X R245, R9, R0, RZ, P5, !PT ;  /* 0x0000000009f57210 */ /* 0x000fe20002ffe4ff */
        /* <DEDUP_REMOVED lines=12> */
[----:B------:R-:W-:Y:S02]  /*104740*/  STL.64 [R1+0x1a98], R14 ;  /* 0x001a980e01007387 */ /* 0x000fe40000100a00 */
[----:B------:R-:W-:Y:S01]  /*104750*/  IMAD.MOV.U32 R4, RZ, RZ, R247 ;  /* 0x000000ffff047224 */ /* 0x000fe200078e00f7 */
[----:B------:R-:W-:Y:S01]  /*104760*/  MOV R5, R239 ;  /* 0x000000ef00057202 */ /* 0x000fe20000000f00 */
[----:B------:R1:W-:Y:S04]  /*104770*/  LDGSTS.E [R108+0x29b80], [R20.64], P4 ;  /* 0x29b80000146c7fae */ /* 0x0003e8000a121848 */
[----:B------:R-:W-:Y:S01]  /*104780*/  STL.64 [R1+0x1a90], R12 ;  /* 0x001a900c01007387 */ /* 0x000fe20000100a00 */
[----:B------:R1:W-:Y:S02]  /*104790*/  LDGSTS.E [R108+0x29c00], [R18.64], P4 ;  /* 0x29c00000126c7fae */ /* 0x0003e4000a121848 */
[----:B------:R-:W-:Y:S02]  /*1047a0*/  STL.64 [R1+0x1ac8], R10 ;  /* 0x001ac80a01007387 */ /* 0x000fe40000100a00 */
[----:B------:R1:W-:Y:S01]  /*1047b0*/  LDGSTS.E [R108+0x29c80], [R16.64], P4 ;  /* 0x29c80000106c7fae */ /* 0x0003e2000a121848 */
[----:B------:R-:W-:Y:S04]  /*1047c0*/  STL.64 [R1+0x1ac0], R8 ;  /* 0x001ac00801007387 */ /* 0x000fe80000100a00 */
[----:B------:R1:W-:Y:S01]  /*1047d0*/  LDGSTS.E [R108+0x29d00], [R14.64], P4 ;  /* 0x29d000000e6c7fae */ /* 0x0003e2000a121848 */
[----:B------:R1:W-:Y:S02]  /*1047e0*/  STL.64 [R1+0x1ab8], R6 ;  /* 0x001ab80601007387 */ /* 0x0003e40000100a00 */
[----:B------:R1:W-:Y:S02]  /*1047f0*/  LDGSTS.E [R108+0x29d80], [R12.64], P4 ;  /* 0x29d800000c6c7fae */ /* 0x0003e4000a121848 */
[----:B------:R1:W-:Y:S01]  /*104800*/  STL.64 [R1+0x1ab0], R4 ;  /* 0x001ab00401007387 */ /* 0x0003e20000100a00 */
[----:B------:R1:W-:Y:S01]  /*104810*/  LDGSTS.E [R108+0x29e00], [R10.64], P4 ;  /* 0x29e000000a6c7fae */ /* 0x0003e2000a121848 */
[----:B------:R1:W-:Y:S03]  /*104820*/  LDGSTS.E [R108+0x29e80], [R8.64], P4 ;  /* 0x29e80000086c7fae */ /* 0x0003e6000a121848 */
[----:B------:R-:W2:Y:S01]  /*104830*/  LDL.LU R208, [R1+0x3bbc] ;  /* 0x003bbc0001d07983 */ /* 0x000ea20000300800 */
[----:B------:R1:W-:Y:S02]  /*104840*/  LDGSTS.E [R108+0x29f00], [R6.64], P4 ;  /* 0x29f00000066c7fae */ /* 0x0003e4000a121848 */
[----:B------:R-:W3:Y:S02]  /*104850*/  LDL.LU R209, [R1+0x3bc8] ;  /* 0x003bc80001d17983 */ /* 0x000ee40000300800 */
[----:B------:R4:W-:Y:S01]  /*104860*/  LDGSTS.E [R108+0x29f80], [R4.64], P4 ;  /* 0x29f80000046c7fae */ /* 0x0009e2000a121848 */
[----:B-1----:R-:W3:Y:S01]  /*104870*/  LDL.LU R6, [R1+0x3bc0] ;  /* 0x003bc00001067983 */ /* 0x002ee20000300800 */
[----:B------:R-:W3:Y:S02]  /*104880*/  LDL.LU R7, [R1+0x3bcc] ;  /* 0x003bcc0001077983 */ /* 0x000ee40000300800 */
[----:B------:R-:W3:Y:S02]  /*104890*/  LDL.LU R210, [R1+0x3bc4] ;  /* 0x003bc40001d27983 */ /* 0x000ee40000300800 */
[----:B------:R-:W3:Y:S01]  /*1048a0*/  LDL.LU R211, [R1+0x3bd0] ;  /* 0x003bd00001d37983 */ /* 0x000ee20000300800 */
[----:B----4-:R-:W4:Y:S01]  /*1048b0*/  LDL.LU R4, [R1+0x3b9c] ;  /* 0x003b9c0001047983 */ /* 0x010f220000300800 */
        /* <DEDUP_REMOVED lines=25> */
[----:B--2---:R-:W-:Y:S01]  /*104a50*/  MOV R35, R208 ;  /* 0x000000d000237202 */ /* 0x004fe20000000f00 */
[----:B---3--:R-:W-:-:S05]  /*104a60*/  IMAD.MOV.U32 R34, RZ, RZ, R209 ;  /* 0x000000ffff227224 */ /* 0x008fca00078e00d1 */
[----:B------:R-:W-:Y:S04]  /*104a70*/  STL.64 [R1+0x1ae0], R34 ;  /* 0x001ae02201007387 */ /* 0x000fe80000100a00 */
[----:B------:R1:W-:Y:S01]  /*104a80*/  LDGSTS.E [R108+0x2b800], [R34.64], P6 ;  /* 0x2b800000226c7fae */ /* 0x0003e2000b121848 */
[----:B------:R-:W-:Y:S01]  /*104a90*/  MOV R33, R6 ;  /* 0x0000000600217202 */ /* 0x000fe20000000f00 */
[----:B------:R-:W-:Y:S01]  /*104aa0*/  IMAD.MOV.U32 R32, RZ, RZ, R7 ;  /* 0x000000ffff207224 */ /* 0x000fe200078e0007 */
[----:B------:R-:W-:Y:S01]  /*104ab0*/  MOV R31, R210 ;  /* 0x000000d2001f7202 */ /* 0x000fe20000000f00 */
[----:B------:R-:W-:Y:S01]  /*104ac0*/  IMAD.MOV.U32 R30, RZ, RZ, R211 ;  /* 0x000000ffff1e7224 */ /* 0x000fe200078e00d3 */
[----:B----4-:R-:W-:Y:S01]  /*104ad0*/  MOV R29, R4 ;  /* 0x00000004001d7202 */ /* 0x010fe20000000f00 */
        /* <DEDUP_REMOVED lines=47> */
[----:B------:R1:W-:Y:S04]  /*104dd0*/  STL.64 [R1+0x1b30], R8 ;  /* 0x001b300801007387 */ /* 0x0003e80000100a00 */
[----:B------:R1:W-:Y:S01]  /*104de0*/  LDGSTS.E [R108+0x2bd80], [R12.64], P6 ;  /* 0x2bd800000c6c7fae */ /* 0x0003e2000b121848 */
[----:B------:R1:W-:Y:S02]  /*104df0*/  STL.64 [R1+0x1b28], R6 ;  /* 0x001b280601007387 */ /* 0x0003e40000100a00 */
[----:B------:R1:W-:Y:S02]  /*104e00*/  LDGSTS.E [R108+0x2be00], [R10.64], P6 ;  /* 0x2be000000a6c7fae */ /* 0x0003e4000b121848 */
[----:B------:R1:W-:Y:S01]  /*104e10*/  STL.64 [R1+0x1b48], R4 ;  /* 0x001b480401007387 */ /* 0x0003e20000100a00 */
[----:B------:R1:W-:Y:S01]  /*104e20*/  LDGSTS.E [R108+0x2be80], [R8.64], P6 ;  /* 0x2be80000086c7fae */ /* 0x0003e2000b121848 */
[----:B------:R2:W-:Y:S02]  /*104e30*/  LDGSTS.E [R108+0x2bf00], [R6.64], P6 ;  /* 0x2bf00000066c7fae */ /* 0x0005e4000b121848 */
[----:B------:R2:W-:Y:S01]  /*104e40*/  LDGSTS.E [R108+0x2bf80], [R4.64], P6 ;  /* 0x2bf80000046c7fae */ /* 0x0005e2000b121848 */
[----:B-1----:R-:W3:Y:S01]  /*104e50*/  LDL.LU R8, [R1+0x3b44] ;  /* 0x003b440001087983 */ /* 0x002ee20000300800 */
[----:B------:R-:W4:Y:S02]  /*104e60*/  LDL.LU R9, [R1+0x3b4c] ;  /* 0x003b4c0001097983 */ /* 0x000f240000300800 */
[----:B------:R-:W4:Y:S02]  /*104e70*/  LDL.LU R208, [R1+0x3b48] ;  /* 0x003b480001d07983 */ /* 0x000f240000300800 */
[----:B------:R-:W4:Y:S01]  /*104e80*/  LDL.LU R209, [R1+0x3b50] ;  /* 0x003b500001d17983 */ /* 0x000f220000300800 */
        /* <DEDUP_REMOVED lines=29> */
[----:B------:R-:W2:Y:S01]  /*105060*/  LDL.LU R239, [R1+0x3b04] ;  /* 0x003b040001ef7983 */ /* 0x000ea20000300800 */
[----:B---3--:R-:W-:Y:S01]  /*105070*/  MOV R41, R8 ;  /* 0x0000000800297202 */ /* 0x008fe20000000f00 */
[----:B----4-:R-:W-:Y:S01]  /*105080*/  IMAD.MOV.U32 R40, RZ, RZ, R9 ;  /* 0x000000ffff287224 */ /* 0x010fe200078e0009 */
[----:B------:R-:W-:Y:S01]  /*105090*/  MOV R173, R208 ;  /* 0x000000d000ad7202 */ /* 0x000fe20000000f00 */
[----:B------:R-:W-:Y:S01]  /*1050a0*/  IMAD.MOV.U32 R172, RZ, RZ, R209 ;  /* 0x000000ffffac7224 */ /* 0x000fe200078e00d1 */
[----:B--2---:R-:W-:Y:S01]  /*1050b0*/  MOV R39, R6 ;  /* 0x0000000600277202 */ /* 0x004fe20000000f00 */
        /* <DEDUP_REMOVED lines=58> */
[----:B------:R-:W-:Y:S01]  /*105460*/  MOV R185, R192 ;  /* 0x000000c000b97202 */ /* 0x000fe20000000f00 */
[----:B------:R-:W-:-:S02]  /*105470*/  IMAD.MOV.U32 R184, RZ, RZ, R193 ;  /* 0x000000ffffb87224 */ /* 0x000fc400078e00c1 */
[----:B------:R-:W4:Y:S01]  /*105480*/  LDL.LU R192, [R1+0x1db8] ;  /* 0x001db80001c07983 */ /* 0x000f220000300800 */
[----:B------:R-:W-:Y:S01]  /*105490*/  MOV R27, R194 ;  /* 0x000000c2001b7202 */ /* 0x000fe20000000f00 */
[----:B------:R-:W4:Y:S01]  /*1054a0*/  LDL.LU R193, [R1+0x1dc8] ;  /* 0x001dc80001c17983 */ /* 0x000f220000300800 */
[----:B------:R-:W-:Y:S02]  /*1054b0*/  IMAD.MOV.U32 R26, RZ, RZ, R195 ;  /* 0x000000ffff1a7224 */ /* 0x000fe400078e00c3 */
        /* <DEDUP_REMOVED lines=9> */
[----:B------:R-:W4:Y:S01]  /*105550*/  LDL.LU R239, [R1+0x1de8] ;  /* 0x001de80001ef7983 */ /* 0x000f220000300800 */
[----:B------:R1:W-:Y:S01]  /*105560*/  STL.64 [R1+0x1d20], R184 ;  /* 0x001d20b801007387 */ /* 0x0003e20000100a00 */
[----:B------:R1:W-:Y:S02]  /*105570*/  STL.64 [R1+0x1d48], R26 ;  /* 0x001d481a01007387 */ /* 0x0003e40000100a00 */
[----:B------:R1:W-:Y:S02]  /*105580*/  STL.64 [R1+0x1d40], R186 ;  /* 0x001d40ba01007387 */ /* 0x0003e40000100a00 */
        /* <DEDUP_REMOVED lines=21> */
[----:B------:R-:W-:Y:S01]  /*1056e0*/  IMAD.MOV.U32 R22, RZ, RZ, R7 ;  /* 0x000000ffff167224 */ /* 0x000fe200078e0007 */
        /* <DEDUP_REMOVED lines=33> */
[----:B------:R-:W2:Y:S02]  /*105900*/  LDL.LU R209, [R1+0x1de0] ;  /* 0x001de00001d17983 */ /* 0x000ea40000300800 */
        /* <DEDUP_REMOVED lines=58> */
[----:B--2---:R-:W-:-:S02]  /*105cb0*/  LOP3.LUT R209, R209, R208, RZ, 0x3c, !PT ;  /* 0x000000d0d1d17212 */ /* 0x004fc400078e3cff */
[----:B---3--:R-:W-:Y:S02]  /*105cc0*/  LOP3.LUT R7, R7, R6, RZ, 0x3c, !PT ;  /* 0x0000000607077212 */ /* 0x008fe400078e3cff */
        /* <DEDUP_REMOVED lines=24> */
[----:B------:R-:W-:Y:S01]  /*105e50*/  LOP3.LUT R89, R89, R88, RZ, 0x3c, !PT ;  /* 0x0000005859597212 */ /* 0x000fe200078e3cff */
[----:B------:R2:W-:Y:S01]  /*105e60*/  STL.64 [R1+0x1de0], R208 ;  /* 0x001de0d001007387 */ /* 0x0005e20000100a00 */
[----:B------:R-:W-:Y:S02]  /*105e70*/  LOP3.LUT R249, R249, R248, RZ, 0x3c, !PT ;  /* 0x000000f8f9f97212 */ /* 0x000fe400078e3cff */
[----:B------:R-:W-:Y:S01]  /*105e80*/  LOP3.LUT R126, R127, R126, RZ, 0x3c, !PT ;  /* 0x0000007e7f7e7212 */ /* 0x000fe200078e3cff */
[----:B------:R3:W-:Y:S01]  /*105e90*/  STL.64 [R1+0x1dd8], R6 ;  /* 0x001dd80601007387 */ /* 0x0007e20000100a00 */
[----:B------:R-:W-:Y:S02]  /*105ea0*/  LOP3.LUT R239, R239, R238, RZ, 0x3c, !PT ;  /* 0x000000eeefef7212 */ /* 0x000fe400078e3cff */
[----:B------:R-:W-:-:S02]  /*105eb0*/  LOP3.LUT R124, R125, R124, RZ, 0x3c, !PT ;  /* 0x0000007c7d7c7212 */ /* 0x000fc400078e3cff */
[----:B------:R-:W-:Y:S01]  /*105ec0*/  LOP3.LUT R79, R79, R78, RZ, 0x3c, !PT ;  /* 0x0000004e4f4f7212 */ /* 0x000fe200078e3cff */
[----:B------:R2:W-:Y:S01]  /*105ed0*/  STL.64 [R1+0x1dd0], R210 ;  /* 0x001dd0d201007387 */ /* 0x0005e20000100a00 */
[----:B------:R-:W-:Y:S02]  /*105ee0*/  LOP3.LUT R195, R195, R194, RZ, 0x3c, !PT ;  /* 0x000000c2c3c37212 */ /* 0x000fe400078e3cff */
[----:B------:R-:W-:Y:S01]  /*105ef0*/  LOP3.LUT R90, R91, R90, RZ, 0x3c, !PT ;  /* 0x0000005a5b5a7212 */ /* 0x000fe200078e3cff */
[----:B------:R1:W-:Y:S01]  /*105f00*/  STL.64 [R1+0x1e08], R4 ;  /* 0x001e080401007387 */ /* 0x0003e20000100a00 */
[----:B------:R-:W-:Y:S02]  /*105f10*/  LOP3.LUT R193, R193, R192, RZ, 0x3c, !PT ;  /* 0x000000c0c1c17212 */ /* 0x000fe400078e3cff */
[----:B------:R-:W-:Y:S02]  /*105f20*/  LOP3.LUT R88, R89, R88, RZ, 0x3c, !PT ;  /* 0x0000005859587212 */ /* 0x000fe400078e3cff */
[----:B------:R-:W-:Y:S01]  /*105f30*/  LOP3.LUT R77, R77, R76, RZ, 0x3c, !PT ;  /* 0x0000004c4d4d7212 */ /* 0x000fe200078e3cff */
[----:B------:R1:W-:Y:S01]  /*105f40*/  STL.64 [R1+0x1e00], R212 ;  /* 0x001e00d401007387 */ /* 0x0003e20000100a00 */
[----:B------:R-:W-:Y:S01]  /*105f50*/  LOP3.LUT R127, R127, R126, RZ, 0x3c, !PT ;  /* 0x0000007e7f7f7212 */ /* 0x000fe200078e3cff */
[----:B------:R-:W-:Y:S01]  /*105f60*/  STL.64 [R1+0x1df8], R248 ;  /* 0x001df8f801007387 */ /* 0x000fe20000100a00 */
[----:B------:R-:W-:-:S02]  /*105f70*/  LOP3.LUT R125, R125, R124, RZ, 0x3c, !PT ;  /* 0x0000007c7d7d7212 */ /* 0x000fc400078e3cff */
[----:B------:R-:W-:Y:S02]  /*105f80*/  LOP3.LUT R78, R79, R78, RZ, 0x3c, !PT ;  /* 0x0000004e4f4e7212 */ /* 0x000fe400078e3cff */
[----:B------:R-:W-:Y:S01]  /*105f90*/  LOP3.LUT R237, R237, R236, RZ, 0x3c, !PT ;  /* 0x000000eceded7212 */ /* 0x000fe200078e3cff */
[----:B------:R-:W-:Y:S01]  /*105fa0*/  STL.64 [R1+0x1df0], R238 ;  /* 0x001df0ee01007387 */ /* 0x000fe20000100a00 */
[----:B------:R-:W-:Y:S01]  /*105fb0*/  LOP3.LUT R91, R91, R90, RZ, 0x3c, !PT ;  /* 0x0000005a5b5b7212 */ /* 0x000fe200078e3cff */
[----:B------:R1:W-:Y:S01]  /*105fc0*/  STL.64 [R1+0x1e28], R194 ;  /* 0x001e28c201007387 */ /* 0x0003e20000100a00 */
[----:B------:R-:W-:Y:S02]  /*105fd0*/  LOP3.LUT R89, R89, R88, RZ, 0x3c, !PT ;  /* 0x0000005859597212 */ /* 0x000fe400078e3cff */
[----:B------:R-:W-:Y:S01]  /*105fe0*/  LOP3.LUT R76, R77, R76, RZ, 0x3c, !PT ;  /* 0x0000004c4d4c7212 */ /* 0x000fe200078e3cff */
[----:B------:R-:W-:Y:S01]  /*105ff0*/  STL.64 [R1+0x1e20], R192 ;  /* 0x001e20c001007387 */ /* 0x000fe20000100a00 */
[----:B------:R-:W-:Y:S01]  /*106000*/  STL.64 [R1+0x1e18], R126 ;  /* 0x001e187e01007387 */ /* 0x000fe20000100a00 */
[----:B------:R-:W-:-:S02]  /*106010*/  LOP3.LUT R79, R79, R78, RZ, 0x3c, !PT ;  /* 0x0000004e4f4f7212 */ /* 0x000fc400078e3cff */
[----:B------:R-:W-:Y:S01]  /*106020*/  LOP3.LUT R236, R237, R236, RZ, 0x3c, !PT ;  /* 0x000000ecedec7212 */ /* 0x000fe200078e3cff */
[----:B------:R-:W-:Y:S01]  /*106030*/  STL.64 [R1+0x1e10], R124 ;  /* 0x001e107c01007387 */ /* 0x000fe20000100a00 */
[----:B------:R-:W-:Y:S01]  /*106040*/  LOP3.LUT R77, R77, R76, RZ, 0x3c, !PT ;  /* 0x0000004c4d4d7212 */ /* 0x000fe200078e3cff */
[----:B------:R-:W-:Y:S02]  /*106050*/  STL.64 [R1+0x1e48], R90 ;  /* 0x001e485a01007387 */ /* 0x000fe40000100a00 */
[----:B------:R-:W-:Y:S01]  /*106060*/  STL.64 [R1+0x1e40], R88 ;  /* 0x001e405801007387 */ /* 0x000fe20000100a00 */
[----:B------:R-:W-:Y:S01]  /*106070*/  LOP3.LUT R237, R237, R236, RZ, 0x3c, !PT ;  /* 0x000000eceded7212 */ /* 0x000fe200078e3cff */
[----:B-1----:R-:W4:Y:S01]  /*106080*/  LDL.LU.64 R40, [R1+0x7ca0] ;  /* 0x007ca00001287983 */ /* 0x002f220000300a00 */
[----:B------:R-:W-:Y:S02]  /*106090*/  STL.64 [R1+0x1e38], R78 ;  /* 0x001e384e01007387 */ /* 0x000fe40000100a00 */
[----:B------:R-:W4:Y:S02]  /*1060a0*/  LDL.LU.64 R172, [R1+0x7c98] ;  /* 0x007c980001ac7983 */ /* 0x000f240000300a00 */
[----:B------:R4:W-:Y:S01]  /*1060b0*/  STL.64 [R1+0x1e30], R76 ;  /* 0x001e304c01007387 */ /* 0x0009e20000100a00 */
[----:B------:R-:W4:Y:S01]  /*1060c0*/  LDL.LU.64 R38, [R1+0x7c90] ;  /* 0x007c900001267983 */ /* 0x000f220000300a00 */
[----:B------:R4:W-:Y:S02]  /*1060d0*/  STL.64 [R1+0x1e50], R236 ;  /* 0x001e50ec01007387 */ /* 0x0009e40000100a00 */
[----:B------:R-:W4:Y:S02]  /*1060e0*/  LDL.LU.64 R174, [R1+0x7c88] ;  /* 0x007c880001ae7983 */ /* 0x000f240000300a00 */
[----:B------:R-:W4:Y:S01]  /*1060f0*/  LDL.LU.64 R36, [R1+0x7c80] ;  /* 0x007c800001247983 */ /* 0x000f220000300a00 */
[----:B------:R-:W4:Y:S01]  /*106100*/  LDL.LU.64 R176, [R1+0x7c78] ;  /* 0x007c780001b07983 */ /* 0x000f220000300a00 */
[----:B------:R-:W4:Y:S02]  /*106110*/  LDL.LU.64 R34, [R1+0x7c70] ;  /* 0x007c700001227983 */ /* 0x000f240000300a00 */
        /* <DEDUP_REMOVED lines=27> */
[----:B------:R3:W-:Y:S02]  /*1062d0*/  LDGSTS.E [R108+0x31900], [R6.64], P3 ;  /* 0x31900000066c7fae */ /* 0x0007e40009921848 */
[----:B------:R3:W-:Y:S02]  /*1062e0*/  LDGSTS.E [R108+0x31980], [R210.64], P3 ;  /* 0x31980000d26c7fae */ /* 0x0007e40009921848 */
[----:B------:R3:W-:Y:S01]  /*1062f0*/  LDGSTS.E [R108+0x31a00], [R4.64], P3 ;  /* 0x31a00000046c7fae */ /* 0x0007e20009921848 */
[----:B------:R3:W-:Y:S01]  /*106300*/  LDGSTS.E [R108+0x31a80], [R212.64], P3 ;  /* 0x31a80000d46c7fae */ /* 0x0007e20009921848 */
[----:B------:R-:W-:Y:S01]  /*106310*/  ISETP.GT.AND P5, PT, R2, 0x67, PT ;  /* 0x000000670200780c */ /* 0x000fe20003fa4270 */
[----:B------:R3:W-:Y:S02]  /*106320*/  LDGSTS.E [R108+0x31b00], [R248.64], P3 ;  /* 0x31b00000f86c7fae */ /* 0x0007e40009921848 */
[----:B------:R3:W-:Y:S01]  /*106330*/  LDGSTS.E [R108+0x31b80], [R238.64], P3 ;  /* 0x31b80000ee6c7fae */ /* 0x0007e20009921848 */
[----:B------:R3:W-:Y:S04]  /*106340*/  LDGSTS.E [R108+0x31c00], [R194.64], P3 ;  /* 0x31c00000c26c7fae */ /* 0x0007e80009921848 */
[----:B--2---:R-:W2:Y:S01]  /*106350*/  LDL.LU.64 R208, [R1+0x7b98] ;  /* 0x007b980001d07983 */ /* 0x004ea20000300a00 */
[----:B---3--:R-:W3:Y:S03]  /*106360*/  LDL.LU.64 R6, [R1+0x7b90] ;  /* 0x007b900001067983 */ /* 0x008ee60000300a00 */
[----:B------:R-:W2:Y:S01]  /*106370*/  LDL.LU.64 R210, [R1+0x7b88] ;  /* 0x007b880001d27983 */ /* 0x000ea20000300a00 */
[----:B------:R-:W2:Y:S03]  /*106380*/  LDL.LU.64 R4, [R1+0x7b80] ;  /* 0x007b800001047983 */ /* 0x000ea60000300a00 */
[----:B------:R-:W2:Y:S01]  /*106390*/  LDL.LU.64 R212, [R1+0x7b78] ;  /* 0x007b780001d47983 */ /* 0x000ea20000300a00 */
[----:B------:R-:W-:-:S03]  /*1063a0*/  SEL R215, RZ, 0x4, !P5 ;  /* 0x00000004ffd77807 */ /* 0x000fc60006800000 */
[----:B------:R2:W-:Y:S01]  /*1063b0*/  LDGSTS.E [R108+0x31c80], [R192.64], P3 ;  /* 0x31c80000c06c7fae */ /* 0x0005e20009921848 */
[C---:B------:R-:W-:Y:S01]  /*1063c0*/  ISETP.GT.AND P5, PT, R2.reuse, 0x6b, PT ;  /* 0x0000006b0200780c */ /* 0x040fe20003fa4270 */
[----:B------:R4:W-:Y:S01]  /*1063d0*/  LDGSTS.E [R108+0x31d00], [R126.64], P3 ;  /* 0x31d000007e6c7fae */ /* 0x0009e20009921848 */
[----:B------:R-:W-:Y:S01]  /*1063e0*/  SEL R215, R215, RZ, !P0 ;  /* 0x000000ffd7d77207 */ /* 0x000fe20004000000 */
[----:B------:R-:W-:Y:S01]  /*1063f0*/  IMAD.MOV.U32 R194, RZ, RZ, R214 ;  /* 0x000000ffffc27224 */ /* 0x000fe200078e00d6 */
[----:B------:R-:W-:Y:S01]  /*106400*/  MOV R195, R3 ;  /* 0x0000000300c37202 */ /* 0x000fe20000000f00 */
[----:B------:R3:W-:Y:S01]  /*106410*/  LDGSTS.E [R108+0x31d80], [R124.64], P3 ;  /* 0x31d800007c6c7fae */ /* 0x0007e20009921848 */
[----:B------:R-:W-:Y:S01]  /*106420*/  ISETP.NE.U32.AND P4, PT, R215, RZ, PT ;  /* 0x000000ffd700720c */ /* 0x000fe20003f85070 */
[----:B------:R-:W-:Y:S01]  /*106430*/  SEL R215, RZ, 0x4, !P5 ;  /* 0x00000004ffd77807 */ /* 0x000fe20006800000 */
[----:B------:R-:W-:Y:S01]  /*106440*/  ISETP.GT.AND P5, PT, R2, 0x6f, PT ;  /* 0x0000006f0200780c */ /* 0x000fe20003fa4270 */
[----:B------:R4:W-:Y:S04]  /*106450*/  LDGSTS.E [R108+0x31e00], [R90.64], P3 ;  /* 0x31e000005a6c7fae */ /* 0x0009e80009921848 */
[----:B------:R-:W2:Y:S01]  /*106460*/  LDL.LU.64 R248, [R1+0x7b70] ;  /* 0x007b700001f87983 */ /* 0x000ea20000300a00 */
[----:B------:R4:W-:Y:S01]  /*106470*/  LDGSTS.E [R108+0x31e80], [R88.64], P3 ;  /* 0x31e80000586c7fae */ /* 0x0009e20009921848 */
[----:B------:R-:W-:-:S02]  /*106480*/  SEL R215, R215, RZ, !P0 ;  /* 0x000000ffd7d77207 */ /* 0x000fc40004000000 */
[----:B------:R-:W-:Y:S01]  /*106490*/  SEL R247, RZ, 0x4, !P5 ;  /* 0x00000004fff77807 */ /* 0x000fe20006800000 */
[----:B------:R4:W5:Y:S04]  /*1064a0*/  LDL.LU.64 R238, [R1+0x7b68] ;  /* 0x007b680001ee7983 */ /* 0x0009680000300a00 */
[----:B------:R4:W-:Y:S01]  /*1064b0*/  LDGSTS.E [R108+0x31f00], [R78.64], P3 ;  /* 0x31f000004e6c7fae */ /* 0x0009e20009921848 */
[----:B------:R4:W-:Y:S02]  /*1064c0*/  LDGSTS.E [R108+0x31f80], [R76.64], P3 ;  /* 0x31f800004c6c7fae */ /* 0x0009e40009921848 */
[----:B------:R4:W-:Y:S01]  /*1064d0*/  STL.64 [R1+0x3978], R194 ;  /* 0x003978c201007387 */ /* 0x0009e20000100a00 */
[----:B------:R4:W-:Y:S01]  /*1064e0*/  LDGSTS.E [R108+0x33800], [R236.64], P4 ;  /* 0x33800000ec6c7fae */ /* 0x0009e2000a121848 */
[----:B------:R4:W-:Y:S01]  /*1064f0*/  LDGSTS.E [R108+0x33880], [R194.64], P4 ;  /* 0x33880000c26c7fae */ /* 0x0009e2000a121848 */
[----:B------:R-:W-:Y:S01]  /*106500*/  ISETP.NE.U32.AND P5, PT, R215, RZ, PT ;  /* 0x000000ffd700720c */ /* 0x000fe20003fa5070 */
[----:B------:R-:W-:-:S02]  /*106510*/  SEL R215, R247, RZ, !P0 ;  /* 0x000000fff7d77207 */ /* 0x000fc40004000000 */
[----:B------:R-:W1:Y:S02]  /*106520*/  S2R R247, SR_TID.X ;  /* 0x0000000000f77919 */ /* 0x000e640000002100 */
[----:B------:R-:W-:Y:S02]  /*106530*/  ISETP.NE.U32.AND P6, PT, R215, RZ, PT ;  /* 0x000000ffd700720c */ /* 0x000fe40003fc5070 */
[----:B-1----:R-:W-:-:S04]  /*106540*/  LOP3.LUT R247, R247, 0x1f, RZ, 0xc0, !PT ;  /* 0x0000001ff7f77812 */ /* 0x002fc800078ec0ff */
[----:B------:R-:W-:Y:S02]  /*106550*/  LOP3.LUT R3, R247, 0x60, RZ, 0xfc, !PT ;  /* 0x00000060f7037812 */ /* 0x000fe400078efcff */
[----:B------:R-:W1:Y:S01]  /*106560*/  S2R R247, SR_TID.X ;  /* 0x0000000000f77919 */ /* 0x000e620000002100 */
[C---:B------:R-:W-:Y:S02]  /*106570*/  ISETP.GT.AND P1, PT, R2.reuse, 0x73, PT ;  /* 0x000000730200780c */ /* 0x040fe40003f24270 */
[----:B------:R-:W-:Y:S02]  /*106580*/  LOP3.LUT R251, R251, 0x1f, RZ, 0xc0, !PT ;  /* 0x0000001ffbfb7812 */ /* 0x000fe400078ec0ff */
[C---:B------:R-:W-:Y:S02]  /*106590*/  ISETP.GT.AND P2, PT, R2.reuse, 0x77, PT ;  /* 0x000000770200780c */ /* 0x040fe40003f44270 */
[----:B------:R-:W-:Y:S02]  /*1065a0*/  ISETP.GT.AND P3, PT, R2, 0x7b, PT ;  /* 0x0000007b0200780c */ /* 0x000fe40003f64270 */
[----:B----4-:R-:W-:-:S02]  /*1065b0*/  MOV R77, R10 ;  /* 0x0000000a004d7202 */ /* 0x010fc40000000f00 */
[----:B------:R-:W-:Y:S02]  /*1065c0*/  MOV R89, R8 ;  /* 0x0000000800597202 */ /* 0x000fe40000000f00 */
[----:B------:R-:W-:Y:S01]  /*1065d0*/  MOV R79, R9 ;  /* 0x00000009004f7202 */ /* 0x000fe20000000f00 */
[----:B------:R-:W-:Y:S02]  /*1065e0*/  IMAD.MOV.U32 R76, RZ, RZ, R207 ;  /* 0x000000ffff4c7224 */ /* 0x000fe400078e00cf */
[----:B------:R-:W-:Y:S01]  /*1065f0*/  IMAD.MOV.U32 R8, RZ, RZ, R205 ;  /* 0x000000ffff087224 */ /* 0x000fe200078e00cd */
[----:B------:R-:W-:Y:S02]  /*106600*/  MOV R9, R12 ;  /* 0x0000000c00097202 */ /* 0x000fe40000000f00 */
[----:B---3--:R-:W-:Y:S02]  /*106610*/  MOV R125, R6 ;  /* 0x00000006007d7202 */ /* 0x008fe40000000f00 */
[----:B--2---:R-:W-:Y:S01]  /*106620*/  MOV R193, R4 ;  /* 0x0000000400c17202 */ /* 0x004fe20000000f00 */
[----:B------:R-:W-:-:S02]  /*106630*/  IMAD.MOV.U32 R192, RZ, RZ, R213 ;  /* 0x000000ffffc07224 */ /* 0x000fc400078e00d5 */
[----:B------:R-:W-:Y:S01]  /*106640*/  IMAD.MOV.U32 R126, RZ, RZ, R212 ;  /* 0x000000ffff7e7224 */ /* 0x000fe200078e00d4 */
[----:B------:R-:W-:Y:S01]  /*106650*/  MOV R127, R5 ;  /* 0x00000005007f7202 */ /* 0x000fe20000000f00 */
[----:B------:R-:W-:Y:S02]  /*106660*/  IMAD.MOV.U32 R124, RZ, RZ, R211 ;  /* 0x000000ffff7c7224 */ /* 0x000fe400078e00d3 */
[----:B------:R-:W-:Y:S01]  /*106670*/  IMAD.MOV.U32 R90, RZ, RZ, R210 ;  /* 0x000000ffff5a7224 */ /* 0x000fe200078e00d2 */
[----:B------:R-:W-:Y:S01]  /*106680*/  MOV R91, R7 ;  /* 0x00000007005b7202 */ /* 0x000fe20000000f00 */
[----:B------:R-:W-:Y:S01]  /*106690*/  IMAD.MOV.U32 R88, RZ, RZ, R209 ;  /* 0x000000ffff587224 */ /* 0x000fe200078e00d1 */
[----:B------:R2:W-:Y:S01]  /*1066a0*/  STL.64 [R1+0x3970], R192 ;  /* 0x003970c001007387 */ /* 0x0005e20000100a00 */
[----:B------:R-:W-:Y:S02]  /*1066b0*/  IMAD.MOV.U32 R78, RZ, RZ, R208 ;  /* 0x000000ffff4e7224 */ /* 0x000fe400078e00d0 */
[----:B------:R3:W-:Y:S02]  /*1066c0*/  STL.64 [R1+0x3968], R126 ;  /* 0x0039687e01007387 */ /* 0x0007e40000100a00 */
[----:B------:R4:W-:Y:S02]  /*1066d0*/  STL.64 [R1+0x3960], R124 ;  /* 0x0039607c01007387 */ /* 0x0009e40000100a00 */
[----:B------:R-:W-:Y:S01]  /*1066e0*/  IMAD.MOV.U32 R208, RZ, RZ, R206 ;  /* 0x000000ffffd07224 */ /* 0x000fe200078e00ce */
[----:B------:R-:W-:Y:S01]  /*1066f0*/  MOV R209, R11 ;  /* 0x0000000b00d17202 */ /* 0x000fe20000000f00 */
[----:B------:R2:W-:Y:S04]  /*106700*/  LDGSTS.E [R108+0x33900], [R192.64], P4 ;  /* 0x33900000c06c7fae */ /* 0x0005e8000a121848 */
[----:B------:R1:W-:Y:S01]  /*106710*/  STL.64 [R1+0x3958], R90 ;  /* 0x0039585a01007387 */ /* 0x0003e20000100a00 */
[----:B------:R3:W-:Y:S02]  /*106720*/  LDGSTS.E [R108+0x33980], [R126.64], P4 ;  /* 0x339800007e6c7fae */ /* 0x0007e4000a121848 */
[----:B------:R1:W-:Y:S02]  /*106730*/  STL.64 [R1+0x3950], R88 ;  /* 0x0039505801007387 */ /* 0x0003e40000100a00 */
[----:B------:R-:W-:Y:S01]  /*106740*/  IMAD.MOV.U32 R210, RZ, RZ, R204 ;  /* 0x000000ffffd27224 */ /* 0x000fe200078e00cc */
[----:B------:R-:W-:Y:S01]  /*106750*/  MOV R211, R13 ;  /* 0x0000000d00d37202 */ /* 0x000fe20000000f00 */
[----:B------:R4:W-:Y:S04]  /*106760*/  LDGSTS.E [R108+0x33a00], [R124.64], P4 ;  /* 0x33a000007c6c7fae */ /* 0x0009e8000a121848 */
[----:B------:R1:W-:Y:S01]  /*106770*/  STL.64 [R1+0x3948], R78 ;  /* 0x0039484e01007387 */ /* 0x0003e20000100a00 */
[----:B------:R-:W-:Y:S01]  /*106780*/  IMAD.MOV.U32 R6, RZ, RZ, R203 ;  /* 0x000000ffff067224 */ /* 0x000fe200078e00cb */
[----:B------:R-:W-:Y:S01]  /*106790*/  MOV R7, R14 ;  /* 0x0000000e00077202 */ /* 0x000fe20000000f00 */
[----:B------:R1:W-:Y:S01]  /*1067a0*/  LDGSTS.E [R108+0x33a80], [R90.64], P4 ;  /* 0x33a800005a6c7fae */ /* 0x0003e2000a121848 */
[----:B------:R-:W-:Y:S04]  /*1067b0*/  STL.64 [R1+0x3940], R76 ;  /* 0x0039404c01007387 */ /* 0x000fe80000100a00 */
[----:B------:R1:W-:Y:S01]  /*1067c0*/  LDGSTS.E [R108+0x33b00], [R88.64], P4 ;  /* 0x33b00000586c7fae */ /* 0x0003e2000a121848 */
[----:B------:R-:W-:Y:S02]  /*1067d0*/  STL.64 [R1+0x3938], R208 ;  /* 0x003938d001007387 */ /* 0x000fe40000100a00 */
[----:B------:R-:W-:Y:S01]  /*1067e0*/  IMAD.MOV.U32 R212, RZ, RZ, R202 ;  /* 0x000000ffffd47224 */ /* 0x000fe200078e00ca */
[----:B------:R-:W-:Y:S01]  /*1067f0*/  MOV R213, R15 ;  /* 0x0000000f00d57202 */ /* 0x000fe20000000f00 */
[----:B------:R1:W-:Y:S04]  /*106800*/  LDGSTS.E [R108+0x33b80], [R78.64], P4 ;  /* 0x33b800004e6c7fae */ /* 0x0003e8000a121848 */
[----:B------:R-:W-:Y:S01]  /*106810*/  STL.64 [R1+0x3930], R8 ;  /* 0x0039300801007387 */ /* 0x000fe20000100a00 */
[----:B------:R1:W-:Y:S02]  /*106820*/  LDGSTS.E [R108+0x33c00], [R76.64], P4 ;  /* 0x33c000004c6c7fae */ /* 0x0003e4000a121848 */
[----:B------:R-:W-:Y:S01]  /*106830*/  IMAD.MOV.U32 R4, RZ, RZ, R201 ;  /* 0x000000ffff047224 */ /* 0x000fe200078e00c9 */
[----:B------:R-:W-:Y:S01]  /*106840*/  MOV R5, R16 ;  /* 0x0000001000057202 */ /* 0x000fe20000000f00 */
[----:B------:R1:W-:Y:S04]  /*106850*/  STL.64 [R1+0x3928], R210 ;  /* 0x003928d201007387 */ /* 0x0003e80000100a00 */
[----:B------:R1:W-:Y:S01]  /*106860*/  LDGSTS.E [R108+0x33c80], [R208.64], P4 ;  /* 0x33c80000d06c7fae */ /* 0x0003e2000a121848 */
[----:B------:R-:W-:Y:S02]  /*106870*/  STL.64 [R1+0x3920], R6 ;  /* 0x0039200601007387 */ /* 0x000fe40000100a00 */
[----:B------:R1:W-:Y:S02]  /*106880*/  LDGSTS.E [R108+0x33d00], [R8.64], P4 ;  /* 0x33d00000086c7fae */ /* 0x0003e4000a121848 */
[----:B------:R1:W5:Y:S01]  /*106890*/  LDL.LU.64 R236, [R1+0x7b60] ;  /* 0x007b600001ec7983 */ /* 0x0003620000300a00 */
[----:B------:R1:W-:Y:S01]  /*1068a0*/  LDGSTS.E [R108+0x33d80], [R210.64], P4 ;  /* 0x33d80000d26c7fae */ /* 0x0003e2000a121848 */
[----:B------:R-:W-:Y:S01]  /*1068b0*/  IMAD.MOV.U32 R214, RZ, RZ, R200 ;  /* 0x000000ffffd67224 */ /* 0x000fe200078e00c8 */
[----:B------:R-:W-:-:S02]  /*1068c0*/  MOV R215, R17 ;  /* 0x0000001100d77202 */ /* 0x000fc40000000f00 */
[----:B------:R1:W-:Y:S01]  /*1068d0*/  STL.64 [R1+0x3918], R212 ;  /* 0x003918d401007387 */ /* 0x0003e20000100a00 */
[----:B------:R1:W-:Y:S02]  /*1068e0*/  LDGSTS.E [R108+0x33e00], [R6.64], P4 ;  /* 0x33e00000066c7fae */ /* 0x0003e4000a121848 */
[----:B------:R1:W5:Y:S02]  /*1068f0*/  LDL.LU.64 R194, [R1+0x7b58] ;  /* 0x007b580001c27983 */ /* 0x0003640000300a00 */
[----:B------:R1:W-:Y:S01]  /*106900*/  LDGSTS.E [R108+0x33e80], [R212.64], P4 ;  /* 0x33e80000d46c7fae */ /* 0x0003e2000a121848 */
[----:B------:R1:W-:Y:S04]  /*106910*/  STL.64 [R1+0x3910], R4 ;  /* 0x0039100401007387 */ /* 0x0003e80000100a00 */
[----:B------:R1:W-:Y:S01]  /*106920*/  LDGSTS.E [R108+0x33f00], [R4.64], P4 ;  /* 0x33f00000046c7fae */ /* 0x0003e2000a121848 */
[----:B--2---:R2:W5:Y:S02]  /*106930*/  LDL.LU.64 R192, [R1+0x7b50] ;  /* 0x007b500001c07983 */ /* 0x0045640000300a00 */
[----:B------:R2:W-:Y:S02]  /*106940*/  STL.64 [R1+0x3908], R214 ;  /* 0x003908d601007387 */ /* 0x0005e40000100a00 */
[----:B------:R2:W-:Y:S01]  /*106950*/  LDGSTS.E [R108+0x33f80], [R214.64], P4 ;  /* 0x33f80000d66c7fae */ /* 0x0005e2000a121848 */
[----:B---3--:R3:W5:Y:S01]  /*106960*/  LDL.LU.64 R126, [R1+0x7b48] ;  /* 0x007b4800017e7983 */ /* 0x0087620000300a00 */
[----:B----4-:R3:W5:Y:S02]  /*106970*/  LDL.LU.64 R124, [R1+0x7b40] ;  /* 0x007b4000017c7983 */ /* 0x0107640000300a00 */
[----:B-1----:R3:W5:Y:S01]  /*106980*/  LDL.LU.64 R90, [R1+0x7b38] ;  /* 0x007b3800015a7983 */ /* 0x0027620000300a00 */
[----:B------:R3:W5:Y:S04]  /*106990*/  LDL.LU.64 R88, [R1+0x7b30] ;  /* 0x007b300001587983 */ /* 0x0007680000300a00 */
[----:B------:R3:W5:Y:S01]  /*1069a0*/  LDL.LU.64 R78, [R1+0x7b28] ;  /* 0x007b2800014e7983 */ /* 0x0007620000300a00 */
[----:B------:R-:W-:-:S02]  /*1069b0*/  IMAD.MOV.U32 R210, RZ, RZ, R196 ;  /* 0x000000ffffd27224 */ /* 0x000fc400078e00c4 */
[----:B------:R-:W-:Y:S01]  /*1069c0*/  IMAD.MOV.U32 R212, RZ, RZ, R197 ;  /* 0x000000ffffd47224 */ /* 0x000fe200078e00c5 */
[----:B------:R-:W-:Y:S01]  /*1069d0*/  MOV R213, R20 ;  /* 0x0000001400d57202 */ /* 0x000fe20000000f00 */
[----:B------:R-:W-:Y:S01]  /*1069e0*/  IMAD.MOV.U32 R4, RZ, RZ, R199 ;  /* 0x000000ffff047224 */ /* 0x000fe200078e00c7 */
[----:B------:R-:W-:Y:S02]  /*1069f0*/  MOV R5, R18 ;  /* 0x0000001200057202 */ /* 0x000fe40000000f00 */
[----:B------:R-:W-:Y:S02]  /*106a00*/  MOV R211, R21 ;  /* 0x0000001500d37202 */ /* 0x000fe40000000f00 */
[----:B--2---:R-:W-:Y:S01]  /*106a10*/  MOV R215, R19 ;  /* 0x0000001300d77202 */ /* 0x004fe20000000f00 */
[----:B------:R-:W-:Y:S01]  /*106a20*/  IMAD.MOV.U32 R18, RZ, RZ, R4 ;  /* 0x000000ffff127224 */ /* 0x000fe200078e0004 */
[----:B------:R-:W-:Y:S01]  /*106a30*/  MOV R19, R5 ;  /* 0x0000000500137202 */ /* 0x000fe20000000f00 */
[----:B------:R-:W-:Y:S01]  /*106a40*/  IMAD.MOV.U32 R214, RZ, RZ, R198 ;  /* 0x000000ffffd67224 */ /* 0x000fe200078e00c6 */
[----:B------:R3:W5:Y:S01]  /*106a50*/  LDL.LU.64 R76, [R1+0x7b20] ;  /* 0x007b2000014c7983 */ /* 0x0007620000300a00 */
[----:B------:R-:W-:Y:S01]  /*106a60*/  IMAD.MOV.U32 R208, RZ, RZ, R191 ;  /* 0x000000ffffd07224 */ /* 0x000fe200078e00bf */
[----:B------:R-:W-:Y:S01]  /*106a70*/  MOV R209, R22 ;  /* 0x0000001600d17202 */ /* 0x000fe20000000f00 */
        /* <DEDUP_REMOVED lines=37> */
[----:B------:R-:W-:Y:S01]  /*106cd0*/  IMAD.MOV.U32 R6, RZ, RZ, R181 ;  /* 0x000000ffff067224 */ /* 0x000fe200078e00b5 */
[----:B------:R-:W-:Y:S01]  /*106ce0*/  MOV R7, R32 ;  /* 0x0000002000077202 */ /* 0x000fe20000000f00 */
[----:B------:R2:W-:Y:S04]  /*106cf0*/  LDGSTS.E [R108+0x35c80], [R16.64], P5 ;  /* 0x35c80000106c7fae */ /* 0x0005e8000a921848 */
[----:B------:R2:W-:Y:S01]  /*106d00*/  STL.64 [R1+0x38b0], R14 ;  /* 0x0038b00e01007387 */ /* 0x0005e20000100a00 */
[----:B-1----:R-:W-:Y:S01]  /*106d10*/  IMAD.MOV.U32 R4, RZ, RZ, R180 ;  /* 0x000000ffff047224 */ /* 0x002fe200078e00b4 */
[----:B------:R-:W-:Y:S01]  /*106d20*/  MOV R5, R33 ;  /* 0x0000002100057202 */ /* 0x000fe20000000f00 */
[----:B------:R1:W-:Y:S01]  /*106d30*/  LDGSTS.E [R108+0x35d00], [R14.64], P5 ;  /* 0x35d000000e6c7fae */ /* 0x0003e2000a921848 */
[----:B------:R1:W-:Y:S04]  /*106d40*/  STL.64 [R1+0x38a8], R12 ;  /* 0x0038a80c01007387 */ /* 0x0003e80000100a00 */
[----:B------:R1:W-:Y:S01]  /*106d50*/  LDGSTS.E [R108+0x35d80], [R12.64], P5 ;  /* 0x35d800000c6c7fae */ /* 0x0003e2000a921848 */
[----:B------:R-:W-:Y:S01]  /*106d60*/  IMAD.MOV.U32 R180, RZ, RZ, R179 ;  /* 0x000000ffffb47224 */ /* 0x000fe200078e00b3 */
[----:B------:R-:W-:Y:S01]  /*106d70*/  MOV R181, R34 ;  /* 0x0000002200b57202 */ /* 0x000fe20000000f00 */
[----:B------:R1:W-:Y:S01]  /*106d80*/  STL.64 [R1+0x38a0], R10 ;  /* 0x0038a00a01007387 */ /* 0x0003e20000100a00 */
[----:B------:R1:W-:Y:S01]  /*106d90*/  LDGSTS.E [R108+0x35e00], [R10.64], P5 ;  /* 0x35e000000a6c7fae */ /* 0x0003e2000a921848 */
[----:B------:R-:W-:Y:S01]  /*106da0*/  IMAD.MOV.U32 R32, RZ, RZ, R178 ;  /* 0x000000ffff207224 */ /* 0x000fe200078e00b2 */
[----:B------:R-:W-:-:S02]  /*106db0*/  MOV R33, R35 ;  /* 0x0000002300217202 */ /* 0x000fc40000000f00 */
[----:B------:R1:W-:Y:S01]  /*106dc0*/  STL.64 [R1+0x3898], R8 ;  /* 0x0038980801007387 */ /* 0x0003e20000100a00 */
[----:B------:R1:W-:Y:S02]  /*106dd0*/  LDGSTS.E [R108+0x35e80], [R8.64], P5 ;  /* 0x35e80000086c7fae */ /* 0x0003e4000a921848 */
[----:B------:R-:W-:Y:S01]  /*106de0*/  IMAD.MOV.U32 R30, RZ, RZ, R177 ;  /* 0x000000ffff1e7224 */ /* 0x000fe200078e00b1 */
[----:B------:R-:W-:Y:S01]  /*106df0*/  MOV R31, R36 ;  /* 0x00000024001f7202 */ /* 0x000fe20000000f00 */
        /* <DEDUP_REMOVED lines=8> */
[----:B------:R-:W-:Y:S01]  /*106e80*/  STL.64 [R1+0x3880], R180 ;  /* 0x003880b401007387 */ /* 0x000fe20000100a00 */
[----:B------:R-:W-:Y:S01]  /*106e90*/  IMAD.MOV.U32 R24, RZ, RZ, R174 ;  /* 0x000000ffff187224 */ /* 0x000fe200078e00ae */
[----:B------:R-:W-:Y:S01]  /*106ea0*/  MOV R25, R39 ;  /* 0x0000002700197202 */ /* 0x000fe20000000f00 */
[----:B------:R1:W-:Y:S01]  /*106eb0*/  LDGSTS.E [R108+0x37800], [R180.64], P6 ;  /* 0x37800000b46c7fae */ /* 0x0003e2000b121848 */
[----:B------:R1:W-:Y:S01]  /*106ec0*/  STL.64 [R1+0x3878], R32 ;  /* 0x0038782001007387 */ /* 0x0003e20000100a00 */
[----:B------:R-:W-:Y:S01]  /*106ed0*/  IMAD.MOV.U32 R22, RZ, RZ, R173 ;  /* 0x000000ffff167224 */ /* 0x000fe200078e00ad */
[----:B------:R-:W-:Y:S02]  /*106ee0*/  MOV R23, R40 ;  /* 0x0000002800177202 */ /* 0x000fe40000000f00 */
[----:B------:R1:W-:Y:S01]  /*106ef0*/  LDGSTS.E [R108+0x37880], [R32.64], P6 ;  /* 0x37880000206c7fae */ /* 0x0003e2000b121848 */
[----:B------:R1:W-:Y:S02]  /*106f00*/  STL.64 [R1+0x3870], R30 ;  /* 0x0038701e01007387 */ /* 0x0003e40000100a00 */
[----:B------:R-:W-:Y:S01]  /*106f10*/  IMAD.MOV.U32 R20, RZ, RZ, R172 ;  /* 0x000000ffff147224 */ /* 0x000fe200078e00ac */
[----:B------:R-:W-:Y:S01]  /*106f20*/  MOV R21, R41 ;  /* 0x0000002900157202 */ /* 0x000fe20000000f00 */
[----:B------:R3:W-:Y:S04]  /*106f30*/  LDGSTS.E [R108+0x37900], [R30.64], P6 ;  /* 0x379000001e6c7fae */ /* 0x0007e8000b121848 */
[----:B------:R3:W-:Y:S01]  /*106f40*/  STL.64 [R1+0x3868], R28 ;  /* 0x0038681c01007387 */ /* 0x0007e20000100a00 */
[----:B--2---:R-:W-:Y:S01]  /*106f50*/  IMAD.MOV.U32 R18, RZ, RZ, R171 ;  /* 0x000000ffff127224 */ /* 0x004fe200078e00ab */
[----:B------:R-:W-:Y:S01]  /*106f60*/  MOV R19, R42 ;  /* 0x0000002a00137202 */ /* 0x000fe20000000f00 */
[----:B------:R2:W-:Y:S01]  /*106f70*/  LDGSTS.E [R108+0x37980], [R28.64], P6 ;  /* 0x379800001c6c7fae */ /* 0x0005e2000b121848 */
[----:B------:R2:W-:Y:S01]  /*106f80*/  STL.64 [R1+0x3860], R26 ;  /* 0x0038601a01007387 */ /* 0x0005e20000100a00 */
[----:B------:R-:W-:Y:S01]  /*106f90*/  IMAD.MOV.U32 R16, RZ, RZ, R170 ;  /* 0x000000ffff107224 */ /* 0x000fe200078e00aa */
[----:B------:R-:W-:-:S02]  /*106fa0*/  MOV R17, R43 ;  /* 0x0000002b00117202 */ /* 0x000fc40000000f00 */
[----:B------:R2:W-:Y:S01]  /*106fb0*/  LDGSTS.E [R108+0x37a00], [R26.64], P6 ;  /* 0x37a000001a6c7fae */ /* 0x0005e2000b121848 */
[----:B------:R-:W-:Y:S02]  /*106fc0*/  STL.64 [R1+0x3858], R24 ;  /* 0x0038581801007387 */ /* 0x000fe40000100a00 */
[----:B-1----:R-:W-:Y:S01]  /*106fd0*/  IMAD.MOV.U32 R14, RZ, RZ, R169 ;  /* 0x000000ffff0e7224 */ /* 0x002fe200078e00a9 */
        /* <DEDUP_REMOVED lines=23> */
[----:B------:R1:W-:Y:S02]  /*107150*/  LDGSTS.E [R108+0x37d80], [R12.64], P6 ;  /* 0x37d800000c6c7fae */ /* 0x0003e4000b121848 */
[----:B------:R-:W-:Y:S01]  /*107160*/  STL.64 [R1+0x3820], R10 ;  /* 0x0038200a01007387 */ /* 0x000fe20000100a00 */
[----:B------:R1:W-:Y:S04]  /*107170*/  LDGSTS.E [R108+0x37e00], [R10.64], P6 ;  /* 0x37e000000a6c7fae */ /* 0x0003e8000b121848 */
[----:B------:R-:W-:Y:S01]  /*107180*/  STL.64 [R1+0x3818], R8 ;  /* 0x0038180801007387 */ /* 0x000fe20000100a00 */
[----:B------:R1:W-:Y:S02]  /*107190*/  LDGSTS.E [R108+0x37e80], [R8.64], P6 ;  /* 0x37e80000086c7fae */ /* 0x0003e4000b121848 */
[----:B------:R-:W-:Y:S01]  /*1071a0*/  IMAD.MOV.U32 R36, RZ, RZ, R50 ;  /* 0x000000ffff247224 */ /* 0x000fe200078e0032 */
[----:B------:R-:W-:Y:S01]  /*1071b0*/  MOV R37, R148 ;  /* 0x0000009400257202 */ /* 0x000fe20000000f00 */
[----:B------:R-:W-:Y:S04]  /*1071c0*/  STL.64 [R1+0x3810], R6 ;  /* 0x0038100601007387 */ /* 0x000fe80000100a00 */
[----:B------:R1:W-:Y:S01]  /*1071d0*/  LDGSTS.E [R108+0x37f00], [R6.64], P6 ;  /* 0x37f00000066c7fae */ /* 0x0003e2000b121848 */
[----:B------:R-:W-:Y:S01]  /*1071e0*/  IMAD.MOV.U32 R34, RZ, RZ, R163 ;  /* 0x000000ffff227224 */ /* 0x000fe200078e00a3 */
[----:B------:R-:W-:-:S02]  /*1071f0*/  MOV R35, R51 ;  /* 0x0000003300237202 */ /* 0x000fc40000000f00 */
[----:B------:R-:W-:Y:S01]  /*107200*/  ISETP.GE.AND P5, PT, R3, R2, PT ;  /* 0x000000020300720c */ /* 0x000fe20003fa6270 */
[----:B------:R1:W-:Y:S04]  /*107210*/  STL.64 [R1+0x3808], R4 ;  /* 0x0038080401007387 */ /* 0x0003e80000100a00 */
[----:B------:R1:W-:Y:S01]  /*107220*/  LDGSTS.E [R108+0x37f80], [R4.64], P6 ;  /* 0x37f80000046c7fae */ /* 0x0003e2000b121848 */
[----:B------:R-:W-:Y:S01]  /*107230*/  IMAD.MOV.U32 R32, RZ, RZ, R162 ;  /* 0x000000ffff207224 */ /* 0x000fe200078e00a2 */
[----:B------:R-:W-:Y:S02]  /*107240*/  MOV R33, R52 ;  /* 0x0000003400217202 */ /* 0x000fe40000000f00 */
[----:B------:R-:W-:Y:S01]  /*107250*/  LOP3.LUT R3, R251, 0x20, RZ, 0xfc, !PT ;  /* 0x00000020fb037812 */ /* 0x000fe200078efcff */
[----:B---3--:R-:W-:Y:S01]  /*107260*/  IMAD.MOV.U32 R30, RZ, RZ, R161 ;  /* 0x000000ffff1e7224 */ /* 0x008fe200078e00a1 */
[----:B------:R-:W-:Y:S01]  /*107270*/  MOV R31, R53 ;  /* 0x00000035001f7202 */ /* 0x000fe20000000f00 */
[----:B--2---:R-:W-:Y:S01]  /*107280*/  IMAD.MOV.U32 R28, RZ, RZ, R160 ;  /* 0x000000ffff1c7224 */ /* 0x004fe200078e00a0 */
[----:B------:R-:W-:-:S02]  /*107290*/  MOV R29, R54 ;  /* 0x00000036001d7202 */ /* 0x000fc40000000f00 */
[----:B------:R-:W-:Y:S01]  /*1072a0*/  LOP3.LUT R164, R247, 0x1f, RZ, 0xc0, !PT ;  /* 0x0000001ff7a47812 */ /* 0x000fe200078ec0ff */
[----:B------:R-:W-:Y:S01]  /*1072b0*/  STL.64 [R1+0x3478], R36 ;  /* 0x0034782401007387 */ /* 0x000fe20000100a00 */
[----:B------:R-:W-:Y:S01]  /*1072c0*/  IMAD.MOV.U32 R26, RZ, RZ, R159 ;  /* 0x000000ffff1a7224 */ /* 0x000fe200078e009f */
[----:B-1----:R-:W-:Y:S02]  /*1072d0*/  SEL R4, RZ, 0x4, !P1 ;  /* 0x00000004ff047807 */ /* 0x002fe40004800000 */
[----:B------:R-:W-:Y:S02]  /*1072e0*/  LOP3.LUT R5, R251, 0x40, RZ, 0xfc, !PT ;  /* 0x00000040fb057812 */ /* 0x000fe400078efcff */
[----:B------:R-:W-:Y:S01]  /*1072f0*/  MOV R27, R55 ;  /* 0x00000037001b7202 */ /* 0x000fe20000000f00 */
[----:B------:R-:W-:Y:S01]  /*107300*/  STL.64 [R1+0x3470], R34 ;  /* 0x0034702201007387 */ /* 0x000fe20000100a00 */
[----:B------:R-:W-:Y:S01]  /*107310*/  IMAD.MOV.U32 R24, RZ, RZ, R158 ;  /* 0x000000ffff187224 */ /* 0x000fe200078e009e */
[----:B------:R-:W-:-:S02]  /*107320*/  MOV R25, R56 ;  /* 0x0000003800197202 */ /* 0x000fc40000000f00 */
[----:B------:R-:W-:Y:S02]  /*107330*/  ISETP.GE.AND P1, PT, R3, R2, PT ;  /* 0x000000020300720c */ /* 0x000fe40003f26270 */
[----:B------:R-:W-:Y:S01]  /*107340*/  SEL R4, R4, RZ, !P0 ;  /* 0x000000ff04047207 */ /* 0x000fe20004000000 */
[----:B------:R-:W-:Y:S01]  /*107350*/  STL.64 [R1+0x3468], R32 ;  /* 0x0034682001007387 */ /* 0x000fe20000100a00 */
[----:B------:R-:W-:Y:S01]  /*107360*/  IMAD.MOV.U32 R22, RZ, RZ, R157 ;  /* 0x000000ffff167224 */ /* 0x000fe200078e009d */
[----:B------:R-:W-:Y:S02]  /*107370*/  MOV R23, R57 ;  /* 0x0000003900177202 */ /* 0x000fe40000000f00 */
[----:B------:R-:W-:Y:S01]  /*107380*/  SEL R3, RZ, 0x4, !P2 ;  /* 0x00000004ff037807 */ /* 0x000fe20005000000 */
[----:B------:R-:W-:Y:S01]  /*107390*/  STL.64 [R1+0x3460], R30 ;  /* 0x0034601e01007387 */ /* 0x000fe20000100a00 */
[----:B------:R-:W-:Y:S01]  /*1073a0*/  IMAD.MOV.U32 R20, RZ, RZ, R156 ;  /* 0x000000ffff147224 */ /* 0x000fe200078e009c */
[----:B------:R-:W-:-:S02]  /*1073b0*/  MOV R21, R58 ;  /* 0x0000003a00157202 */ /* 0x000fc40000000f00 */
[----:B------:R-:W-:Y:S02]  /*1073c0*/  ISETP.GT.AND P4, PT, R2, 0x7f, PT ;  /* 0x0000007f0200780c */ /* 0x000fe40003f84270 */
[-C--:B------:R-:W-:Y:S02]  /*1073d0*/  ISETP.GE.AND P6, PT, R164, R2.reuse, PT ;  /* 0x00000002a400720c */ /* 0x080fe40003fc6270 */
[----:B------:R-:W-:Y:S01]  /*1073e0*/  ISETP.GE.AND P2, PT, R5, R2, PT ;  /* 0x000000020500720c */ /* 0x000fe20003f46270 */
[----:B------:R-:W-:Y:S01]  /*1073f0*/  STL.64 [R1+0x3458], R28 ;  /* 0x0034581c01007387 */ /* 0x000fe20000100a00 */
[----:B------:R-:W-:Y:S01]  /*107400*/  IMAD.MOV.U32 R18, RZ, RZ, R155 ;  /* 0x000000ffff127224 */ /* 0x000fe200078e009b */
[----:B------:R-:W-:Y:S02]  /*107410*/  MOV R19, R59 ;  /* 0x0000003b00137202 */ /* 0x000fe40000000f00 */
[----:B------:R-:W-:Y:S01]  /*107420*/  SEL R2, RZ, 0x4, !P3 ;  /* 0x00000004ff027807 */ /* 0x000fe20005800000 */
[----:B------:R-:W-:Y:S01]  /*107430*/  STL.64 [R1+0x3450], R26 ;  /* 0x0034501a01007387 */ /* 0x000fe20000100a00 */
[----:B------:R-:W-:Y:S01]  /*107440*/  IMAD.MOV.U32 R16, RZ, RZ, R154 ;  /* 0x000000ffff107224 */ /* 0x000fe200078e009a */
[----:B------:R-:W-:-:S02]  /*107450*/  MOV R17, R60 ;  /* 0x0000003c00117202 */ /* 0x000fc40000000f00 */
[----:B------:R-:W-:Y:S01]  /*107460*/  ISETP.NE.U32.AND P3, PT, R4, RZ, PT ;  /* 0x000000ff0400720c */ /* 0x000fe20003f65070 */
[----:B------:R-:W-:Y:S01]  /*107470*/  STL.64 [R1+0x3448], R24 ;  /* 0x0034481801007387 */ /* 0x000fe20000100a00 */
[----:B------:R-:W-:Y:S01]  /*107480*/  IMAD.MOV.U32 R14, RZ, RZ, R153 ;  /* 0x000000ffff0e7224 */ /* 0x000fe200078e0099 */
[----:B------:R-:W-:Y:S01]  /*107490*/  MOV R15, R61 ;  /* 0x0000003d000f7202 */ /* 0x000fe20000000f00 */
[----:B------:R1:W-:Y:S02]  /*1074a0*/  STL.64 [R1+0x3440], R22 ;  /* 0x0034401601007387 */ /* 0x0003e40000100a00 */
        /* <DEDUP_REMOVED lines=11> */
[----:B------:R-:W-:Y:S01]  /*107560*/  STL.64 [R1+0x3420], R14 ;  /* 0x0034200e01007387 */ /* 0x000fe20000100a00 */
        /* <DEDUP_REMOVED lines=17> */
[----:B------:R-:W-:-:S02]  /*107680*/  MOV R171, R71 ;  /* 0x0000004700ab7202 */ /* 0x000fc40000000f00 */
[----:B------:R-:W-:Y:S01]  /*107690*/  SEL R4, R3, RZ, !P0 ;  /* 0x000000ff03047207 */ /* 0x000fe20004000000 */
        /* <DEDUP_REMOVED lines=10> */
[----:B------:R-:W-:-:S02]  /*107740*/  MOV R163, R74 ;  /* 0x0000004a00a37202 */ /* 0x000fc40000000f00 */
[----:B------:R-:W-:Y:S01]  /*107750*/  SEL R3, RZ, 0x4, !P4 ;  /* 0x00000004ff037807 */ /* 0x000fe20006000000 */
[----:B------:R1:W-:Y:S04]  /*107760*/  LDGSTS.E [R108+0x39900], [R32.64], P3 ;  /* 0x39900000206c7fae */ /* 0x0003e80009921848 */
[----:B------:R-:W-:Y:S01]  /*107770*/  STL.64 [R1+0x3058], R172 ;  /* 0x003058ac01007387 */ /* 0x000fe20000100a00 */
[----:B------:R-:W-:Y:S01]  /*107780*/  IMAD.MOV.U32 R160, RZ, RZ, R136 ;  /* 0x000000ffffa07224 */ /* 0x000fe200078e0088 */
[----:B------:R-:W-:Y:S02]  /*107790*/  MOV R161, R75 ;  /* 0x0000004b00a17202 */ /* 0x000fe40000000f00 */
[----:B------:R-:W-:Y:S01]  /*1077a0*/  ISETP.NE.U32.AND P4, PT, R4, RZ, PT ;  /* 0x000000ff0400720c */ /* 0x000fe20003f85070 */
        /* <DEDUP_REMOVED lines=16> */
[----:B------:R-:W-:Y:S01]  /*1078b0*/  SEL R4, R2, RZ, !P0 ;  /* 0x000000ff02047207 */ /* 0x000fe20004000000 */
        /* <DEDUP_REMOVED lines=11> */
[----:B------:R-:W-:Y:S02]  /*107970*/  MOV R65, R86 ;  /* 0x0000005600417202 */ /* 0x000fe40000000f00 */
[----:B------:R-:W-:Y:S01]  /*107980*/  SEL R2, RZ, 0x4, P5 ;  /* 0x00000004ff027807 */ /* 0x000fe20002800000 */
[----:B------:R1:W-:Y:S04]  /*107990*/  LDGSTS.E [R108+0x39d00], [R16.64], P3 ;  /* 0x39d00000106c7fae */ /* 0x0003e80009921848 */
[----:B------:R-:W-:Y:S01]  /*1079a0*/  STL.64 [R1+0x3018], R154 ;  /* 0x0030189a01007387 */ /* 0x000fe20000100a00 */
[----:B------:R-:W-:Y:S01]  /*1079b0*/  IMAD.MOV.U32 R62, RZ, RZ, R128 ;  /* 0x000000ffff3e7224 */ /* 0x000fe200078e0080 */
[----:B------:R-:W-:-:S02]  /*1079c0*/  MOV R63, R87 ;  /* 0x00000057003f7202 */ /* 0x000fc40000000f00 */
[----:B------:R-:W-:Y:S01]  /*1079d0*/  ISETP.NE.U32.AND P5, PT, R4, RZ, PT ;  /* 0x000000ff0400720c */ /* 0x000fe20003fa5070 */
[----:B------:R1:W-:Y:S04]  /*1079e0*/  LDGSTS.E [R108+0x39d80], [R14.64], P3 ;  /* 0x39d800000e6c7fae */ /* 0x0003e80009921848 */
[----:B------:R-:W-:Y:S01]  /*1079f0*/  STL.64 [R1+0x3010], R152 ;  /* 0x0030109801007387 */ /* 0x000fe20000100a00 */
[----:B------:R-:W-:Y:S01]  /*107a00*/  IMAD.MOV.U32 R60, RZ, RZ, R123 ;  /* 0x000000ffff3c7224 */ /* 0x000fe200078e007b */
[----:B------:R-:W-:Y:S02]  /*107a10*/  MOV R61, R92 ;  /* 0x0000005c003d7202 */ /* 0x000fe40000000f00 */
        /* <DEDUP_REMOVED lines=19> */
[----:B------:R-:W-:Y:S01]  /*107b50*/  STL.64 [R1+0x2fe8], R60 ;  /* 0x002fe83c01007387 */ /* 0x000fe20000100a00 */
[----:B------:R-:W-:Y:S01]  /*107b60*/  IMAD.MOV.U32 R50, RZ, RZ, R118 ;  /* 0x000000ffff327224 */ /* 0x000fe200078e0076 */
[----:B------:R-:W-:Y:S02]  /*107b70*/  MOV R51, R97 ;  /* 0x0000006100337202 */ /* 0x000fe40000000f00 */
[----:B------:R1:W-:Y:S01]  /*107b80*/  LDGSTS.E [R108+0x3b800], [R146.64], P4 ;  /* 0x3b800000926c7fae */ /* 0x0003e2000a121848 */
[----:B------:R-:W-:Y:S01]  /*107b90*/  SEL R4, R2, RZ, !P0 ;  /* 0x000000ff02047207 */ /* 0x000fe20004000000 */
        /* <DEDUP_REMOVED lines=12> */
[----:B------:R-:W-:Y:S01]  /*107c60*/  SEL R2, RZ, 0x4, P1 ;  /* 0x00000004ff027807 */ /* 0x000fe20000800000 */
[----:B------:R-:W-:Y:S02]  /*107c70*/  STL.64 [R1+0x2fc8], R52 ;  /* 0x002fc83401007387 */ /* 0x000fe40000100a00 */
[----:B-1----:R-:W-:Y:S01]  /*107c80*/  IMAD.MOV.U32 R22, RZ, RZ, R114 ;  /* 0x000000ffff167224 */ /* 0x002fe200078e0072 */
[----:B------:R-:W-:Y:S01]  /*107c90*/  MOV R23, R101 ;  /* 0x0000006500177202 */ /* 0x000fe20000000f00 */
[----:B------:R1:W-:Y:S01]  /*107ca0*/  LDGSTS.E [R108+0x3ba00], [R174.64], P4 ;  /* 0x3ba00000ae6c7fae */ /* 0x0003e2000a121848 */
[----:B------:R-:W-:Y:S02]  /*107cb0*/  ISETP.NE.U32.AND P1, PT, R4, RZ, PT ;  /* 0x000000ff0400720c */ /* 0x000fe40003f25070 */
[----:B------:R-:W-:Y:S01]  /*107cc0*/  SEL R3, R3, RZ, !P0 ;  /* 0x000000ff03037207 */ /* 0x000fe20004000000 */
[----:B------:R-:W-:Y:S01]  /*107cd0*/  STL.64 [R1+0x2fc0], R50 ;  /* 0x002fc03201007387 */ /* 0x000fe20000100a00 */
[----:B------:R-:W-:Y:S01]  /*107ce0*/  IMAD.MOV.U32 R42, RZ, RZ, R113 ;  /* 0x000000ffff2a7224 */ /* 0x000fe200078e0071 */
[----:B------:R-:W-:Y:S01]  /*107cf0*/  MOV R43, R102 ;  /* 0x00000066002b7202 */ /* 0x000fe20000000f00 */
[----:B------:R1:W-:Y:S01]  /*107d00*/  LDGSTS.E [R108+0x3ba80], [R172.64], P4 ;  /* 0x3ba80000ac6c7fae */ /* 0x0003e2000a121848 */
[----:B------:R-:W-:Y:S01]  /*107d10*/  SEL R4, RZ, 0x4, P2 ;  /* 0x00000004ff047807 */ /* 0x000fe20001000000 */
[----:B------:R-:W-:Y:S01]  /*107d20*/  STL.64 [R1+0x2fb8], R48 ;  /* 0x002fb83001007387 */ /* 0x000fe20000100a00 */
[----:B--2---:R-:W-:Y:S01]  /*107d30*/  IMAD.MOV.U32 R12, RZ, RZ, R112 ;  /* 0x000000ffff0c7224 */ /* 0x004fe200078e0070 */
        /* <DEDUP_REMOVED lines=10> */
[----:B------:R-:W-:Y:S01]  /*107de0*/  ISETP.NE.U32.AND P2, PT, R3, RZ, PT ;  /* 0x000000ff0300720c */ /* 0x000fe20003f45070 */
[----:B------:R2:W-:Y:S01]  /*107df0*/  STL.64 [R1+0x2fa0], R22 ;  /* 0x002fa01601007387 */ /* 0x0005e20000100a00 */
[----:B------:R-:W-:Y:S01]  /*107e00*/  IMAD.MOV.U32 R20, RZ, RZ, R109 ;  /* 0x000000ffff147224 */ /* 0x000fe200078e006d */
[----:B------:R-:W-:-:S02]  /*107e10*/  MOV R21, R106 ;  /* 0x0000006a00157202 */ /* 0x000fc40000000f00 */
[----:B------:R1:W-:Y:S01]  /*107e20*/  LDGSTS.E [R108+0x3bc80], [R162.64], P4 ;  /* 0x3bc80000a26c7fae */ /* 0x0003e2000a121848 */
[----:B------:R-:W-:Y:S01]  /*107e30*/  SEL R3, R4, RZ, !P0 ;  /* 0x000000ff04037207 */ /* 0x000fe20004000000 */
[----:B------:R-:W-:Y:S02]  /*107e40*/  STL.64 [R1+0x2f98], R42 ;  /* 0x002f982a01007387 */ /* 0x000fe40000100a00 */
[----:B------:R-:W-:Y:S01]  /*107e50*/  IMAD.MOV.U32 R36, RZ, RZ, R216 ;  /* 0x000000ffff247224 */ /* 0x000fe200078e00d8 */
[----:B------:R-:W-:Y:S01]  /*107e60*/  MOV R37, R107 ;  /* 0x0000006b00257202 */ /* 0x000fe20000000f00 */
[----:B------:R1:W-:Y:S04]  /*107e70*/  LDGSTS.E [R108+0x3bd00], [R160.64], P4 ;  /* 0x3bd00000a06c7fae */ /* 0x0003e8000a121848 */
[----:B------:R1:W-:Y:S01]  /*107e80*/  STL.64 [R1+0x2f90], R12 ;  /* 0x002f900c01007387 */ /* 0x0003e20000100a00 */
        /* <DEDUP_REMOVED lines=11> */
[----:B------:R1:W-:Y:S01]  /*107f40*/  STL.64 [R1+0x2f78], R20 ;  /* 0x002f781401007387 */ /* 0x0003e20000100a00 */
[----:B---3--:R-:W-:Y:S01]  /*107f50*/  IMAD.MOV.U32 R6, RZ, RZ, R224 ;  /* 0x000000ffff067224 */ /* 0x008fe200078e00e0 */
        /* <DEDUP_REMOVED lines=26> */
[----:B------:R1:W-:Y:S01]  /*108100*/  STL.64 [R1+0x2f40], R16 ;  /* 0x002f401001007387 */ /* 0x0003e20000100a00 */
        /* <DEDUP_REMOVED lines=13> */
[----:B------:R1:W-:Y:S02]  /*1081e0*/  STL.64 [R1+0x2f20], R18 ;  /* 0x002f201201007387 */ /* 0x0003e40000100a00 */
[----:B------:R1:W-:Y:S02]  /*1081f0*/  LDGSTS.E [R108+0x3dc80], [R48.64], P5 ;  /* 0x3dc80000306c7fae */ /* 0x0003e4000a921848 */
[----:B------:R-:W-:Y:S01]  /*108200*/  STL.64 [R1+0x2f18], R26 ;  /* 0x002f181a01007387 */ /* 0x000fe20000100a00 */
[----:B------:R1:W-:Y:S04]  /*108210*/  LDGSTS.E [R108+0x3dd00], [R46.64], P5 ;  /* 0x3dd000002e6c7fae */ /* 0x0003e8000a921848 */
[----:B------:R-:W-:Y:S01]  /*108220*/  STL.64 [R1+0x2f10], R24 ;  /* 0x002f101801007387 */ /* 0x000fe20000100a00 */
[----:B------:R1:W-:Y:S02]  /*108230*/  LDGSTS.E [R108+0x3dd80], [R44.64], P5 ;  /* 0x3dd800002c6c7fae */ /* 0x0003e4000a921848 */
[----:B------:R1:W-:Y:S02]  /*108240*/  STL.64 [R1+0x2f08], R10 ;  /* 0x002f080a01007387 */ /* 0x0003e40000100a00 */
[----:B------:R2:W-:Y:S01]  /*108250*/  LDGSTS.E [R108+0x3de00], [R22.64], P5 ;  /* 0x3de00000166c7fae */ /* 0x0005e2000a921848 */
[----:B------:R1:W-:Y:S01]  /*108260*/  LDGSTS.E [R108+0x3de80], [R42.64], P5 ;  /* 0x3de800002a6c7fae */ /* 0x0003e2000a921848 */
[----:B------:R-:W-:Y:S01]  /*108270*/  SEL R2, R2, RZ, !P0 ;  /* 0x000000ff02027207 */ /* 0x000fe20004000000 */
[----:B------:R1:W-:Y:S02]  /*108280*/  LDGSTS.E [R108+0x3df00], [R12.64], P5 ;  /* 0x3df000000c6c7fae */ /* 0x0003e4000a921848 */
[----:B--2---:R-:W2:Y:S01]  /*108290*/  LDL.LU.64 R22, [R1+0x3ab8] ;  /* 0x003ab80001167983 */ /* 0x004ea20000300a00 */
[----:B-1----:R-:W3:Y:S01]  /*1082a0*/  LDL.LU.64 R12, [R1+0x3a78] ;  /* 0x003a7800010c7983 */ /* 0x002ee20000300a00 */
[----:B------:R-:W-:-:S02]  /*1082b0*/  ISETP.NE.U32.AND P3, PT, R2, RZ, PT ;  /* 0x000000ff0200720c */ /* 0x000fc40003f65070 */
[----:B------:R-:W-:Y:S01]  /*1082c0*/  ISETP.NE.U32.AND P0, PT, R3, RZ, PT ;  /* 0x000000ff0300720c */ /* 0x000fe20003f05070 */
[----:B------:R1:W-:Y:S04]  /*1082d0*/  LDGSTS.E [R108+0x3df80], [R40.64], P5 ;  /* 0x3df80000286c7fae */ /* 0x0003e8000a921848 */
[----:B------:R-:W3:Y:S01]  /*1082e0*/  LDL.LU.64 R2, [R1+0x3a38] ;  /* 0x003a380001027983 */ /* 0x000ee20000300a00 */
        /* <DEDUP_REMOVED lines=12> */
[----:B-1----:R-:W3:Y:S01]  /*1083b0*/  LDL.LU.64 R20, [R1+0x39f8] ;  /* 0x0039f80001147983 */ /* 0x002ee20000300a00 */
[----:B------:R-:W3:Y:S02]  /*1083c0*/  LDL.LU.64 R4, [R1+0x39b8] ;  /* 0x0039b80001047983 */ /* 0x000ee40000300a00 */
[----:B------:R1:W-:Y:S02]  /*1083d0*/  LDGSTS.E [R108+0x3fe00], [R18.64], P6 ;  /* 0x3fe00000126c7fae */ /* 0x0003e4000b121848 */
[----:B------:R2:W-:Y:S01]  /*1083e0*/  LDGSTS.E [R108+0x3fe80], [R26.64], P6 ;  /* 0x3fe800001a6c7fae */ /* 0x0005e2000b121848 */
[----:B----4-:R-:W4:Y:S01]  /*1083f0*/  LDL.LU.64 R14, [R1+0x3800] ;  /* 0x00380000010e7983 */ /* 0x010f220000300a00 */
[----:B------:R-:W4:Y:S03]  /*108400*/  LDL.LU.64 R6, [R1+0x37c0] ;  /* 0x0037c00001067983 */ /* 0x000f260000300a00 */
[----:B------:R2:W-:Y:S04]  /*108410*/  LDGSTS.E [R108+0x3ff00], [R24.64], P6 ;  /* 0x3ff00000186c7fae */ /* 0x0005e8000b121848 */
[----:B------:R-:W4:Y:S01]  /*108420*/  LDL.LU.64 R16, [R1+0x3780] ;  /* 0x0037800001107983 */ /* 0x000f220000300a00 */
[----:B------:R-:W4:Y:S02]  /*108430*/  LDL.LU.64 R8, [R1+0x3740] ;  /* 0x0037400001087983 */ /* 0x000f240000300a00 */
[----:B------:R1:W-:Y:S02]  /*108440*/  LDGSTS.E [R108+0x3ff80], [R10.64], P6 ;  /* 0x3ff800000a6c7fae */ /* 0x0003e4000b121848 */
[----:B------:R-:W-:Y:S01]  /*108450*/  IMAD.SHL.U32 R251, R164, 0x4, RZ ;  /* 0x00000004a4fb7824 */ /* 0x000fe200078e00ff */
[----:B------:R-:W0:Y:S04]  /*108460*/  LDGDEPBAR ;  /* 0x00000000000079af */ /* 0x000e280000000000 */
[----:B-1----:R-:W4:Y:S04]  /*108470*/  LDL.LU.64 R18, [R1+0x3700] ;  /* 0x0037000001127983 */ /* 0x002f280000300a00 */
[----:B------:R-:W4:Y:S01]  /*108480*/  LDL.LU.64 R10, [R1+0x36c0] ;  /* 0x0036c000010a7983 */ /* 0x000f220000300a00 */
[----:B--2---:R-:W-:-:S04]  /*108490*/  IADD3 R66, P4, R22, UR7, RZ ;  /* 0x0000000716427c10 */ /* 0x004fc8000ff9e0ff */
[----:B------:R-:W-:Y:S02]  /*1084a0*/  IADD3.X R65, R23, UR6, RZ, P4, !PT ;  /* 0x0000000617417c10 */ /* 0x000fe4000a7fe4ff */
[----:B------:R-:W2:Y:S01]  /*1084b0*/  LDL.LU.64 R22, [R1+0x3680] ;  /* 0x0036800001167983 */ /* 0x000ea20000300a00 */
[----:B---3--:R-:W-:-:S04]  /*1084c0*/  IADD3 R63, P4, R12, UR7, RZ ;  /* 0x000000070c3f7c10 */ /* 0x008fc8000ff9e0ff */
[----:B------:R-:W-:Y:S01]  /*1084d0*/  IADD3.X R64, R13, UR6, RZ, P4, !PT ;  /* 0x000000060d407c10 */ /* 0x000fe2000a7fe4ff */
[----:B------:R-:W-:Y:S01]  /*1084e0*/  IADD3 R62, P4, R2, UR7, RZ ;  /* 0x00000007023e7c10 */ /* 0x000fe2000ff9e0ff */
[----:B------:R-:W3:Y:S01]  /*1084f0*/  LDL.LU.64 R12, [R1+0x3640] ;  /* 0x00364000010c7983 */ /* 0x000ee20000300a00 */
[----:B------:R-:W3:Y:S02]  /*108500*/  LDL.LU.64 R26, [R1+0x3600] ;  /* 0x00360000011a7983 */ /* 0x000ee40000300a00 */
[----:B------:R-:W-:Y:S02]  /*108510*/  IADD3.X R2, R3, UR6, RZ, P4, !PT ;  /* 0x0000000603027c10 */ /* 0x000fe4000a7fe4ff */
[----:B------:R-:W-:-:S04]  /*108520*/  IADD3 R61, P4, R20, UR7, RZ ;  /* 0x00000007143d7c10 */ /* 0x000fc8000ff9e0ff */
[----:B------:R-:W-:Y:S01]  /*108530*/  IADD3.X R3, R21, UR6, RZ, P4, !PT ;  /* 0x0000000615037c10 */ /* 0x000fe2000a7fe4ff */
[----:B------:R-:W-:-:S04]  /*108540*/  IADD3 R60, P4, R4, UR7, RZ ;  /* 0x00000007043c7c10 */ /* 0x000fc8000ff9e0ff */
[----:B------:R-:W-:Y:S01]  /*108550*/  IADD3.X R4, R5, UR6, RZ, P4, !PT ;  /* 0x0000000605047c10 */ /* 0x000fe2000a7fe4ff */
[----:B----4-:R-:W-:-:S04]  /*108560*/  IADD3 R59, P4, R14, UR7, RZ ;  /* 0x000000070e3b7c10 */ /* 0x010fc8000ff9e0ff */
[----:B------:R-:W-:Y:S02]  /*108570*/  IADD3.X R5, R15, UR6, RZ, P4, !PT ;  /* 0x000000060f057c10 */ /* 0x000fe4000a7fe4ff */
[----:B------:R-:W4:Y:S01]  /*108580*/  LDL.LU.64 R14, [R1+0x35c0] ;  /* 0x0035c000010e7983 */ /* 0x000f220000300a00 */
[----:B------:R-:W4:Y:S01]  /*108590*/  LDL.LU.64 R30, [R1+0x3500] ;  /* 0x00350000011e7983 */ /* 0x000f220000300a00 */
[----:B------:R-:W-:-:S04]  /*1085a0*/  IADD3 R58, P4, R6, UR7, RZ ;  /* 0x00000007063a7c10 */ /* 0x000fc8000ff9e0ff */
[----:B------:R-:W-:Y:S01]  /*1085b0*/  IADD3.X R6, R7, UR6, RZ, P4, !PT ;  /* 0x0000000607067c10 */ /* 0x000fe2000a7fe4ff */
[----:B------:R-:W-:-:S04]  /*1085c0*/  IADD3 R57, P4, R16, UR7, RZ ;  /* 0x0000000710397c10 */ /* 0x000fc8000ff9e0ff */
[----:B------:R-:W-:Y:S01]  /*1085d0*/  IADD3.X R7, R17, UR6, RZ, P4, !PT ;  /* 0x0000000611077c10 */ /* 0x000fe2000a7fe4ff */
[----:B------:R-:W-:Y:S01]  /*1085e0*/  IADD3 R56, P4, R8, UR7, RZ ;  /* 0x0000000708387c10 */ /* 0x000fe2000ff9e0ff */
[----:B------:R-:W4:Y:S01]  /*1085f0*/  LDL.LU.64 R16, [R1+0x34b8] ;  /* 0x0034b80001107983 */ /* 0x000f220000300a00 */
[----:B------:R-:W4:Y:S02]  /*108600*/  LDL.LU.64 R44, [R1+0x33f8] ;  /* 0x0033f800012c7983 */ /* 0x000f240000300a00 */
[----:B------:R-:W-:Y:S01]  /*108610*/  IADD3.X R8, R9, UR6, RZ, P4, !PT ;  /* 0x0000000609087c10 */ /* 0x000fe2000a7fe4ff */
[----:B------:R-:W-:-:S04]  /*108620*/  IADD3 R55, P4, R18, UR7, RZ ;  /* 0x0000000712377c10 */ /* 0x000fc8000ff9e0ff */
[----:B------:R-:W-:Y:S02]  /*108630*/  IADD3.X R9, R19, UR6, RZ, P4, !PT ;  /* 0x0000000613097c10 */ /* 0x000fe4000a7fe4ff */
[----:B------:R-:W4:Y:S01]  /*108640*/  LDL.LU.64 R18, [R1+0x3140] ;  /* 0x0031400001127983 */ /* 0x000f220000300a00 */
[----:B------:R-:W4:Y:S01]  /*108650*/  LDL.LU.64 R42, [R1+0x3100] ;  /* 0x00310000012a7983 */ /* 0x000f220000300a00 */
[----:B------:R-:W-:Y:S01]  /*108660*/  IADD3 R54, P4, R10, UR7, RZ ;  /* 0x000000070a367c10 */ /* 0x000fe2000ff9e0ff */
[----:B------:R-:W4:Y:S01]  /*108670*/  LDL.LU.64 R20, [R1+0x30c0] ;  /* 0x0030c00001147983 */ /* 0x000f220000300a00 */
[----:B------:R-:W4:Y:S02]  /*108680*/  LDL.LU.64 R40, [R1+0x2f00] ;  /* 0x002f000001287983 */ /* 0x000f240000300a00 */
[----:B------:R-:W-:Y:S02]  /*108690*/  IADD3.X R10, R11, UR6, RZ, P4, !PT ;  /* 0x000000060b0a7c10 */ /* 0x000fe4000a7fe4ff */
[----:B--2---:R-:W-:-:S04]  /*1086a0*/  IADD3 R53, P4, R22, UR7, RZ ;  /* 0x0000000716357c10 */ /* 0x004fc8000ff9e0ff */
[----:B------:R-:W-:Y:S02]  /*1086b0*/  IADD3.X R11, R23, UR6, RZ, P4, !PT ;  /* 0x00000006170b7c10 */ /* 0x000fe4000a7fe4ff */
[----:B------:R-:W2:Y:S01]  /*1086c0*/  LDL.LU.64 R22, [R1+0x2ec0] ;  /* 0x002ec00001167983 */ /* 0x000ea20000300a00 */
[----:B------:R-:W2:Y:S01]  /*1086d0*/  LDL.LU.64 R38, [R1+0x2e80] ;  /* 0x002e800001267983 */ /* 0x000ea20000300a00 */
[----:B---3--:R-:W-:Y:S02]  /*1086e0*/  IADD3 R52, P4, R12, UR7, RZ ;  /* 0x000000070c347c10 */ /* 0x008fe4000ff9e0ff */
[----:B------:R-:W3:Y:S04]  /*1086f0*/  LDL.LU.64 R24, [R1+0x2e40] ;  /* 0x002e400001187983 */ /* 0x000ee80000300a00 */
[----:B------:R-:W3:Y:S01]  /*108700*/  LDL.LU.64 R36, [R1+0x2e00] ;  /* 0x002e000001247983 */ /* 0x000ee20000300a00 */
[----:B------:R-:W-:Y:S01]  /*108710*/  IADD3.X R12, R13, UR6, RZ, P4, !PT ;  /* 0x000000060d0c7c10 */ /* 0x000fe2000a7fe4ff */
[----:B------:R-:W-:-:S04]  /*108720*/  IADD3 R51, P4, R26, UR7, RZ ;  /* 0x000000071a337c10 */ /* 0x000fc8000ff9e0ff */
[----:B------:R-:W-:Y:S02]  /*108730*/  IADD3.X R13, R27, UR6, RZ, P4, !PT ;  /* 0x000000061b0d7c10 */ /* 0x000fe4000a7fe4ff */
[----:B------:R-:W3:Y:S01]  /*108740*/  LDL.LU.64 R26, [R1+0x2dc0] ;  /* 0x002dc000011a7983 */ /* 0x000ee20000300a00 */
[----:B------:R-:W3:Y:S02]  /*108750*/  LDL.LU.64 R34, [R1+0x2d80] ;  /* 0x002d800001227983 */ /* 0x000ee40000300a00 */
[----:B------:R-:W3:Y:S02]  /*108760*/  LDL.LU.64 R28, [R1+0x2d40] ;  /* 0x002d4000011c7983 */ /* 0x000ee40000300a00 */
[----:B------:R-:W3:Y:S01]  /*108770*/  LDL.LU.64 R32, [R1+0x2d00] ;  /* 0x002d000001207983 */ /* 0x000ee20000300a00 */
[----:B----4-:R-:W-:-:S04]  /*108780*/  IADD3 R50, P4, R14, UR7, RZ ;  /* 0x000000070e327c10 */ /* 0x010fc8000ff9e0ff */
[----:B------:R-:W-:Y:S01]  /*108790*/  IADD3.X R14, R15, UR6, RZ, P4, !PT ;  /* 0x000000060f0e7c10 */ /* 0x000fe2000a7fe4ff */
[----:B------:R-:W-:-:S04]  /*1087a0*/  IADD3 R49, P4, R30, UR7, RZ ;  /* 0x000000071e317c10 */ /* 0x000fc8000ff9e0ff */
[----:B------:R-:W-:Y:S02]  /*1087b0*/  IADD3.X R15, R31, UR6, RZ, P4, !PT ;  /* 0x000000061f0f7c10 */ /* 0x000fe4000a7fe4ff */
[----:B------:R-:W4:Y:S01]  /*1087c0*/  LDL.LU.64 R30, [R1+0x2c80] ;  /* 0x002c8000011e7983 */ /* 0x000f220000300a00 */
[----:B------:R-:W4:Y:S01]  /*1087d0*/  LDL.LU.64 R68, [R1+0x2cb0] ;  /* 0x002cb00001447983 */ /* 0x000f220000300a00 */
[----:B------:R-:W-:-:S04]  /*1087e0*/  IADD3 R48, P4, R16, UR7, RZ ;  /* 0x0000000710307c10 */ /* 0x000fc8000ff9e0ff */
[----:B------:R-:W-:Y:S01]  /*1087f0*/  IADD3.X R16, R17, UR6, RZ, P4, !PT ;  /* 0x0000000611107c10 */ /* 0x000fe2000a7fe4ff */
        /* <DEDUP_REMOVED lines=9> */
[----:B------:R-:W-:Y:S02]  /*108890*/  IADD3.X R21, R41, UR6, RZ, P4, !PT ;  /* 0x0000000629157c10 */ /* 0x000fe4000a7fe4ff */
[----:B--2---:R-:W-:-:S04]  /*1088a0*/  IADD3 R42, P4, R22, UR7, RZ ;  /* 0x00000007162a7c10 */ /* 0x004fc8000ff9e0ff */
[----:B------:R-:W-:Y:S01]  /*1088b0*/  IADD3.X R22, R23, UR6, RZ, P4, !PT ;  /* 0x0000000617167c10 */ /* 0x000fe2000a7fe4ff */
[----:B------:R-:W-:-:S04]  /*1088c0*/  IADD3 R41, P4, R38, UR7, RZ ;  /* 0x0000000726297c10 */ /* 0x000fc8000ff9e0ff */
[----:B------:R-:W-:Y:S02]  /*1088d0*/  IADD3.X R23, R39, UR6, RZ, P4, !PT ;  /* 0x0000000627177c10 */ /* 0x000fe4000a7fe4ff */
[----:B---3--:R-:W-:-:S04]  /*1088e0*/  IADD3 R40, P4, R24, UR7, RZ ;  /* 0x0000000718287c10 */ /* 0x008fc8000ff9e0ff */
        /* <DEDUP_REMOVED lines=11> */
[----:B----4-:R-:W-:Y:S02]  /*1089a0*/  IADD3 R34, P4, R30, UR7, RZ ;  /* 0x000000071e227c10 */ /* 0x010fe4000ff9e0ff */
[----:B------:R-:W-:Y:S02]  /*1089b0*/  MOV R30, UR5 ;  /* 0x00000005001e7c02 */ /* 0x000fe40008000f00 */
[----:B------:R-:W-:Y:S01]  /*1089c0*/  IADD3.X R31, R31, UR6, RZ, P4, !PT ;  /* 0x000000061f1f7c10 */ /* 0x000fe2000a7fe4ff */
[----:B------:R-:W-:Y:S02]  /*1089d0*/  IADD3 R32, P4, R68, UR7, RZ ;  /* 0x0000000744207c10 */ /* 0x000fe4000ff9e0ff */
[----:B------:R-:W-:Y:S01]  /*1089e0*/  IMAD R30, R30, 0x8000, R251 ;  /* 0x000080001e1e7824 */ /* 0x000fe200078e02fb */
[----:B------:R-:W-:-:S02]  /*1089f0*/  MOV R68, R66 ;  /* 0x0000004200447202 */ /* 0x000fc40000000f00 */
[----:B------:R-:W-:Y:S01]  /*108a00*/  IADD3.X R33, R69, UR6, RZ, P4, !PT ;  /* 0x0000000645217c10 */ /* 0x000fe2000a7fe4ff */
[----:B------:R-:W-:Y:S01]  /*108a10*/  IMAD.MOV.U32 R69, RZ, RZ, R65 ;  /* 0x000000ffff457224 */ /* 0x000fe200078e0041 */
[C---:B------:R-:W-:Y:S02]  /*108a20*/  IADD3 R67, R30.reuse, 0x100000, RZ ;  /* 0x001000001e437810 */ /* 0x040fe40007ffe0ff */
[----:B------:R-:W-:Y:S02]  /*108a30*/  IADD3 R65, R30, 0x100000, RZ ;  /* 0x001000001e417810 */ /* 0x000fe40007ffe0ff */
[----:B------:R1:W-:Y:S04]  /*108a40*/  STL.64 [R1+0x3ab8], R68 ;  /* 0x003ab84401007387 */ /* 0x0003e80000100a00 */
[----:B------:R1:W-:Y:S01]  /*108a50*/  LDGSTS.E [R67+-0x80000], [R68.64], P2 ;  /* 0x8000000044437fae */ /* 0x0003e20009121848 */
[----:B------:R-:W-:-:S02]  /*108a60*/  MOV R66, R62 ;  /* 0x0000003e00427202 */ /* 0x000fc40000000f00 */
[----:B-1----:R-:W-:Y:S01]  /*108a70*/  MOV R68, R63 ;  /* 0x0000003f00447202 */ /* 0x002fe20000000f00 */
[----:B------:R-:W-:Y:S01]  /*108a80*/  IMAD.MOV.U32 R69, RZ, RZ, R64 ;  /* 0x000000ffff457224 */ /* 0x000fe200078e0040 */
[C---:B------:R-:W-:Y:S01]  /*108a90*/  IADD3 R63, R30.reuse, 0x100000, RZ ;  /* 0x001000001e3f7810 */ /* 0x040fe20007ffe0ff */
[----:B------:R-:W-:Y:S01]  /*108aa0*/  IMAD.MOV.U32 R67, RZ, RZ, R2 ;  /* 0x000000ffff437224 */ /* 0x000fe200078e0002 */
[----:B------:R-:W-:Y:S02]  /*108ab0*/  IADD3 R2, R30, 0x100000, RZ ;  /* 0x001000001e027810 */ /* 0x000fe40007ffe0ff */
[----:B------:R-:W-:Y:S01]  /*108ac0*/  MOV R64, R61 ;  /* 0x0000003d00407202 */ /* 0x000fe20000000f00 */
[----:B------:R1:W-:Y:S01]  /*108ad0*/  LDGSTS.E [R65+-0x7ff80], [R68.64], P3 ;  /* 0x8008000044417fae */ /* 0x0003e20009921848 */
[----:B------:R-:W-:Y:S01]  /*108ae0*/  MOV R61, R4 ;  /* 0x00000004003d7202 */ /* 0x000fe20000000f00 */
[----:B------:R-:W-:Y:S02]  /*108af0*/  IMAD.MOV.U32 R4, RZ, RZ, R59 ;  /* 0x000000ffff047224 */ /* 0x000fe400078e003b */
[----:B------:R-:W-:Y:S01]  /*108b00*/  STL.64 [R1+0x3a78], R68 ;  /* 0x003a784401007387 */ /* 0x000fe20000100a00 */
[----:B------:R-:W-:Y:S02]  /*108b10*/  STL.64 [R1+0x3a38], R66 ;  /* 0x003a384201007387 */ /* 0x000fe40000100a00 */
[----:B------:R2:W-:Y:S02]  /*108b20*/  LDGSTS.E [R63+-0x7ff00], [R66.64], P0 ;  /* 0x80100000423f7fae */ /* 0x0005e40008121848 */
[----:B-1----:R-:W-:-:S05]  /*108b30*/  IMAD.MOV.U32 R65, RZ, RZ, R3 ;  /* 0x000000ffff417224 */ /* 0x002fca00078e0003 */
[----:B------:R-:W-:Y:S04]  /*108b40*/  STL.64 [R1+0x39f8], R64 ;  /* 0x0039f84001007387 */ /* 0x000fe80000100a00 */
[----:B------:R1:W-:Y:S01]  /*108b50*/  LDGSTS.E [R2+-0x7fe80], [R64.64], P1 ;  /* 0x8018000040027fae */ /* 0x0003e20008921848 */
[----:B------:R-:W-:Y:S02]  /*108b60*/  STL.64 [R1+0x39b8], R60 ;  /* 0x0039b83c01007387 */ /* 0x000fe40000100a00 */
[----:B------:R3:W-:Y:S02]  /*108b70*/  LDGSTS.E [R2+-0x7f000], [R60.64], P2 ;  /* 0x810000003c027fae */ /* 0x0007e40009121848 */
[----:B------:R4:W-:Y:S01]  /*108b80*/  STL.64 [R1+0x3800], R4 ;  /* 0x0038000401007387 */ /* 0x0009e20000100a00 */
[----:B------:R4:W-:Y:S02]  /*108b90*/  LDGSTS.E [R2+-0x7ef80], [R4.64], P3 ;  /* 0x8108000004027fae */ /* 0x0009e40009921848 */
[----:B----4-:R-:W-:Y:S01]  /*108ba0*/  MOV R4, R58 ;  /* 0x0000003a00047202 */ /* 0x010fe20000000f00 */
[----:B------:R-:W-:-:S05]  /*108bb0*/  IMAD.MOV.U32 R5, RZ, RZ, R6 ;  /* 0x000000ffff057224 */ /* 0x000fca00078e0006 */
[----:B------:R4:W-:Y:S04]  /*108bc0*/  STL.64 [R1+0x37c0], R4 ;  /* 0x0037c00401007387 */ /* 0x0009e80000100a00 */
        /* <DEDUP_REMOVED lines=71> */
[----:B------:R4:W-:Y:S01]  /*109040*/  STL.64 [R1+0x2e40], R4 ;  /* 0x002e400401007387 */ /* 0x0009e20000100a00 */
[----:B------:R-:W2:Y:S03]  /*109050*/  LDL.LU.64 R22, [R1+0x3ab0] ;  /* 0x003ab00001167983 */ /* 0x000ea60000300a00 */
[----:B------:R4:W-:Y:S02]  /*109060*/  LDGSTS.E [R2+-0x7a000], [R4.64], P2 ;  /* 0x8600000004027fae */ /* 0x0009e40009121848 */
[----:B----4-:R-:W-:Y:S01]  /*109070*/  MOV R4, R39 ;  /* 0x0000002700047202 */ /* 0x010fe20000000f00 */
[----:B------:R-:W-:-:S05]  /*109080*/  IMAD.MOV.U32 R5, RZ, RZ, R25 ;  /* 0x000000ffff057224 */ /* 0x000fca00078e0019 */
[----:B------:R4:W-:Y:S01]  /*109090*/  STL.64 [R1+0x2e00], R4 ;  /* 0x002e000401007387 */ /* 0x0009e20000100a00 */
[----:B------:R-:W3:Y:S02]  /*1090a0*/  LDL.LU.64 R24, [R1+0x3a70] ;  /* 0x003a700001187983 */ /* 0x000ee40000300a00 */
[----:B------:R-:W3:Y:S01]  /*1090b0*/  LDL.LU.64 R12, [R1+0x3a30] ;  /* 0x003a3000010c7983 */ /* 0x000ee20000300a00 */
[----:B------:R4:W-:Y:S02]  /*1090c0*/  LDGSTS.E [R2+-0x79f80], [R4.64], P3 ;  /* 0x8608000004027fae */ /* 0x0009e40009921848 */
[----:B----4-:R-:W-:Y:S01]  /*1090d0*/  MOV R4, R38 ;  /* 0x0000002600047202 */ /* 0x010fe20000000f00 */
[----:B------:R-:W-:-:S05]  /*1090e0*/  IMAD.MOV.U32 R5, RZ, RZ, R26 ;  /* 0x000000ffff057224 */ /* 0x000fca00078e001a */
[----:B------:R4:W-:Y:S01]  /*1090f0*/  STL.64 [R1+0x2dc0], R4 ;  /* 0x002dc00401007387 */ /* 0x0009e20000100a00 */
[----:B------:R-:W3:Y:S03]  /*109100*/  LDL.LU.64 R14, [R1+0x39f0] ;  /* 0x0039f000010e7983 */ /* 0x000ee60000300a00 */
[----:B------:R4:W-:Y:S01]  /*109110*/  LDGSTS.E [R2+-0x79f00], [R4.64], P0 ;  /* 0x8610000004027fae */ /* 0x0009e20008121848 */
[----:B------:R-:W-:Y:S01]  /*109120*/  MOV R6, R36 ;  /* 0x0000002400067202 */ /* 0x000fe20000000f00 */
[----:B------:R-:W-:Y:S01]  /*109130*/  IMAD.MOV.U32 R7, RZ, RZ, R28 ;  /* 0x000000ffff077224 */ /* 0x000fe200078e001c */
[----:B----4-:R-:W-:Y:S01]  /*109140*/  MOV R4, R37 ;  /* 0x0000002500047202 */ /* 0x010fe20000000f00 */
[----:B------:R-:W-:-:S05]  /*109150*/  IMAD.MOV.U32 R5, RZ, RZ, R27 ;  /* 0x000000ffff057224 */ /* 0x000fca00078e001b */
[----:B------:R4:W-:Y:S04]  /*109160*/  STL.64 [R1+0x2d80], R4 ;  /* 0x002d800401007387 */ /* 0x0009e80000100a00 */
[----:B------:R4:W-:Y:S01]  /*109170*/  LDGSTS.E [R2+-0x79e80], [R4.64], P1 ;  /* 0x8618000004027fae */ /* 0x0009e20008921848 */
[----:B------:R1:W-:Y:S03]  /*109180*/  LDGSTS.E [R2+-0x79000], [R6.64], P2 ;  /* 0x8700000006027fae */ /* 0x0003e60009121848 */
[----:B----4-:R-:W4:Y:S01]  /*109190*/  LDL.LU.64 R4, [R1+0x39b0] ;  /* 0x0039b00001047983 */ /* 0x010f220000300a00 */
[----:B------:R-:W4:Y:S02]  /*1091a0*/  LDL.LU.64 R20, [R1+0x37f8] ;  /* 0x0037f80001147983 */ /* 0x000f240000300a00 */
[----:B------:R1:W-:Y:S01]  /*1091b0*/  STL.64 [R1+0x2d40], R6 ;  /* 0x002d400601007387 */ /* 0x0003e20000100a00 */
[----:B------:R-:W-:Y:S01]  /*1091c0*/  MOV R8, R35 ;  /* 0x0000002300087202 */ /* 0x000fe20000000f00 */
[----:B------:R-:W-:-:S05]  /*1091d0*/  IMAD.MOV.U32 R9, RZ, RZ, R29 ;  /* 0x000000ffff097224 */ /* 0x000fca00078e001d */
[----:B------:R1:W-:Y:S04]  /*1091e0*/  LDGSTS.E [R2+-0x78f80], [R8.64], P3 ;  /* 0x8708000008027fae */ /* 0x0003e80009921848 */
[----:B-1----:R-:W4:Y:S01]  /*1091f0*/  LDL.LU.64 R6, [R1+0x37b8] ;  /* 0x0037b80001067983 */ /* 0x002f220000300a00 */
[----:B------:R-:W4:Y:S02]  /*109200*/  LDL.LU.64 R16, [R1+0x3778] ;  /* 0x0037780001107983 */ /* 0x000f240000300a00 */
[----:B------:R1:W-:Y:S02]  /*109210*/  STL.64 [R1+0x2d00], R8 ;  /* 0x002d000801007387 */ /* 0x0003e40000100a00 */
[----:B-1----:R-:W4:Y:S01]  /*109220*/  LDL.LU.64 R8, [R1+0x3738] ;  /* 0x0037380001087983 */ /* 0x002f220000300a00 */
[----:B------:R-:W4:Y:S01]  /*109230*/  LDL.LU.64 R18, [R1+0x36f8] ;  /* 0x0036f80001127983 */ /* 0x000f220000300a00 */
[----:B------:R-:W-:Y:S01]  /*109240*/  MOV R10, R34 ;  /* 0x00000022000a7202 */ /* 0x000fe20000000f00 */
[----:B------:R-:W-:Y:S01]  /*109250*/  IMAD.MOV.U32 R11, RZ, RZ, R31 ;  /* 0x000000ffff0b7224 */ /* 0x000fe200078e001f */
[----:B------:R-:W-:-:S04]  /*109260*/  IADD3 R3, R30, 0x100000, RZ ;  /* 0x001000001e037810 */ /* 0x000fc80007ffe0ff */
[----:B------:R1:W-:Y:S04]  /*109270*/  STL.64 [R1+0x2c80], R10 ;  /* 0x002c800a01007387 */ /* 0x0003e80000100a00 */
[----:B------:R1:W-:Y:S02]  /*109280*/  LDGSTS.E [R2+-0x78f00], [R10.64], P0 ;  /* 0x871000000a027fae */ /* 0x0003e40008121848 */
[----:B-1----:R-:W-:Y:S01]  /*109290*/  MOV R10, R32 ;  /* 0x00000020000a7202 */ /* 0x002fe20000000f00 */
[----:B------:R-:W-:-:S05]  /*1092a0*/  IMAD.MOV.U32 R11, RZ, RZ, R33 ;  /* 0x000000ffff0b7224 */ /* 0x000fca00078e0021 */
[----:B------:R1:W-:Y:S04]  /*1092b0*/  STL.64 [R1+0x2cb0], R10 ;  /* 0x002cb00a01007387 */ /* 0x0003e80000100a00 */
[----:B------:R1:W-:Y:S04]  /*1092c0*/  LDGSTS.E [R3+-0x78e80], [R10.64], P1 ;  /* 0x871800000a037fae */ /* 0x0003e80008921848 */
[----:B-1----:R-:W4:Y:S01]  /*1092d0*/  LDL.LU.64 R10, [R1+0x36b8] ;  /* 0x0036b800010a7983 */ /* 0x002f220000300a00 */
[----:B--2---:R-:W-:-:S04]  /*1092e0*/  IADD3 R66, P4, R22, UR7, RZ ;  /* 0x0000000716427c10 */ /* 0x004fc8000ff9e0ff */
[----:B------:R-:W-:Y:S02]  /*1092f0*/  IADD3.X R65, R23, UR6, RZ, P4, !PT ;  /* 0x0000000617417c10 */ /* 0x000fe4000a7fe4ff */
[----:B------:R-:W2:Y:S01]  /*109300*/  LDL.LU.64 R22, [R1+0x3678] ;  /* 0x0036780001167983 */ /* 0x000ea20000300a00 */
[----:B---3--:R-:W-:-:S04]  /*109310*/  IADD3 R63, P4, R24, UR7, RZ ;  /* 0x00000007183f7c10 */ /* 0x008fc8000ff9e0ff */
[----:B------:R-:W-:Y:S01]  /*109320*/  IADD3.X R64, R25, UR6, RZ, P4, !PT ;  /* 0x0000000619407c10 */ /* 0x000fe2000a7fe4ff */
[----:B------:R-:W-:-:S04]  /*109330*/  IADD3 R62, P4, R12, UR7, RZ ;  /* 0x000000070c3e7c10 */ /* 0x000fc8000ff9e0ff */
[----:B------:R-:W-:Y:S02]  /*109340*/  IADD3.X R2, R13, UR6, RZ, P4, !PT ;  /* 0x000000060d027c10 */ /* 0x000fe4000a7fe4ff */
[----:B------:R-:W3:Y:S01]  /*109350*/  LDL.LU.64 R12, [R1+0x3638] ;  /* 0x00363800010c7983 */ /* 0x000ee20000300a00 */
[----:B------:R-:W3:Y:S01]  /*109360*/  LDL.LU.64 R26, [R1+0x35f8] ;  /* 0x0035f800011a7983 */ /* 0x000ee20000300a00 */
[----:B------:R-:W-:-:S04]  /*109370*/  IADD3 R61, P4, R14, UR7, RZ ;  /* 0x000000070e3d7c10 */ /* 0x000fc8000ff9e0ff */
[----:B------:R-:W-:Y:S02]  /*109380*/  IADD3.X R3, R15, UR6, RZ, P4, !PT ;  /* 0x000000060f037c10 */ /* 0x000fe4000a7fe4ff */
[----:B------:R-:W3:Y:S01]  /*109390*/  LDL.LU.64 R14, [R1+0x35b8] ;  /* 0x0035b800010e7983 */ /* 0x000ee20000300a00 */
[----:B------:R-:W3:Y:S01]  /*1093a0*/  LDL.LU.64 R28, [R1+0x34f8] ;  /* 0x0034f800011c7983 */ /* 0x000ee20000300a00 */
[----:B----4-:R-:W-:-:S04]  /*1093b0*/  IADD3 R60, P4, R4, UR7, RZ ;  /* 0x00000007043c7c10 */ /* 0x010fc8000ff9e0ff */
[----:B------:R-:W-:Y:S01]  /*1093c0*/  IADD3.X R4, R5, UR6, RZ, P4, !PT ;  /* 0x0000000605047c10 */ /* 0x000fe2000a7fe4ff */
[----:B------:R-:W-:-:S04]  /*1093d0*/  IADD3 R59, P4, R20, UR7, RZ ;  /* 0x00000007143b7c10 */ /* 0x000fc8000ff9e0ff */
[----:B------:R-:W-:Y:S02]  /*1093e0*/  IADD3.X R5, R21, UR6, RZ, P4, !PT ;  /* 0x0000000615057c10 */ /* 0x000fe4000a7fe4ff */
[----:B------:R-:W-:-:S04]  /*1093f0*/  IADD3 R58, P4, R6, UR7, RZ ;  /* 0x00000007063a7c10 */ /* 0x000fc8000ff9e0ff */
        /* <DEDUP_REMOVED lines=8> */
[----:B------:R-:W-:Y:S02]  /*109480*/  IADD3.X R9, R19, UR6, RZ, P4, !PT ;  /* 0x0000000613097c10 */ /* 0x000fe4000a7fe4ff */
[----:B------:R-:W4:Y:S01]  /*109490*/  LDL.LU.64 R18, [R1+0x3138] ;  /* 0x0031380001127983 */ /* 0x000f220000300a00 */
[----:B------:R-:W4:Y:S02]  /*1094a0*/  LDL.LU.64 R32, [R1+0x30f8] ;  /* 0x0030f80001207983 */ /* 0x000f240000300a00 */
[----:B------:R-:W4:Y:S02]  /*1094b0*/  LDL.LU.64 R40, [R1+0x2c48] ;  /* 0x002c480001287983 */ /* 0x000f240000300a00 */
[----:B------:R-:W4:Y:S01]  /*1094c0*/  LDL.LU.64 R20, [R1+0x30b8] ;  /* 0x0030b80001147983 */ /* 0x000f220000300a00 */
[----:B------:R-:W4:Y:S01]  /*1094d0*/  LDL.LU.64 R38, [R1+0x2ef8] ;  /* 0x002ef80001267983 */ /* 0x000f220000300a00 */
[----:B------:R-:W-:-:S04]  /*1094e0*/  IADD3 R54, P4, R10, UR7, RZ ;  /* 0x000000070a367c10 */ /* 0x000fc8000ff9e0ff */
[----:B------:R-:W-:Y:S02]  /*1094f0*/  IADD3.X R10, R11, UR6, RZ, P4, !PT ;  /* 0x000000060b0a7c10 */ /* 0x000fe4000a7fe4ff */
[----:B--2---:R-:W-:-:S04]  /*109500*/  IADD3 R53, P4, R22, UR7, RZ ;  /* 0x0000000716357c10 */ /* 0x004fc8000ff9e0ff */
[----:B------:R-:W-:Y:S02]  /*109510*/  IADD3.X R11, R23, UR6, RZ, P4, !PT ;  /* 0x00000006170b7c10 */ /* 0x000fe4000a7fe4ff */
[----:B------:R-:W2:Y:S01]  /*109520*/  LDL.LU.64 R22, [R1+0x2eb8] ;  /* 0x002eb80001167983 */ /* 0x000ea20000300a00 */
[----:B------:R-:W2:Y:S02]  /*109530*/  LDL.LU.64 R36, [R1+0x2e78] ;  /* 0x002e780001247983 */ /* 0x000ea40000300a00 */
[----:B------:R-:W2:Y:S02]  /*109540*/  LDL.LU.64 R24, [R1+0x2e38] ;  /* 0x002e380001187983 */ /* 0x000ea40000300a00 */
        /* <DEDUP_REMOVED lines=8> */
[----:B------:R-:W-:Y:S01]  /*1095d0*/  IADD3.X R14, R15, UR6, RZ, P4, !PT ;  /* 0x000000060f0e7c10 */ /* 0x000fe2000a7fe4ff */
[----:B------:R-:W-:-:S04]  /*1095e0*/  IADD3 R49, P4, R28, UR7, RZ ;  /* 0x000000071c317c10 */ /* 0x000fc8000ff9e0ff */
[----:B------:R-:W-:Y:S02]  /*1095f0*/  IADD3.X R15, R29, UR6, RZ, P4, !PT ;  /* 0x000000061d0f7c10 */ /* 0x000fe4000a7fe4ff */
[----:B------:R-:W3:Y:S01]  /*109600*/  LDL.LU.64 R28, [R1+0x2d38] ;  /* 0x002d3800011c7983 */ /* 0x000ee20000300a00 */
[----:B------:R-:W3:Y:S02]  /*109610*/  LDL.LU.64 R70, [R1+0x2cf8] ;  /* 0x002cf80001467983 */ /* 0x000ee40000300a00 */
        /* <DEDUP_REMOVED lines=15> */
[----:B------:R-:W1:Y:S02]  /*109710*/  S2R R215, SR_TID.X ;  /* 0x0000000000d77919 */ /* 0x000e640000002100 */
[----:B-1----:R-:W-:-:S04]  /*109720*/  LOP3.LUT R215, R215, 0x1f, RZ, 0xc0, !PT ;  /* 0x0000001fd7d77812 */ /* 0x002fc800078ec0ff */
[----:B------:R-:W-:Y:S02]  /*109730*/  SHF.L.U32 R215, R215, 0x2, RZ ;  /* 0x00000002d7d77819 */ /* 0x000fe400000006ff */
[----:B--2---:R-:W-:-:S04]  /*109740*/  IADD3 R42, P4, R22, UR7, RZ ;  /* 0x00000007162a7c10 */ /* 0x004fc8000ff9e0ff */
[----:B------:R-:W-:Y:S01]  /*109750*/  IADD3.X R22, R23, UR6, RZ, P4, !PT ;  /* 0x0000000617167c10 */ /* 0x000fe2000a7fe4ff */
[----:B------:R-:W-:-:S04]  /*109760*/  IADD3 R41, P4, R36, UR7, RZ ;  /* 0x0000000724297c10 */ /* 0x000fc8000ff9e0ff */
[----:B------:R-:W-:Y:S01]  /*109770*/  IADD3.X R23, R37, UR6, RZ, P4, !PT ;  /* 0x0000000625177c10 */ /* 0x000fe2000a7fe4ff */
[----:B------:R-:W-:-:S04]  /*109780*/  IADD3 R40, P4, R24, UR7, RZ ;  /* 0x0000000718287c10 */ /* 0x000fc8000ff9e0ff */
[----:B------:R-:W-:Y:S01]  /*109790*/  IADD3.X R24, R25, UR6, RZ, P4, !PT ;  /* 0x0000000619187c10 */ /* 0x000fe2000a7fe4ff */
[----:B------:R-:W-:-:S04]  /*1097a0*/  IADD3 R39, P4, R34, UR7, RZ ;  /* 0x0000000722277c10 */ /* 0x000fc8000ff9e0ff */
[----:B------:R-:W-:Y:S02]  /*1097b0*/  IADD3.X R25, R35, UR6, RZ, P4, !PT ;  /* 0x0000000623197c10 */ /* 0x000fe4000a7fe4ff */
[----:B---3--:R-:W-:-:S04]  /*1097c0*/  IADD3 R38, P4, R26, UR7, RZ ;  /* 0x000000071a267c10 */ /* 0x008fc8000ff9e0ff */
[----:B------:R-:W-:Y:S01]  /*1097d0*/  IADD3.X R26, R27, UR6, RZ, P4, !PT ;  /* 0x000000061b1a7c10 */ /* 0x000fe2000a7fe4ff */
[----:B------:R-:W-:-:S04]  /*1097e0*/  IADD3 R37, P4, R30, UR7, RZ ;  /* 0x000000071e257c10 */ /* 0x000fc8000ff9e0ff */
[----:B------:R-:W-:Y:S01]  /*1097f0*/  IADD3.X R27, R31, UR6, RZ, P4, !PT ;  /* 0x000000061f1b7c10 */ /* 0x000fe2000a7fe4ff */
[----:B------:R-:W-:Y:S01]  /*109800*/  IMAD.U32 R30, RZ, RZ, UR5 ;  /* 0x00000005ff1e7e24 */ /* 0x000fe2000f8e00ff */
[----:B------:R-:W-:Y:S02]  /*109810*/  IADD3 R36, P4, R28, UR7, RZ ;  /* 0x000000071c247c10 */ /* 0x000fe4000ff9e0ff */
[----:B------:R-:W-:Y:S02]  /*109820*/  LOP3.LUT R31, R215, 0x10, RZ, 0x3c, !PT ;  /* 0x00000010d71f7812 */ /* 0x000fe400078e3cff */
[----:B------:R-:W-:Y:S01]  /*109830*/  IADD3.X R28, R29, UR6, RZ, P4, !PT ;  /* 0x000000061d1c7c10 */ /* 0x000fe2000a7fe4ff */
[----:B------:R-:W-:Y:S01]  /*109840*/  IADD3 R35, P4, R70, UR7, RZ ;  /* 0x0000000746237c10 */ /* 0x000fe2000ff9e0ff */
[----:B------:R-:W-:-:S03]  /*109850*/  LEA R30, R30, R31, 0xf ;  /* 0x0000001f1e1e7211 */ /* 0x000fc600078e78ff */
[----:B------:R-:W-:Y:S01]  /*109860*/  IADD3.X R29, R71, UR6, RZ, P4, !PT ;  /* 0x00000006471d7c10 */ /* 0x000fe2000a7fe4ff */
[----:B------:R-:W-:Y:S01]  /*109870*/  IADD3 R34, P4, R68, UR7, RZ ;  /* 0x0000000744227c10 */ /* 0x000fe2000ff9e0ff */
[C---:B------:R-:W-:Y:S01]  /*109880*/  IADD3 R67, R30.reuse, 0x100000, RZ ;  /* 0x001000001e437810 */ /* 0x040fe20007ffe0ff */
[----:B------:R-:W-:Y:S02]  /*109890*/  IMAD.MOV.U32 R68, RZ, RZ, R66 ;  /* 0x000000ffff447224 */ /* 0x000fe400078e0042 */
[----:B------:R-:W-:Y:S01]  /*1098a0*/  IADD3.X R31, R69, UR6, RZ, P4, !PT ;  /* 0x00000006451f7c10 */ /* 0x000fe2000a7fe4ff */
[----:B------:R-:W-:Y:S01]  /*1098b0*/  MOV R69, R65 ;  /* 0x0000004100457202 */ /* 0x000fe20000000f00 */
[----:B------:R-:W-:-:S04]  /*1098c0*/  IADD3 R65, R30, 0x100000, RZ ;  /* 0x001000001e417810 */ /* 0x000fc80007ffe0ff */
[----:B------:R1:W-:Y:S04]  /*1098d0*/  STL.64 [R1+0x3ab0], R68 ;  /* 0x003ab04401007387 */ /* 0x0003e80000100a00 */
[----:B------:R1:W-:Y:S01]  /*1098e0*/  LDGSTS.E [R67+-0x7fe00], [R68.64], P2 ;  /* 0x8020000044437fae */ /* 0x0003e20009121848 */
[----:B------:R-:W-:Y:S02]  /*1098f0*/  IMAD.MOV.U32 R66, RZ, RZ, R62 ;  /* 0x000000ffff427224 */ /* 0x000fe400078e003e */
[----:B-1----:R-:W-:Y:S01]  /*109900*/  IMAD.MOV.U32 R68, RZ, RZ, R63 ;  /* 0x000000ffff447224 */ /* 0x002fe200078e003f */
[----:B------:R-:W-:Y:S02]  /*109910*/  MOV R69, R64 ;  /* 0x0000004000457202 */ /* 0x000fe40000000f00 */
[----:B------:R-:W-:-:S02]  /*109920*/  IADD3 R63, R30, 0x100000, RZ ;  /* 0x001000001e3f7810 */ /* 0x000fc40007ffe0ff */
[----:B------:R-:W-:Y:S01]  /*109930*/  MOV R67, R2 ;  /* 0x0000000200437202 */ /* 0x000fe20000000f00 */
[----:B------:R-:W-:Y:S02]  /*109940*/  IADD3 R2, R30, 0x100000, RZ ;  /* 0x001000001e027810 */ /* 0x000fe40007ffe0ff */
[----:B------:R-:W-:Y:S01]  /*109950*/  IMAD.MOV.U32 R64, RZ, RZ, R61 ;  /* 0x000000ffff407224 */ /* 0x000fe200078e003d */
[----:B------:R1:W-:Y:S01]  /*109960*/  LDGSTS.E [R65+-0x7fd80], [R68.64], P3 ;  /* 0x8028000044417fae */ /* 0x0003e20009921848 */
[----:B------:R-:W-:Y:S01]  /*109970*/  IMAD.MOV.U32 R61, RZ, RZ, R4 ;  /* 0x000000ffff3d7224 */ /* 0x000fe200078e0004 */
[----:B------:R-:W-:Y:S02]  /*109980*/  MOV R4, R59 ;  /* 0x0000003b00047202 */ /* 0x000fe40000000f00 */
[----:B------:R-:W-:Y:S01]  /*109990*/  STL.64 [R1+0x3a70], R68 ;  /* 0x003a704401007387 */ /* 0x000fe20000100a00 */
[----:B------:R-:W-:Y:S02]  /*1099a0*/  STL.64 [R1+0x3a30], R66 ;  /* 0x003a304201007387 */ /* 0x000fe40000100a00 */
[----:B------:R2:W-:Y:S01]  /*1099b0*/  LDGSTS.E [R63+-0x7fd00], [R66.64], P0 ;  /* 0x80300000423f7fae */ /* 0x0005e20008121848 */
[----:B-1----:R-:W-:-:S05]  /*1099c0*/  MOV R65, R3 ;  /* 0x0000000300417202 */ /* 0x002fca0000000f00 */
[----:B------:R-:W-:Y:S04]  /*1099d0*/  STL.64 [R1+0x39f0], R64 ;  /* 0x0039f04001007387 */ /* 0x000fe80000100a00 */
[----:B------:R1:W-:Y:S01]  /*1099e0*/  LDGSTS.E [R2+-0x7fc80], [R64.64], P1 ;  /* 0x8038000040027fae */ /* 0x0003e20008921848 */
[----:B------:R-:W-:Y:S02]  /*1099f0*/  STL.64 [R1+0x39b0], R60 ;  /* 0x0039b03c01007387 */ /* 0x000fe40000100a00 */
[----:B------:R3:W-:Y:S02]  /*109a00*/  LDGSTS.E [R2+-0x7ee00], [R60.64], P2 ;  /* 0x812000003c027fae */ /* 0x0007e40009121848 */
[----:B------:R4:W-:Y:S01]  /*109a10*/  STL.64 [R1+0x37f8], R4 ;  /* 0x0037f80401007387 */ /* 0x0009e20000100a00 */
[----:B------:R4:W-:Y:S02]  /*109a20*/  LDGSTS.E [R2+-0x7ed80], [R4.64], P3 ;  /* 0x8128000004027fae */ /* 0x0009e40009921848 */
[----:B----4-:R-:W-:Y:S01]  /*109a30*/  IMAD.MOV.U32 R4, RZ, RZ, R58 ;  /* 0x000000ffff047224 */ /* 0x010fe200078e003a */
[----:B------:R-:W-:-:S05]  /*109a40*/  MOV R5, R6 ;  /* 0x0000000600057202 */ /* 0x000fca0000000f00 */
[----:B------:R4:W-:Y:S04]  /*109a50*/  STL.64 [R1+0x37b8], R4 ;  /* 0x0037b80401007387 */ /* 0x0009e80000100a00 */
        /* <DEDUP_REMOVED lines=71> */
[----:B------:R4:W-:Y:S01]  /*109ed0*/  STL.64 [R1+0x2e38], R4 ;  /* 0x002e380401007387 */ /* 0x0009e20000100a00 */
[----:B------:R-:W2:Y:S03]  /*109ee0*/  LDL.LU.64 R22, [R1+0x3aa8] ;  /* 0x003aa80001167983 */ /* 0x000ea60000300a00 */
[----:B------:R4:W-:Y:S02]  /*109ef0*/  LDGSTS.E [R2+-0x79e00], [R4.64], P2 ;  /* 0x8620000004027fae */ /* 0x0009e40009121848 */
[----:B----4-:R-:W-:Y:S01]  /*109f00*/  IMAD.MOV.U32 R4, RZ, RZ, R39 ;  /* 0x000000ffff047224 */ /* 0x010fe200078e0027 */
[----:B------:R-:W-:-:S05]  /*109f10*/  MOV R5, R25 ;  /* 0x0000001900057202 */ /* 0x000fca0000000f00 */
[----:B------:R4:W-:Y:S01]  /*109f20*/  STL.64 [R1+0x2df8], R4 ;  /* 0x002df80401007387 */ /* 0x0009e20000100a00 */
[----:B------:R-:W3:Y:S02]  /*109f30*/  LDL.LU.64 R24, [R1+0x3a68] ;  /* 0x003a680001187983 */ /* 0x000ee40000300a00 */
[----:B------:R-:W3:Y:S01]  /*109f40*/  LDL.LU.64 R12, [R1+0x3a28] ;  /* 0x003a2800010c7983 */ /* 0x000ee20000300a00 */
[----:B------:R4:W-:Y:S02]  /*109f50*/  LDGSTS.E [R2+-0x79d80], [R4.64], P3 ;  /* 0x8628000004027fae */ /* 0x0009e40009921848 */
[----:B----4-:R-:W-:Y:S01]  /*109f60*/  IMAD.MOV.U32 R4, RZ, RZ, R38 ;  /* 0x000000ffff047224 */ /* 0x010fe200078e0026 */
[----:B------:R-:W-:-:S05]  /*109f70*/  MOV R5, R26 ;  /* 0x0000001a00057202 */ /* 0x000fca0000000f00 */
[----:B------:R4:W-:Y:S01]  /*109f80*/  STL.64 [R1+0x2db8], R4 ;  /* 0x002db80401007387 */ /* 0x0009e20000100a00 */
[----:B------:R-:W3:Y:S03]  /*109f90*/  LDL.LU.64 R14, [R1+0x39e8] ;  /* 0x0039e800010e7983 */ /* 0x000ee60000300a00 */
[----:B------:R4:W-:Y:S01]  /*109fa0*/  LDGSTS.E [R2+-0x79d00], [R4.64], P0 ;  /* 0x8630000004027fae */ /* 0x0009e20008121848 */
[----:B------:R-:W-:Y:S01]  /*109fb0*/  IMAD.MOV.U32 R6, RZ, RZ, R36 ;  /* 0x000000ffff067224 */ /* 0x000fe200078e0024 */
[----:B------:R-:W-:Y:S01]  /*109fc0*/  MOV R7, R28 ;  /* 0x0000001c00077202 */ /* 0x000fe20000000f00 */
[----:B----4-:R-:W-:Y:S01]  /*109fd0*/  IMAD.MOV.U32 R4, RZ, RZ, R37 ;  /* 0x000000ffff047224 */ /* 0x010fe200078e0025 */
[----:B------:R-:W-:-:S05]  /*109fe0*/  MOV R5, R27 ;  /* 0x0000001b00057202 */ /* 0x000fca0000000f00 */
[----:B------:R4:W-:Y:S04]  /*109ff0*/  STL.64 [R1+0x2d78], R4 ;  /* 0x002d780401007387 */ /* 0x0009e80000100a00 */
[----:B------:R4:W-:Y:S01]  /*10a000*/  LDGSTS.E [R2+-0x79c80], [R4.64], P1 ;  /* 0x8638000004027fae */ /* 0x0009e20008921848 */
[----:B------:R1:W-:Y:S03]  /*10a010*/  LDGSTS.E [R2+-0x78e00], [R6.64], P2 ;  /* 0x8720000006027fae */ /* 0x0003e60009121848 */
[----:B----4-:R-:W4:Y:S01]  /*10a020*/  LDL.LU.64 R4, [R1+0x39a8] ;  /* 0x0039a80001047983 */ /* 0x010f220000300a00 */
[----:B------:R-:W4:Y:S02]  /*10a030*/  LDL.LU.64 R20, [R1+0x37f0] ;  /* 0x0037f00001147983 */ /* 0x000f240000300a00 */
[----:B------:R1:W-:Y:S02]  /*10a040*/  STL.64 [R1+0x2d38], R6 ;  /* 0x002d380601007387 */ /* 0x0003e40000100a00 */
[----:B------:R-:W-:Y:S01]  /*10a050*/  IMAD.MOV.U32 R8, RZ, RZ, R35 ;  /* 0x000000ffff087224 */ /* 0x000fe200078e0023 */
[----:B------:R-:W-:-:S05]  /*10a060*/  MOV R9, R29 ;  /* 0x0000001d00097202 */ /* 0x000fca0000000f00 */
[----:B------:R1:W-:Y:S04]  /*10a070*/  LDGSTS.E [R2+-0x78d80], [R8.64], P3 ;  /* 0x8728000008027fae */ /* 0x0003e80009921848 */
[----:B-1----:R-:W4:Y:S01]  /*10a080*/  LDL.LU.64 R6, [R1+0x37b0] ;  /* 0x0037b00001067983 */ /* 0x002f220000300a00 */
[----:B------:R-:W4:Y:S02]  /*10a090*/  LDL.LU.64 R16, [R1+0x3770] ;  /* 0x0037700001107983 */ /* 0x000f240000300a00 */
[----:B------:R1:W-:Y:S02]  /*10a0a0*/  STL.64 [R1+0x2cf8], R8 ;  /* 0x002cf80801007387 */ /* 0x0003e40000100a00 */
[----:B------:R-:W-:Y:S01]  /*10a0b0*/  IMAD.MOV.U32 R10, RZ, RZ, R34 ;  /* 0x000000ffff0a7224 */ /* 0x000fe200078e0022 */
[----:B------:R-:W-:-:S02]  /*10a0c0*/  MOV R11, R31 ;  /* 0x0000001f000b7202 */ /* 0x000fc40000000f00 */
[----:B------:R-:W-:-:S03]  /*10a0d0*/  IADD3 R3, R30, 0x100000, RZ ;  /* 0x001000001e037810 */ /* 0x000fc60007ffe0ff */
[----:B------:R1:W-:Y:S04]  /*10a0e0*/  LDGSTS.E [R2+-0x78d00], [R10.64], P0 ;  /* 0x873000000a027fae */ /* 0x0003e80008121848 */
[----:B-1----:R-:W4:Y:S01]  /*10a0f0*/  LDL.LU.64 R8, [R1+0x3730] ;  /* 0x0037300001087983 */ /* 0x002f220000300a00 */
[----:B------:R-:W4:Y:S02]  /*10a100*/  LDL.LU.64 R18, [R1+0x36f0] ;  /* 0x0036f00001127983 */ /* 0x000f240000300a00 */
[----:B------:R1:W-:Y:S02]  /*10a110*/  STL.64 [R1+0x2cf0], R10 ;  /* 0x002cf00a01007387 */ /* 0x0003e40000100a00 */
[----:B-1----:R-:W-:Y:S01]  /*10a120*/  IMAD.MOV.U32 R10, RZ, RZ, R32 ;  /* 0x000000ffff0a7224 */ /* 0x002fe200078e0020 */
[----:B------:R-:W-:-:S05]  /*10a130*/  MOV R11, R33 ;  /* 0x00000021000b7202 */ /* 0x000fca0000000f00 */
        /* <DEDUP_REMOVED lines=47> */
[----:B------:R-:W3:Y:S02]  /*10a430*/  LDL.LU.64 R34, [R1+0x2d70] ;  /* 0x002d700001227983 */ /* 0x000ee40000300a00 */
[----:B------:R-:W3:Y:S02]  /*10a440*/  LDL.LU.64 R28, [R1+0x2d30] ;  /* 0x002d3000011c7983 */ /* 0x000ee40000300a00 */
[----:B------:R-:W3:Y:S01]  /*10a450*/  LDL.LU.64 R32, [R1+0x2ce8] ;  /* 0x002ce80001207983 */ /* 0x000ee20000300a00 */
[----:B------:R-:W-:-:S04]  /*10a460*/  IADD3 R50, P4, R14, UR7, RZ ;  /* 0x000000070e327c10 */ /* 0x000fc8000ff9e0ff */
[----:B------:R-:W-:Y:S01]  /*10a470*/  IADD3.X R14, R15, UR6, RZ, P4, !PT ;  /* 0x000000060f0e7c10 */ /* 0x000fe2000a7fe4ff */
        /* <DEDUP_REMOVED lines=16> */
[----:B------:R-:W-:-:S05]  /*10a580*/  LOP3.LUT R247, R247, 0x1f, RZ, 0xc0, !PT ;  /* 0x0000001ff7f77812 */ /* 0x000fca00078ec0ff */
[----:B------:R-:W-:-:S05]  /*10a590*/  IMAD.SHL.U32 R247, R247, 0x4, RZ ;  /* 0x00000004f7f77824 */ /* 0x000fca00078e00ff */
[----:B------:R-:W-:Y:S02]  /*10a5a0*/  LOP3.LUT R247, R247, 0x20, RZ, 0x3c, !PT ;  /* 0x00000020f7f77812 */ /* 0x000fe400078e3cff */
        /* <DEDUP_REMOVED lines=16> */
[----:B------:R-:W-:Y:S01]  /*10a6b0*/  IADD3 R34, P4, R30, UR7, RZ ;  /* 0x000000071e227c10 */ /* 0x000fe2000ff9e0ff */
[----:B------:R-:W-:-:S03]  /*10a6c0*/  MOV R30, UR5 ;  /* 0x00000005001e7c02 */ /* 0x000fc60008000f00 */
[----:B------:R-:W-:Y:S01]  /*10a6d0*/  IADD3.X R31, R31, UR6, RZ, P4, !PT ;  /* 0x000000061f1f7c10 */ /* 0x000fe2000a7fe4ff */
[----:B------:R-:W-:Y:S02]  /*10a6e0*/  IADD3 R32, P4, R68, UR7, RZ ;  /* 0x0000000744207c10 */ /* 0x000fe4000ff9e0ff */
[----:B------:R-:W-:Y:S01]  /*10a6f0*/  IMAD R30, R30, 0x8000, R247 ;  /* 0x000080001e1e7824 */ /* 0x000fe200078e02f7 */
[----:B------:R-:W-:Y:S02]  /*10a700*/  MOV R68, R66 ;  /* 0x0000004200447202 */ /* 0x000fe40000000f00 */
[----:B------:R-:W-:Y:S01]  /*10a710*/  IADD3.X R33, R69, UR6, RZ, P4, !PT ;  /* 0x0000000645217c10 */ /* 0x000fe2000a7fe4ff */
[----:B------:R-:W-:Y:S01]  /*10a720*/  IMAD.MOV.U32 R69, RZ, RZ, R65 ;  /* 0x000000ffff457224 */ /* 0x000fe200078e0041 */
[C---:B------:R-:W-:Y:S02]  /*10a730*/  IADD3 R67, R30.reuse, 0x100000, RZ ;  /* 0x001000001e437810 */ /* 0x040fe40007ffe0ff */
[----:B------:R-:W-:-:S02]  /*10a740*/  IADD3 R65, R30, 0x100000, RZ ;  /* 0x001000001e417810 */ /* 0x000fc40007ffe0ff */
[----:B------:R1:W-:Y:S04]  /*10a750*/  STL.64 [R1+0x3aa8], R68 ;  /* 0x003aa84401007387 */ /* 0x0003e80000100a00 */
[----:B------:R1:W-:Y:S01]  /*10a760*/  LDGSTS.E [R67+-0x7fc00], [R68.64], P2 ;  /* 0x8040000044437fae */ /* 0x0003e20009121848 */
[----:B------:R-:W-:Y:S02]  /*10a770*/  MOV R66, R62 ;  /* 0x0000003e00427202 */ /* 0x000fe40000000f00 */
[----:B-1----:R-:W-:Y:S01]  /*10a780*/  MOV R68, R63 ;  /* 0x0000003f00447202 */ /* 0x002fe20000000f00 */
[----:B------:R-:W-:Y:S01]  /*10a790*/  IMAD.MOV.U32 R69, RZ, RZ, R64 ;  /* 0x000000ffff457224 */ /* 0x000fe200078e0040 */
[C---:B------:R-:W-:Y:S01]  /*10a7a0*/  IADD3 R63, R30.reuse, 0x100000, RZ ;  /* 0x001000001e3f7810 */ /* 0x040fe20007ffe0ff */
[----:B------:R-:W-:Y:S01]  /*10a7b0*/  IMAD.MOV.U32 R67, RZ, RZ, R2 ;  /* 0x000000ffff437224 */ /* 0x000fe200078e0002 */
[----:B------:R-:W-:-:S02]  /*10a7c0*/  IADD3 R2, R30, 0x100000, RZ ;  /* 0x001000001e027810 */ /* 0x000fc40007ffe0ff */
        /* <DEDUP_REMOVED lines=94> */
[----:B------:R-:W3:Y:S03]  /*10adb0*/  LDL.LU.64 R24, [R1+0x3a60] ;  /* 0x003a600001187983 */ /* 0x000ee60000300a00 */
[----:B------:R4:W-:Y:S01]  /*10adc0*/  LDGSTS.E [R2+-0x79b80], [R4.64], P3 ;  /* 0x8648000004027fae */ /* 0x0009e20009921848 */
[----:B------:R-:W3:Y:S01]  /*10add0*/  LDL.LU.64 R12, [R1+0x3a20] ;  /* 0x003a2000010c7983 */ /* 0x000ee20000300a00 */
[----:B----4-:R-:W-:Y:S01]  /*10ade0*/  MOV R4, R38 ;  /* 0x0000002600047202 */ /* 0x010fe20000000f00 */
[----:B------:R-:W-:-:S05]  /*10adf0*/  IMAD.MOV.U32 R5, RZ, RZ, R26 ;  /* 0x000000ffff057224 */ /* 0x000fca00078e001a */
[----:B------:R4:W-:Y:S04]  /*10ae00*/  STL.64 [R1+0x2db0], R4 ;  /* 0x002db00401007387 */ /* 0x0009e80000100a00 */
[----:B------:R4:W-:Y:S01]  /*10ae10*/  LDGSTS.E [R2+-0x79b00], [R4.64], P0 ;  /* 0x8650000004027fae */ /* 0x0009e20008121848 */
[----:B------:R-:W3:Y:S01]  /*10ae20*/  LDL.LU.64 R20, [R1+0x39e0] ;  /* 0x0039e00001147983 */ /* 0x000ee20000300a00 */
[----:B----4-:R-:W-:Y:S01]  /*10ae30*/  MOV R4, R37 ;  /* 0x0000002500047202 */ /* 0x010fe20000000f00 */
[----:B------:R-:W-:-:S05]  /*10ae40*/  IMAD.MOV.U32 R5, RZ, RZ, R27 ;  /* 0x000000ffff057224 */ /* 0x000fca00078e001b */
[----:B------:R4:W-:Y:S04]  /*10ae50*/  STL.64 [R1+0x2d70], R4 ;  /* 0x002d700401007387 */ /* 0x0009e80000100a00 */
[----:B------:R4:W-:Y:S04]  /*10ae60*/  LDGSTS.E [R2+-0x79a80], [R4.64], P1 ;  /* 0x8658000004027fae */ /* 0x0009e80008921848 */
[----:B----4-:R-:W4:Y:S01]  /*10ae70*/  LDL.LU.64 R4, [R1+0x39a0] ;  /* 0x0039a00001047983 */ /* 0x010f220000300a00 */
[----:B------:R-:W4:Y:S01]  /*10ae80*/  LDL.LU.64 R14, [R1+0x37e8] ;  /* 0x0037e800010e7983 */ /* 0x000f220000300a00 */
[----:B------:R-:W-:Y:S01]  /*10ae90*/  MOV R6, R36 ;  /* 0x0000002400067202 */ /* 0x000fe20000000f00 */
[----:B------:R-:W-:-:S05]  /*10aea0*/  IMAD.MOV.U32 R7, RZ, RZ, R28 ;  /* 0x000000ffff077224 */ /* 0x000fca00078e001c */
[----:B------:R1:W-:Y:S04]  /*10aeb0*/  STL.64 [R1+0x2d30], R6 ;  /* 0x002d300601007387 */ /* 0x0003e80000100a00 */
[----:B------:R1:W-:Y:S01]  /*10aec0*/  LDGSTS.E [R2+-0x78c00], [R6.64], P2 ;  /* 0x8740000006027fae */ /* 0x0003e20009121848 */
[----:B------:R-:W-:Y:S01]  /*10aed0*/  MOV R8, R35 ;  /* 0x0000002300087202 */ /* 0x000fe20000000f00 */
[----:B------:R-:W-:-:S05]  /*10aee0*/  IMAD.MOV.U32 R9, RZ, RZ, R29 ;  /* 0x000000ffff097224 */ /* 0x000fca00078e001d */
[----:B------:R1:W-:Y:S04]  /*10aef0*/  LDGSTS.E [R2+-0x78b80], [R8.64], P3 ;  /* 0x8748000008027fae */ /* 0x0003e80009921848 */
[----:B-1----:R-:W4:Y:S01]  /*10af00*/  LDL.LU.64 R6, [R1+0x37a8] ;  /* 0x0037a80001067983 */ /* 0x002f220000300a00 */
[----:B------:R-:W4:Y:S02]  /*10af10*/  LDL.LU.64 R16, [R1+0x3768] ;  /* 0x0037680001107983 */ /* 0x000f240000300a00 */
[----:B------:R1:W-:Y:S01]  /*10af20*/  STL.64 [R1+0x2ce8], R8 ;  /* 0x002ce80801007387 */ /* 0x0003e20000100a00 */
[----:B------:R-:W-:Y:S01]  /*10af30*/  MOV R10, R34 ;  /* 0x00000022000a7202 */ /* 0x000fe20000000f00 */
[----:B------:R-:W-:Y:S01]  /*10af40*/  IMAD.MOV.U32 R11, RZ, RZ, R31 ;  /* 0x000000ffff0b7224 */ /* 0x000fe200078e001f */
[----:B------:R-:W-:-:S04]  /*10af50*/  IADD3 R3, R30, 0x100000, RZ ;  /* 0x001000001e037810 */ /* 0x000fc80007ffe0ff */
[----:B------:R1:W-:Y:S04]  /*10af60*/  LDGSTS.E [R2+-0x78b00], [R10.64], P0 ;  /* 0x875000000a027fae */ /* 0x0003e80008121848 */
[----:B-1----:R-:W4:Y:S01]  /*10af70*/  LDL.LU.64 R8, [R1+0x3728] ;  /* 0x0037280001087983 */ /* 0x002f220000300a00 */
[----:B------:R-:W4:Y:S02]  /*10af80*/  LDL.LU.64 R18, [R1+0x36e8] ;  /* 0x0036e80001127983 */ /* 0x000f240000300a00 */
[----:B------:R1:W-:Y:S02]  /*10af90*/  STL.64 [R1+0x2c78], R10 ;  /* 0x002c780a01007387 */ /* 0x0003e40000100a00 */
        /* <DEDUP_REMOVED lines=44> */
[----:B------:R-:W2:Y:S01]  /*10b260*/  LDL.LU.64 R34, [R1+0x2de8] ;  /* 0x002de80001227983 */ /* 0x000ea20000300a00 */
[----:B---3--:R-:W-:-:S04]  /*10b270*/  IADD3 R52, P4, R12, UR7, RZ ;  /* 0x000000070c347c10 */ /* 0x008fc8000ff9e0ff */
        /* <DEDUP_REMOVED lines=9> */
[----:B------:R-:W4:Y:S01]  /*10b310*/  LDL.LU.64 R28, [R1+0x2d28] ;  /* 0x002d2800011c7983 */ /* 0x000f220000300a00 */
[----:B------:R-:W4:Y:S02]  /*10b320*/  LDL.LU.64 R70, [R1+0x2ce0] ;  /* 0x002ce00001467983 */ /* 0x000f240000300a00 */
[----:B------:R-:W4:Y:S01]  /*10b330*/  LDL.LU.64 R68, [R1+0x2cd8] ;  /* 0x002cd80001447983 */ /* 0x000f220000300a00 */
[----:B------:R-:W-:-:S04]  /*10b340*/  IADD3 R48, P4, R16, UR7, RZ ;  /* 0x0000000710307c10 */ /* 0x000fc8000ff9e0ff */
        /* <DEDUP_REMOVED lines=27> */
[----:B------:R-:W-:-:S04]  /*10b500*/  LOP3.LUT R31, R249, 0x30, RZ, 0x3c, !PT ;  /* 0x00000030f91f7812 */ /* 0x000fc800078e3cff */
[----:B------:R-:W-:-:S04]  /*10b510*/  LEA R30, R30, R31, 0xf ;  /* 0x0000001f1e1e7211 */ /* 0x000fc800078e78ff */
[----:B------:R-:W-:Y:S02]  /*10b520*/  IADD3 R67, R30, 0x100000, RZ ;  /* 0x001000001e437810 */ /* 0x000fe40007ffe0ff */
[----:B----4-:R-:W-:-:S04]  /*10b530*/  IADD3 R36, P4, R28, UR7, RZ ;  /* 0x000000071c247c10 */ /* 0x010fc8000ff9e0ff */
[----:B------:R-:W-:Y:S01]  /*10b540*/  IADD3.X R28, R29, UR6, RZ, P4, !PT ;  /* 0x000000061d1c7c10 */ /* 0x000fe2000a7fe4ff */
[----:B------:R-:W-:-:S04]  /*10b550*/  IADD3 R35, P4, R70, UR7, RZ ;  /* 0x0000000746237c10 */ /* 0x000fc8000ff9e0ff */
[----:B------:R-:W-:Y:S01]  /*10b560*/  IADD3.X R29, R71, UR6, RZ, P4, !PT ;  /* 0x00000006471d7c10 */ /* 0x000fe2000a7fe4ff */
[----:B------:R-:W-:Y:S02]  /*10b570*/  IADD3 R34, P4, R68, UR7, RZ ;  /* 0x0000000744227c10 */ /* 0x000fe4000ff9e0ff */
        /* <DEDUP_REMOVED lines=111> */
[----:B------:R4:W-:Y:S04]  /*10bc70*/  STL.64 [R1+0x2da8], R4 ;  /* 0x002da80401007387 */ /* 0x0009e80000100a00 */
[----:B------:R4:W-:Y:S01]  /*10bc80*/  LDGSTS.E [R2+-0x79900], [R4.64], P0 ;  /* 0x8670000004027fae */ /* 0x0009e20008121848 */
[----:B------:R-:W3:Y:S02]  /*10bc90*/  LDL.LU.64 R20, [R1+0x39d8] ;  /* 0x0039d80001147983 */ /* 0x000ee40000300a00 */
[----:B----4-:R-:W-:Y:S01]  /*10bca0*/  IMAD.MOV.U32 R4, RZ, RZ, R37 ;  /* 0x000000ffff047224 */ /* 0x010fe200078e0025 */
[----:B------:R-:W-:-:S05]  /*10bcb0*/  MOV R5, R27 ;  /* 0x0000001b00057202 */ /* 0x000fca0000000f00 */
[----:B------:R4:W-:Y:S04]  /*10bcc0*/  STL.64 [R1+0x2d68], R4 ;  /* 0x002d680401007387 */ /* 0x0009e80000100a00 */
[----:B------:R4:W-:Y:S04]  /*10bcd0*/  LDGSTS.E [R2+-0x79880], [R4.64], P1 ;  /* 0x8678000004027fae */ /* 0x0009e80008921848 */
[----:B----4-:R-:W4:Y:S01]  /*10bce0*/  LDL.LU.64 R4, [R1+0x3998] ;  /* 0x0039980001047983 */ /* 0x010f220000300a00 */
[----:B------:R-:W4:Y:S02]  /*10bcf0*/  LDL.LU.64 R14, [R1+0x37e0] ;  /* 0x0037e000010e7983 */ /* 0x000f240000300a00 */
[----:B------:R-:W-:Y:S01]  /*10bd00*/  IMAD.MOV.U32 R6, RZ, RZ, R36 ;  /* 0x000000ffff067224 */ /* 0x000fe200078e0024 */
[----:B------:R-:W-:-:S05]  /*10bd10*/  MOV R7, R28 ;  /* 0x0000001c00077202 */ /* 0x000fca0000000f00 */
[----:B------:R1:W-:Y:S04]  /*10bd20*/  STL.64 [R1+0x2d28], R6 ;  /* 0x002d280601007387 */ /* 0x0003e80000100a00 */
[----:B------:R1:W-:Y:S01]  /*10bd30*/  LDGSTS.E [R2+-0x78a00], [R6.64], P2 ;  /* 0x8760000006027fae */ /* 0x0003e20009121848 */
        /* <DEDUP_REMOVED lines=100> */
[----:B------:R-:W-:Y:S02]  /*10c380*/  IADD3.X R29, R33, UR6, RZ, P4, !PT ;  /* 0x00000006211d7c10 */ /* 0x000fe4000a7fe4ff */
[----:B----4-:R-:W-:Y:S01]  /*10c390*/  IADD3 R34, P4, R30, UR7, RZ ;  /* 0x000000071e227c10 */ /* 0x010fe2000ff9e0ff */
        /* <DEDUP_REMOVED lines=43> */
[----:B----4-:R-:W-:Y:S02]  /*10c650*/  MOV R4, R55 ;  /* 0x0000003700047202 */ /* 0x010fe40000000f00 */
[----:B------:R-:W-:-:S05]  /*10c660*/  MOV R5, R9 ;  /* 0x0000000900057202 */ /* 0x000fca0000000f00 */
[----:B------:R4:W-:Y:S04]  /*10c670*/  STL.64 [R1+0x36e0], R4 ;  /* 0x0036e00401007387 */ /* 0x0009e80000100a00 */
[----:B------:R4:W-:Y:S02]  /*10c680*/  LDGSTS.E [R2+-0x7d780], [R4.64], P3 ;  /* 0x8288000004027fae */ /* 0x0009e40009921848 */
[----:B----4-:R-:W-:Y:S01]  /*10c690*/  IMAD.MOV.U32 R4, RZ, RZ, R54 ;  /* 0x000000ffff047224 */ /* 0x010fe200078e0036 */
[----:B------:R-:W-:-:S05]  /*10c6a0*/  MOV R5, R10 ;  /* 0x0000000a00057202 */ /* 0x000fca0000000f00 */
        /* <DEDUP_REMOVED lines=65> */
[----:B----4-:R-:W-:Y:S01]  /*10cac0*/  MOV R4, R38 ;  /* 0x0000002600047202 */ /* 0x010fe20000000f00 */
[----:B------:R-:W-:-:S05]  /*10cad0*/  IMAD.MOV.U32 R5, RZ, RZ, R26 ;  /* 0x000000ffff057224 */ /* 0x000fca00078e001a */
[----:B------:R4:W-:Y:S04]  /*10cae0*/  STL.64 [R1+0x2da0], R4 ;  /* 0x002da00401007387 */ /* 0x0009e80000100a00 */
[----:B------:R4:W-:Y:S01]  /*10caf0*/  LDGSTS.E [R2+-0x79700], [R4.64], P0 ;  /* 0x8690000004027fae */ /* 0x0009e20008121848 */
[----:B------:R-:W3:Y:S01]  /*10cb00*/  LDL.LU.64 R20, [R1+0x39d0] ;  /* 0x0039d00001147983 */ /* 0x000ee20000300a00 */
[----:B----4-:R-:W-:Y:S02]  /*10cb10*/  MOV R4, R37 ;  /* 0x0000002500047202 */ /* 0x010fe40000000f00 */
        /* <DEDUP_REMOVED lines=15> */
[----:B------:R-:W-:Y:S02]  /*10cc10*/  MOV R10, R34 ;  /* 0x00000022000a7202 */ /* 0x000fe40000000f00 */
        /* <DEDUP_REMOVED lines=90> */
[----:B------:R-:W-:Y:S01]  /*10d1c0*/  IADD3 R35, P4, R32, UR7, RZ ;  /* 0x0000000720237c10 */ /* 0x000fe2000ff9e0ff */
[----:B------:R-:W-:-:S03]  /*10d1d0*/  LOP3.LUT R32, R252, 0x50, RZ, 0x3c, !PT ;  /* 0x00000050fc207812 */ /* 0x000fc600078e3cff */
[----:B------:R-:W-:Y:S02]  /*10d1e0*/  IADD3.X R29, R33, UR6, RZ, P4, !PT ;  /* 0x00000006211d7c10 */ /* 0x000fe4000a7fe4ff */
[----:B----4-:R-:W-:Y:S01]  /*10d1f0*/  IADD3 R34, P4, R30, UR7, RZ ;  /* 0x000000071e227c10 */ /* 0x010fe2000ff9e0ff */
[----:B------:R-:W-:-:S03]  /*10d200*/  MOV R30, UR5 ;  /* 0x00000005001e7c02 */ /* 0x000fc60008000f00 */
[----:B------:R-:W-:Y:S02]  /*10d210*/  IADD3.X R31, R31, UR6, RZ, P4, !PT ;  /* 0x000000061f1f7c10 */ /* 0x000fe4000a7fe4ff */
[----:B------:R-:W-:Y:S01]  /*10d220*/  IMAD R30, R30, 0x8000, R32 ;  /* 0x000080001e1e7824 */ /* 0x000fe200078e0220 */
[----:B------:R-:W-:Y:S01]  /*10d230*/  IADD3 R32, P4, R68, UR7, RZ ;  /* 0x0000000744207c10 */ /* 0x000fe2000ff9e0ff */
[----:B------:R-:W-:-:S03]  /*10d240*/  MOV R68, R66 ;  /* 0x0000004200447202 */ /* 0x000fc60000000f00 */
[----:B------:R-:W-:Y:S02]  /*10d250*/  IADD3.X R33, R69, UR6, RZ, P4, !PT ;  /* 0x0000000645217c10 */ /* 0x000fe4000a7fe4ff */
[C---:B------:R-:W-:Y:S01]  /*10d260*/  IADD3 R67, R30.reuse, 0x100000, RZ ;  /* 0x001000001e437810 */ /* 0x040fe20007ffe0ff */
[----:B------:R-:W-:Y:S01]  /*10d270*/  MOV R69, R65 ;  /* 0x0000004100457202 */ /* 0x000fe20000000f00 */
[----:B------:R-:W-:-:S04]  /*10d280*/  IADD3 R65, R30, 0x100000, RZ ;  /* 0x001000001e417810 */ /* 0x000fc80007ffe0ff */
[----:B------:R1:W-:Y:S04]  /*10d290*/  STL.64 [R1+0x3a90], R68 ;  /* 0x003a904401007387 */ /* 0x0003e80000100a00 */
[----:B------:R1:W-:Y:S01]  /*10d2a0*/  LDGSTS.E [R67+-0x7f600], [R68.64], P2 ;  /* 0x80a0000044437fae */ /* 0x0003e20009121848 */
[----:B------:R-:W-:Y:S01]  /*10d2b0*/  MOV R66, R62 ;  /* 0x0000003e00427202 */ /* 0x000fe20000000f00 */
[----:B-1----:R-:W-:Y:S01]  /*10d2c0*/  IMAD.MOV.U32 R68, RZ, RZ, R63 ;  /* 0x000000ffff447224 */ /* 0x002fe200078e003f */
[----:B------:R-:W-:Y:S02]  /*10d2d0*/  MOV R69, R64 ;  /* 0x0000004000457202 */ /* 0x000fe40000000f00 */
[C---:B------:R-:W-:Y:S01]  /*10d2e0*/  IADD3 R63, R30.reuse, 0x100000, RZ ;  /* 0x001000001e3f7810 */ /* 0x040fe20007ffe0ff */
[----:B------:R-:W-:Y:S01]  /*10d2f0*/  IMAD.MOV.U32 R67, RZ, RZ, R2 ;  /* 0x000000ffff437224 */ /* 0x000fe200078e0002 */
[----:B------:R-:W-:-:S02]  /*10d300*/  IADD3 R2, R30, 0x100000, RZ ;  /* 0x001000001e027810 */ /* 0x000fc40007ffe0ff */
[----:B------:R-:W-:Y:S01]  /*10d310*/  MOV R64, R61 ;  /* 0x0000003d00407202 */ /* 0x000fe20000000f00 */
        /* <DEDUP_REMOVED lines=87> */
[----:B------:R4:W-:Y:S01]  /*10d890*/  STL.64 [R1+0x2e18], R4 ;  /* 0x002e180401007387 */ /* 0x0009e20000100a00 */
[----:B------:R-:W2:Y:S03]  /*10d8a0*/  LDL.LU.64 R22, [R1+0x3a88] ;  /* 0x003a880001167983 */ /* 0x000ea60000300a00 */
[----:B------:R4:W-:Y:S02]  /*10d8b0*/  LDGSTS.E [R2+-0x79600], [R4.64], P2 ;  /* 0x86a0000004027fae */ /* 0x0009e40009121848 */
[----:B----4-:R-:W-:Y:S02]  /*10d8c0*/  MOV R4, R39 ;  /* 0x0000002700047202 */ /* 0x010fe40000000f00 */
        /* <DEDUP_REMOVED lines=16> */
[----:B------:R-:W-:-:S02]  /*10d9d0*/  MOV R6, R36 ;  /* 0x0000002400067202 */ /* 0x000fc40000000f00 */
        /* <DEDUP_REMOVED lines=16> */
[----:B-1----:R-:W-:Y:S02]  /*10dae0*/  MOV R10, R32 ;  /* 0x00000020000a7202 */ /* 0x002fe40000000f00 */
        /* <DEDUP_REMOVED lines=86> */
[----:B------:R-:W-:-:S03]  /*10e050*/  IMAD.U32 R30, RZ, RZ, UR5 ;  /* 0x00000005ff1e7e24 */ /* 0x000fc6000f8e00ff */
[----:B------:R-:W-:Y:S01]  /*10e060*/  IADD3.X R31, R31, UR6, RZ, P4, !PT ;  /* 0x000000061f1f7c10 */ /* 0x000fe2000a7fe4ff */
[----:B------:R-:W-:Y:S01]  /*10e070*/  IADD3 R32, P4, R68, UR7, RZ ;  /* 0x0000000744207c10 */ /* 0x000fe2000ff9e0ff */
[----:B------:R-:W-:Y:S02]  /*10e080*/  LEA R30, R30, R248, 0xf ;  /* 0x000000f81e1e7211 */ /* 0x000fe400078e78ff */
[----:B------:R-:W-:Y:S02]  /*10e090*/  MOV R68, R66 ;  /* 0x0000004200447202 */ /* 0x000fe40000000f00 */
[----:B------:R-:W-:Y:S02]  /*10e0a0*/  IADD3.X R33, R69, UR6, RZ, P4, !PT ;  /* 0x0000000645217c10 */ /* 0x000fe4000a7fe4ff */
[C---:B------:R-:W-:Y:S01]  /*10e0b0*/  IADD3 R67, R30.reuse, 0x100000, RZ ;  /* 0x001000001e437810 */ /* 0x040fe20007ffe0ff */
[----:B------:R-:W-:Y:S01]  /*10e0c0*/  IMAD.MOV.U32 R69, RZ, RZ, R65 ;  /* 0x000000ffff457224 */ /* 0x000fe200078e0041 */
[----:B------:R-:W-:-:S04]  /*10e0d0*/  IADD3 R65, R30, 0x100000, RZ ;  /* 0x001000001e417810 */ /* 0x000fc80007ffe0ff */
[----:B------:R1:W-:Y:S04]  /*10e0e0*/  STL.64 [R1+0x3a88], R68 ;  /* 0x003a884401007387 */ /* 0x0003e80000100a00 */
[----:B------:R1:W-:Y:S01]  /*10e0f0*/  LDGSTS.E [R67+-0x7f400], [R68.64], P2 ;  /* 0x80c0000044437fae */ /* 0x0003e20009121848 */
[----:B------:R-:W-:Y:S01]  /*10e100*/  IMAD.MOV.U32 R66, RZ, RZ, R62 ;  /* 0x000000ffff427224 */ /* 0x000fe200078e003e */
[----:B-1----:R-:W-:Y:S02]  /*10e110*/  MOV R68, R63 ;  /* 0x0000003f00447202 */ /* 0x002fe40000000f00 */
[----:B------:R-:W-:Y:S01]  /*10e120*/  MOV R69, R64 ;  /* 0x0000004000457202 */ /* 0x000fe20000000f00 */
[C---:B------:R-:W-:Y:S01]  /*10e130*/  IADD3 R63, R30.reuse, 0x100000, RZ ;  /* 0x001000001e3f7810 */ /* 0x040fe20007ffe0ff */
[----:B------:R-:W-:Y:S01]  /*10e140*/  MOV R67, R2 ;  /* 0x0000000200437202 */ /* 0x000fe20000000f00 */
[----:B------:R-:W-:Y:S01]  /*10e150*/  IADD3 R2, R30, 0x100000, RZ ;  /* 0x001000001e027810 */ /* 0x000fe20007ffe0ff */
[----:B------:R-:W-:Y:S01]  /*10e160*/  MOV R64, R61 ;  /* 0x0000003d00407202 */ /* 0x000fe20000000f00 */
[----:B------:R1:W-:Y:S01]  /*10e170*/  LDGSTS.E [R65+-0x7f380], [R68.64], P3 ;  /* 0x80c8000044417fae */ /* 0x0003e20009921848 */
[----:B------:R-:W-:Y:S01]  /*10e180*/  MOV R61, R4 ;  /* 0x00000004003d7202 */ /* 0x000fe20000000f00 */
[----:B------:R-:W-:-:S02]  /*10e190*/  MOV R4, R59 ;  /* 0x0000003b00047202 */ /* 0x000fc40000000f00 */
        /* <DEDUP_REMOVED lines=93> */
[----:B----4-:R-:W-:Y:S02]  /*10e770*/  MOV R4, R38 ;  /* 0x0000002600047202 */ /* 0x010fe40000000f00 */
        /* <DEDUP_REMOVED lines=14> */
[----:B------:R-:W-:Y:S02]  /*10e860*/  MOV R8, R35 ;  /* 0x0000002300087202 */ /* 0x000fe40000000f00 */
        /* <DEDUP_REMOVED lines=102> */
[----:B------:R-:W-:Y:S01]  /*10eed0*/  LEA R30, R30, R32, 0xf ;  /* 0x000000201e1e7211 */ /* 0x000fe200078e78ff */
[----:B------:R-:W-:Y:S02]  /*10eee0*/  IADD3 R32, P4, R68, UR7, RZ ;  /* 0x0000000744207c10 */ /* 0x000fe4000ff9e0ff */
[----:B------:R-:W-:Y:S01]  /*10eef0*/  IMAD.MOV.U32 R68, RZ, RZ, R66 ;  /* 0x000000ffff447224 */ /* 0x000fe200078e0042 */
[C---:B------:R-:W-:Y:S02]  /*10ef00*/  IADD3 R67, R30.reuse, 0x100000, RZ ;  /* 0x001000001e437810 */ /* 0x040fe40007ffe0ff */
[----:B------:R-:W-:Y:S01]  /*10ef10*/  IADD3.X R33, R69, UR6, RZ, P4, !PT ;  /* 0x0000000645217c10 */ /* 0x000fe2000a7fe4ff */
[----:B------:R-:W-:Y:S01]  /*10ef20*/  MOV R69, R65 ;  /* 0x0000004100457202 */ /* 0x000fe20000000f00 */
[----:B------:R-:W-:-:S04]  /*10ef30*/  IADD3 R65, R30, 0x100000, RZ ;  /* 0x001000001e417810 */ /* 0x000fc80007ffe0ff */
[----:B------:R1:W-:Y:S04]  /*10ef40*/  STL.64 [R1+0x3a80], R68 ;  /* 0x003a804401007387 */ /* 0x0003e80000100a00 */
[----:B------:R1:W-:Y:S01]  /*10ef50*/  LDGSTS.E [R67+-0x7f200], [R68.64], P2 ;  /* 0x80e0000044437fae */ /* 0x0003e20009121848 */
[----:B------:R-:W-:Y:S02]  /*10ef60*/  MOV R66, R62 ;  /* 0x0000003e00427202 */ /* 0x000fe40000000f00 */
[----:B-1----:R-:W-:Y:S01]  /*10ef70*/  MOV R68, R63 ;  /* 0x0000003f00447202 */ /* 0x002fe20000000f00 */
[----:B------:R-:W-:Y:S01]  /*10ef80*/  IMAD.MOV.U32 R69, RZ, RZ, R64 ;  /* 0x000000ffff457224 */ /* 0x000fe200078e0040 */
[C---:B------:R-:W-:Y:S02]  /*10ef90*/  IADD3 R63, R30.reuse, 0x100000, RZ ;  /* 0x001000001e3f7810 */ /* 0x040fe40007ffe0ff */
[----:B------:R-:W-:Y:S01]  /*10efa0*/  MOV R67, R2 ;  /* 0x0000000200437202 */ /* 0x000fe20000000f00 */
[----:B------:R-:W-:-:S02]  /*10efb0*/  IADD3 R2, R30, 0x100000, RZ ;  /* 0x001000001e027810 */ /* 0x000fc40007ffe0ff */
[----:B------:R-:W-:Y:S01]  /*10efc0*/  IMAD.MOV.U32 R64, RZ, RZ, R61 ;  /* 0x000000ffff407224 */ /* 0x000fe200078e003d */
[----:B------:R1:W-:Y:S01]  /*10efd0*/  LDGSTS.E [R65+-0x7f180], [R68.64], P3 ;  /* 0x80e8000044417fae */ /* 0x0003e20009921848 */
[----:B------:R-:W-:Y:S01]  /*10efe0*/  MOV R61, R4 ;  /* 0x00000004003d7202 */ /* 0x000fe20000000f00 */
[----:B------:R-:W-:Y:S02]  /*10eff0*/  IMAD.MOV.U32 R4, RZ, RZ, R59 ;  /* 0x000000ffff047224 */ /* 0x000fe400078e003b */
        /* <DEDUP_REMOVED lines=10> */
[----:B-1----:R-:W-:-:S02]  /*10f0a0*/  MOV R4, R58 ;  /* 0x0000003a00047202 */ /* 0x002fc40000000f00 */
[----:B------:R-:W-:-:S05]  /*10f0b0*/  MOV R5, R6 ;  /* 0x0000000600057202 */ /* 0x000fca0000000f00 */
[----:B------:R1:W-:Y:S04]  /*10f0c0*/  STL.64 [R1+0x3788], R4 ;  /* 0x0037880401007387 */ /* 0x0003e80000100a00 */
[----:B------:R1:W-:Y:S02]  /*10f0d0*/  LDGSTS.E [R2+-0x7e100], [R4.64], P0 ;  /* 0x81f0000004027fae */ /* 0x0003e40008121848 */
[----:B-1----:R-:W-:Y:S01]  /*10f0e0*/  IMAD.MOV.U32 R4, RZ, RZ, R57 ;  /* 0x000000ffff047224 */ /* 0x002fe200078e0039 */
[----:B------:R-:W-:-:S05]  /*10f0f0*/  MOV R5, R7 ;  /* 0x0000000700057202 */ /* 0x000fca0000000f00 */
[----:B------:R1:W-:Y:S04]  /*10f100*/  STL.64 [R1+0x3748], R4 ;  /* 0x0037480401007387 */ /* 0x0003e80000100a00 */
[----:B------:R1:W-:Y:S02]  /*10f110*/  LDGSTS.E [R2+-0x7e080], [R4.64], P1 ;  /* 0x81f8000004027fae */ /* 0x0003e40008921848 */
[----:B-1----:R-:W-:Y:S01]  /*10f120*/  MOV R4, R56 ;  /* 0x0000003800047202 */ /* 0x002fe20000000f00 */
[----:B------:R-:W-:-:S05]  /*10f130*/  IMAD.MOV.U32 R5, RZ, RZ, R8 ;  /* 0x000000ffff057224 */ /* 0x000fca00078e0008 */
[----:B------:R1:W-:Y:S04]  /*10f140*/  STL.64 [R1+0x3708], R4 ;  /* 0x0037080401007387 */ /* 0x0003e80000100a00 */
[----:B------:R1:W-:Y:S02]  /*10f150*/  LDGSTS.E [R2+-0x7d200], [R4.64], P2 ;  /* 0x82e0000004027fae */ /* 0x0003e40009121848 */
[----:B-1----:R-:W-:Y:S02]  /*10f160*/  MOV R4, R55 ;  /* 0x0000003700047202 */ /* 0x002fe40000000f00 */
        /* <DEDUP_REMOVED lines=49> */
[----:B------:R1:W-:Y:S01]  /*10f480*/  STL.64 [R1+0x2ec8], R4 ;  /* 0x002ec80401007387 */ /* 0x0003e20000100a00 */
[----:B------:R-:W3:Y:S03]  /*10f490*/  LDL.LU R251, [R1+0x3c54] ;  /* 0x003c540001fb7983 */ /* 0x000ee60000300800 */
        /* <DEDUP_REMOVED lines=28> */
[----:B------:R1:W-:Y:S01]  /*10f660*/  LDGSTS.E [R2+-0x78200], [R4.64], P2 ;  /* 0x87e0000004027fae */ /* 0x0003e20009121848 */
[----:B------:R-:W-:Y:S01]  /*10f670*/  IMAD.MOV.U32 R252, RZ, RZ, c[0x0][0x180] ;  /* 0x00006000fffc7624 */ /* 0x000fe200078e00ff */
[----:B-1----:R-:W-:Y:S01]  /*10f680*/  MOV R4, R35 ;  /* 0x0000002300047202 */ /* 0x002fe20000000f00 */
[----:B------:R-:W-:-:S05]  /*10f690*/  IMAD.MOV.U32 R5, RZ, RZ, R29 ;  /* 0x000000ffff057224 */ /* 0x000fca00078e001d */
[----:B------:R1:W-:Y:S04]  /*10f6a0*/  STL.64 [R1+0x2cb8], R4 ;  /* 0x002cb80401007387 */ /* 0x0003e80000100a00 */
[----:B------:R1:W-:Y:S01]  /*10f6b0*/  LDGSTS.E [R2+-0x78180], [R4.64], P3 ;  /* 0x87e8000004027fae */ /* 0x0003e20009921848 */
[----:B------:R-:W-:Y:S02]  /*10f6c0*/  IADD3 R3, R30, 0x100000, RZ ;  /* 0x001000001e037810 */ /* 0x000fe40007ffe0ff */
[----:B------:R-:W-:Y:S02]  /*10f6d0*/  IADD3 R252, R252, 0x7f, RZ ;  /* 0x0000007ffcfc7810 */ /* 0x000fe40007ffe0ff */
[----:B-1----:R-:W-:Y:S02]  /*10f6e0*/  MOV R4, R34 ;  /* 0x0000002200047202 */ /* 0x002fe40000000f00 */
[----:B------:R-:W-:-:S05]  /*10f6f0*/  MOV R5, R31 ;  /* 0x0000001f00057202 */ /* 0x000fca0000000f00 */
[----:B------:R1:W-:Y:S04]  /*10f700*/  STL.64 [R1+0x2c58], R4 ;  /* 0x002c580401007387 */ /* 0x0003e80000100a00 */
[----:B------:R1:W-:Y:S02]  /*10f710*/  LDGSTS.E [R2+-0x78100], [R4.64], P0 ;  /* 0x87f0000004027fae */ /* 0x0003e40008121848 */
[----:B-1----:R-:W-:Y:S02]  /*10f720*/  MOV R4, R32 ;  /* 0x0000002000047202 */ /* 0x002fe40000000f00 */
[----:B------:R-:W-:-:S05]  /*10f730*/  MOV R5, R33 ;  /* 0x0000002100057202 */ /* 0x000fca0000000f00 */
[----:B------:R1:W-:Y:S04]  /*10f740*/  STL.64 [R1+0x2c88], R4 ;  /* 0x002c880401007387 */ /* 0x0003e80000100a00 */
[----:B------:R1:W-:Y:S01]  /*10f750*/  LDGSTS.E [R3+-0x78080], [R4.64], P1 ;  /* 0x87f8000004037fae */ /* 0x0003e20008921848 */
[----:B------:R-:W0:Y:S01]  /*10f760*/  LDGDEPBAR ;  /* 0x00000000000079af */ /* 0x000e220000000000 */
[----:B-1----:R-:W-:-:S04]  /*10f770*/  SHF.R.S32.HI R4, RZ, 0x1f, R252 ;  /* 0x0000001fff047819 */ /* 0x002fc800000114fc */
[----:B------:R-:W-:-:S04]  /*10f780*/  LEA.HI R4, R4, R252, RZ, 0x7 ;  /* 0x000000fc04047211 */ /* 0x000fc800078f38ff */
[----:B------:R-:W-:Y:S02]  /*10f790*/  SHF.R.S32.HI R4, RZ, 0x7, R4 ;  /* 0x00000007ff047819 */ /* 0x000fe40000011404 */
[----:B---3--:R-:W-:-:S05]  /*10f7a0*/  IADD3 R251, R251, 0x1, RZ ;  /* 0x00000001fbfb7810 */ /* 0x008fca0007ffe0ff */
[----:B------:R2:W-:Y:S01]  /*10f7b0*/  STL [R1+0x3c54], R251 ;  /* 0x003c54fb01007387 */ /* 0x0005e20000100800 */
[----:B------:R-:W-:Y:S11]  /*10f7c0*/  ISETP.NE.U32.AND P0, PT, R251, R4, PT ;  /* 0x00000004fb00720c */ /* 0x000ff60003f05070 */
[----:B------:R-:W-:Y:S02]  /*10f7d0*/  @!UPT UIADD3 URZ, URZ, URZ, URZ ;  /* 0x0000003f3f3ff290 */ /* 0x000fe4000fffe03f */
[----:B--2---:R-:W-:Y:S01]  /*10f7e0*/  @!P0 CALL.REL.NOINC `(.L_x_0) ;  /* 0x0000001000008944 */ /* 0x004fe20003c00000 */
[----:B------:R-:W-:Y:S05]  /*10f7f0*/  BRA `(.L_x_1) ;  /* 0xfff5c36000007947 */ /* 0x000fea000383ffff */
.L_x_0:
[----:B-----5:R-:W2:Y:S01]  /*10f800*/  LDL.LU R6, [R1+0x7a20] ;  /* 0x007a200001067983 */ /* 0x020ea20000300800 */
[----:B------:R-:W-:-:S04]  /*10f810*/  DEPBAR.LE SB0, 0x0 ;  /* 0x000080000000791a */ /* 0x000fc80000000000 */
[----:B------:R-:W1:Y:S02]  /*10f820*/  S2R R5, SR_TID.X ;  /* 0x0000000000057919 */ /* 0x000e640000002100 */
[C---:B-1----:R-:W-:Y:S01]  /*10f830*/  IMAD.SHL.U32 R2, R5.reuse, 0x40, RZ ;  /* 0x0000004005027824 */ /* 0x042fe200078e00ff */
[C---:B------:R-:W-:Y:S02]  /*10f840*/  SHF.L.U32 R3, R5.reuse, 0x5, RZ ;  /* 0x0000000505037819 */ /* 0x040fe400000006ff */
[C---:B------:R-:W-:Y:S02]  /*10f850*/  SHF.L.U32 R0, R5.reuse, 0x8, RZ ;  /* 0x0000000805007819 */ /* 0x040fe400000006ff */
[----:B------:R-:W-:Y:S01]  /*10f860*/  LOP3.LUT R2, R2, 0x600, RZ, 0xc0, !PT ;  /* 0x0000060002027812 */ /* 0x000fe200078ec0ff */
[C---:B------:R-:W-:Y:S01]  /*10f870*/  IMAD.SHL.U32 R4, R5.reuse, 0x4, RZ ;  /* 0x0000000405047824 */ /* 0x040fe200078e00ff */
[----:B------:R-:W-:Y:S02]  /*10f880*/  LOP3.LUT R5, R5, 0x1f, RZ, 0xc0, !PT ;  /* 0x0000001f05057812 */ /* 0x000fe400078ec0ff */
[----:B------:R-:W-:-:S02]  /*10f890*/  LOP3.LUT R2, R2, 0x60, R3, 0xf8, !PT ;  /* 0x0000006002027812 */ /* 0x000fc400078ef803 */
[----:B------:R-:W-:Y:S02]  /*10f8a0*/  LOP3.LUT R0, R0, 0x600, RZ, 0xc0, !PT ;  /* 0x0000060000007812 */ /* 0x000fe400078ec0ff */
[----:B------:R-:W-:Y:S02]  /*10f8b0*/  LOP3.LUT R2, R2, 0x70, R4, 0x78, !PT ;  /* 0x0000007002027812 */ /* 0x000fe400078e7804 */
[----:B------:R-:W-:Y:S01]  /*10f8c0*/  LEA R0, R5, R0, 0x4 ;  /* 0x0000000005007211 */ /* 0x000fe200078e20ff */
[----:B------:R-:W3:Y:S04]  /*10f8d0*/  LDL.LU R4, [R1+0x1580] ;  /* 0x0015800001047983 */ /* 0x000ee80000300800 */
[----:B------:R-:W3:Y:S04]  /*10f8e0*/  LDL.LU R5, [R1+0x1584] ;  /* 0x0015840001057983 */ /* 0x000ee80000300800 */
[----:B------:R-:W-:Y:S01]  /*10f8f0*/  BAR.SYNC.DEFER_BLOCKING 0x0 ;  /* 0x0000000000007b1d */ /* 0x000fe20000010000 */
[----:B--2---:R-:W-:-:S05]  /*10f900*/  ISETP.GE.AND P1, PT, R6, c[0x0][0x17c], PT ;  /* 0x00005f0006007a0c */ /* 0x004fca0003f26270 */
[----:B------:R-:W3:Y:S04]  /*10f910*/  LDL.LU R6, [R1+0x1570] ;  /* 0x0015700001067983 */ /* 0x000ee80000300800 */
[----:B------:R-:W3:Y:S04]  /*10f920*/  LDL.LU R7, [R1+0x1574] ;  /* 0x0015740001077983 */ /* 0x000ee80000300800 */
        /* <DEDUP_REMOVED lines=12> */
[----:B---3--:R1:W-:Y:S04]  /*10f9f0*/  STS.128 [R2], R4 ;  /* 0x0000000402007388 */ /* 0x0083e80000000c00 */
[----:B-1----:R-:W3:Y:S04]  /*10fa00*/  LDL.LU R4, [R1+0x1500] ;  /* 0x0015000001047983 */ /* 0x002ee80000300800 */
[----:B------:R-:W3:Y:S04]  /*10fa10*/  LDL.LU R5, [R1+0x1504] ;  /* 0x0015040001057983 */ /* 0x000ee80000300800 */
[----:B------:R-:W3:Y:S04]  /*10fa20*/  LDL.LU R6, [R1+0x14f0] ;  /* 0x0014f00001067983 */ /* 0x000ee80000300800 */
[----:B--2---:R1:W-:Y:S04]  /*10fa30*/  STS.128 [R2+0x80], R8 ;  /* 0x0000800802007388 */ /* 0x0043e80000000c00 */
[----:B------:R-:W3:Y:S04]  /*10fa40*/  LDL.LU R7, [R1+0x14f4] ;  /* 0x0014f40001077983 */ /* 0x000ee80000300800 */
[----:B----4-:R2:W-:Y:S04]  /*10fa50*/  STS.128 [R2+0x100], R12 ;  /* 0x0001000c02007388 */ /* 0x0105e80000000c00 */
[----:B-1----:R-:W4:Y:S04]  /*10fa60*/  LDL.LU R8, [R1+0x1508] ;  /* 0x0015080001087983 */ /* 0x002f280000300800 */
[----:B------:R-:W4:Y:S04]  /*10fa70*/  LDL.LU R9, [R1+0x150c] ;  /* 0x00150c0001097983 */ /* 0x000f280000300800 */
[----:B------:R-:W4:Y:S04]  /*10fa80*/  LDL.LU R10, [R1+0x14f8] ;  /* 0x0014f800010a7983 */ /* 0x000f280000300800 */
[----:B------:R-:W4:Y:S04]  /*10fa90*/  LDL.LU R11, [R1+0x14fc] ;  /* 0x0014fc00010b7983 */ /* 0x000f280000300800 */
[----:B--2---:R-:W2:Y:S04]  /*10faa0*/  LDL.LU R12, [R1+0xa0] ;  /* 0x0000a000010c7983 */ /* 0x004ea80000300800 */
[----:B------:R-:W2:Y:S04]  /*10fab0*/  LDL.LU R13, [R1+0xa4] ;  /* 0x0000a400010d7983 */ /* 0x000ea80000300800 */
[----:B------:R-:W2:Y:S04]  /*10fac0*/  LDL.LU R14, [R1+0x90] ;  /* 0x00009000010e7983 */ /* 0x000ea80000300800 */
[----:B------:R-:W2:Y:S04]  /*10fad0*/  LDL.LU R15, [R1+0x94] ;  /* 0x00009400010f7983 */ /* 0x000ea80000300800 */
[----:B------:R1:W-:Y:S01]  /*10fae0*/  STS.128 [R2+0x180], R16 ;  /* 0x0001801002007388 */ /* 0x0003e20000000c00 */
[----:B------:R-:W-:-:S06]  /*10faf0*/  NOP ;  /* 0x0000000000007918 */ /* 0x000fcc0000000000 */
[----:B------:R-:W1:Y:S04]  /*10fb00*/  LDS.128 R20, [R0] ;  /* 0x0000000000147984 */ /* 0x000e680000000c00 */
[----:B-1----:R-:W2:Y:S04]  /*10fb10*/  LDL.LU R16, [R1+0xa8] ;  /* 0x0000a80001107983 */ /* 0x002ea80000300800 */
[----:B------:R-:W2:Y:S04]  /*10fb20*/  LDL.LU R17, [R1+0xac] ;  /* 0x0000ac0001117983 */ /* 0x000ea80000300800 */
[----:B------:R-:W2:Y:S04]  /*10fb30*/  LDL.LU R18, [R1+0x98] ;  /* 0x0000980001127983 */ /* 0x000ea80000300800 */
[----:B------:R-:W2:Y:S01]  /*10fb40*/  LDL.LU R19, [R1+0x9c] ;  /* 0x00009c0001137983 */ /* 0x000ea20000300800 */
[----:B------:R-:W-:-:S02]  /*10fb50*/  LOP3.LUT R250, R0, 0x20, RZ, 0x3c, !PT ;  /* 0x0000002000fa7812 */ /* 0x000fc400078e3cff */
[C---:B------:R-:W-:Y:S02]  /*10fb60*/  LOP3.LUT R251, R0.reuse, 0x40, RZ, 0x3c, !PT ;  /* 0x0000004000fb7812 */ /* 0x040fe400078e3cff */
[----:B------:R-:W-:Y:S01]  /*10fb70*/  LOP3.LUT R252, R0, 0x60, RZ, 0x3c, !PT ;  /* 0x0000006000fc7812 */ /* 0x000fe200078e3cff */
[----:B------:R-:W1:Y:S04]  /*10fb80*/  LDS.128 R28, [R250] ;  /* 0x00000000fa1c7984 */ /* 0x000e680000000c00 */
[----:B------:R-:W1:Y:S04]  /*10fb90*/  LDS.128 R24, [R251] ;  /* 0x00000000fb187984 */ /* 0x000e680000000c00 */
[----:B------:R-:W-:Y:S01]  /*10fba0*/  STL [R1+0x384], R21 ;  /* 0x0003841501007387 */ /* 0x000fe20000100800 */
[----:B------:R-:W-:-:S03]  /*10fbb0*/  MOV R220, R20 ;  /* 0x0000001400dc7202 */ /* 0x000fc60000000f00 */
[----:B------:R-:W-:Y:S04]  /*10fbc0*/  STL.64 [R1+0x388], R22 ;  /* 0x0003881601007387 */ /* 0x000fe80000100a00 */
[----:B------:R-:W1:Y:S01]  /*10fbd0*/  LDS.128 R20, [R252] ;  /* 0x00000000fc147984 */ /* 0x000e620000000c00 */
[----:B------:R-:W-:-:S06]  /*10fbe0*/  NOP ;  /* 0x0000000000007918 */ /* 0x000fcc0000000000 */
[----:B-1----:R-:W-:Y:S04]  /*10fbf0*/  STL.64 [R1+0x700], R28 ;  /* 0x0007001c01007387 */ /* 0x002fe80000100a00 */
[----:B------:R-:W-:Y:S04]  /*10fc00*/  STL.64 [R1+0x708], R30 ;  /* 0x0007081e01007387 */ /* 0x000fe80000100a00 */
[----:B------:R-:W-:Y:S04]  /*10fc10*/  STL.64 [R1+0x8c0], R24 ;  /* 0x0008c01801007387 */ /* 0x000fe80000100a00 */
[----:B------:R-:W-:Y:S04]  /*10fc20*/  STL.64 [R1+0x8c8], R26 ;  /* 0x0008c81a01007387 */ /* 0x000fe80000100a00 */
[----:B------:R-:W-:Y:S04]  /*10fc30*/  STL.64 [R1+0x9d0], R20 ;  /* 0x0009d01401007387 */ /* 0x000fe80000100a00 */
[----:B------:R-:W-:Y:S04]  /*10fc40*/  STL.64 [R1+0x9d8], R22 ;  /* 0x0009d81601007387 */ /* 0x000fe80000100a00 */
[----:B---3--:R1:W-:Y:S04]  /*10fc50*/  STS.128 [R2], R4 ;  /* 0x0000000402007388 */ /* 0x0083e80000000c00 */
[----:B-1----:R-:W3:Y:S04]  /*10fc60*/  LDL.LU R4, [R1+0x1480] ;  /* 0x0014800001047983 */ /* 0x002ee80000300800 */
[----:B------:R-:W3:Y:S04]  /*10fc70*/  LDL.LU R5, [R1+0x1484] ;  /* 0x0014840001057983 */ /* 0x000ee80000300800 */
[----:B------:R-:W3:Y:S04]  /*10fc80*/  LDL.LU R6, [R1+0x270] ;  /* 0x0002700001067983 */ /* 0x000ee80000300800 */
[----:B----4-:R1:W-:Y:S04]  /*10fc90*/  STS.128 [R2+0x80], R8 ;  /* 0x0000800802007388 */ /* 0x0103e80000000c00 */
[----:B------:R-:W3:Y:S04]  /*10fca0*/  LDL.LU R7, [R1+0x274] ;  /* 0x0002740001077983 */ /* 0x000ee80000300800 */
[----:B--2---:R2:W-:Y:S04]  /*10fcb0*/  STS.128 [R2+0x100], R12 ;  /* 0x0001000c02007388 */ /* 0x0045e80000000c00 */
        /* <DEDUP_REMOVED lines=11> */
[----:B------:R-:W1:Y:S04]  /*10fd70*/  LDS.128 R28, [R250] ;  /* 0x00000000fa1c7984 */ /* 0x000e680000000c00 */
[----:B------:R-:W1:Y:S04]  /*10fd80*/  LDS.128 R24, [R251] ;  /* 0x00000000fb187984 */ /* 0x000e680000000c00 */
[----:B-1----:R-:W2:Y:S04]  /*10fd90*/  LDL.LU R16, [R1+0x2c8] ;  /* 0x0002c80001107983 */ /* 0x002ea80000300800 */
[----:B------:R-:W2:Y:S04]  /*10fda0*/  LDL.LU R17, [R1+0x2cc] ;  /* 0x0002cc0001117983 */ /* 0x000ea80000300800 */
[----:B------:R-:W2:Y:S04]  /*10fdb0*/  LDL.LU R18, [R1+0x2b8] ;  /* 0x0002b80001127983 */ /* 0x000ea80000300800 */
[----:B------:R-:W2:Y:S04]  /*10fdc0*/  LDL.LU R19, [R1+0x2bc] ;  /* 0x0002bc0001137983 */ /* 0x000ea80000300800 */
[----:B------:R-:W-:Y:S01]  /*10fdd0*/  STL [R1+0x2b4], R21 ;  /* 0x0002b41501007387 */ /* 0x000fe20000100800 */
[----:B------:R-:W-:-:S03]  /*10fde0*/  IMAD.MOV.U32 R225, RZ, RZ, R20 ;  /* 0x000000ffffe17224 */ /* 0x000fc600078e0014 */
[----:B------:R-:W-:Y:S04]  /*10fdf0*/  STL.64 [R1+0x2b8], R22 ;  /* 0x0002b81601007387 */ /* 0x000fe80000100a00 */
[----:B------:R-:W1:Y:S01]  /*10fe00*/  LDS.128 R20, [R252] ;  /* 0x00000000fc147984 */ /* 0x000e620000000c00 */
[----:B------:R-:W-:-:S06]  /*10fe10*/  NOP ;  /* 0x0000000000007918 */ /* 0x000fcc0000000000 */
[----:B------:R-:W-:Y:S04]  /*10fe20*/  STL.64 [R1+0x420], R28 ;  /* 0x0004201c01007387 */ /* 0x000fe80000100a00 */
[----:B------:R-:W-:Y:S04]  /*10fe30*/  STL.64 [R1+0x428], R30 ;  /* 0x0004281e01007387 */ /* 0x000fe80000100a00 */
[----:B------:R-:W-:Y:S04]  /*10fe40*/  STL.64 [R1+0x8a0], R24 ;  /* 0x0008a01801007387 */ /* 0x000fe80000100a00 */
[----:B------:R-:W-:Y:S04]  /*10fe50*/  STL.64 [R1+0x8a8], R26 ;  /* 0x0008a81a01007387 */ /* 0x000fe80000100a00 */
[----:B-1----:R-:W-:Y:S04]  /*10fe60*/  STL.64 [R1+0x9c0], R20 ;  /* 0x0009c01401007387 */ /* 0x002fe80000100a00 */
        /* <DEDUP_REMOVED lines=26> */
[----:B------:R-:W-:-:S03]  /*110010*/  MOV R224, R20 ;  /* 0x0000001400e07202 */ /* 0x000fc60000000f00 */
        /* <DEDUP_REMOVED lines=149> */
[----:B---3--:R-:W-:Y:S04]  /*110970*/  STS.128 [R2], R4 ;  /* 0x0000000402007388 */ /* 0x008fe80000000c00 */
[----:B----4-:R1:W-:Y:S04]  /*110980*/  STS.128 [R2+0x80], R8 ;  /* 0x0000800802007388 */ /* 0x0103e80000000c00 */
[----:B-1----:R-:W3:Y:S04]  /*110990*/  LDL.LU R8, [R1+0x11b0] ;  /* 0x0011b00001087983 */ /* 0x002ee80000300800 */
[----:B------:R-:W3:Y:S04]  /*1109a0*/  LDL.LU R9, [R1+0x11b4] ;  /* 0x0011b40001097983 */ /* 0x000ee80000300800 */
[----:B------:R-:W3:Y:S04]  /*1109b0*/  LDL.LU R10, [R1+0x11a0] ;  /* 0x0011a000010a7983 */ /* 0x000ee80000300800 */
[----:B--2---:R1:W-:Y:S04]  /*1109c0*/  STS.128 [R2+0x100], R12 ;  /* 0x0001000c02007388 */ /* 0x0043e80000000c00 */
[----:B------:R-:W3:Y:S04]  /*1109d0*/  LDL.LU R11, [R1+0x11a4] ;  /* 0x0011a400010b7983 */ /* 0x000ee80000300800 */
[----:B-1----:R-:W2:Y:S04]  /*1109e0*/  LDL.LU R12, [R1+0x11b8] ;  /* 0x0011b800010c7983 */ /* 0x002ea80000300800 */
[----:B------:R-:W2:Y:S04]  /*1109f0*/  LDL.LU R13, [R1+0x11bc] ;  /* 0x0011bc00010d7983 */ /* 0x000ea80000300800 */
[----:B------:R-:W2:Y:S04]  /*110a00*/  LDL.LU R14, [R1+0x11a8] ;  /* 0x0011a800010e7983 */ /* 0x000ea80000300800 */
[----:B------:R-:W2:Y:S04]  /*110a10*/  LDL.LU R15, [R1+0x11ac] ;  /* 0x0011ac00010f7983 */ /* 0x000ea80000300800 */
[----:B------:R-:W4:Y:S04]  /*110a20*/  LDL.LU R4, [R1+0x640] ;  /* 0x0006400001047983 */ /* 0x000f280000300800 */
[----:B------:R-:W4:Y:S04]  /*110a30*/  LDL.LU R5, [R1+0x644] ;  /* 0x0006440001057983 */ /* 0x000f280000300800 */
[----:B------:R-:W4:Y:S04]  /*110a40*/  LDL.LU R6, [R1+0x650] ;  /* 0x0006500001067983 */ /* 0x000f280000300800 */
[----:B------:R-:W4:Y:S04]  /*110a50*/  LDL.LU R7, [R1+0x654] ;  /* 0x0006540001077983 */ /* 0x000f280000300800 */
        /* <DEDUP_REMOVED lines=25> */
[----:B------:R-:W3:Y:S04]  /*110bf0*/  LDL.LU R7, [R1+0x1124] ;  /* 0x0011240001077983 */ /* 0x000ee80000300800 */
[----:B------:R-:W4:Y:S04]  /*110c00*/  LDL.LU R8, [R1+0x1138] ;  /* 0x0011380001087983 */ /* 0x000f280000300800 */
[----:B------:R-:W4:Y:S04]  /*110c10*/  LDL.LU R9, [R1+0x113c] ;  /* 0x00113c0001097983 */ /* 0x000f280000300800 */
[----:B------:R-:W4:Y:S04]  /*110c20*/  LDL.LU R10, [R1+0x1128] ;  /* 0x00112800010a7983 */ /* 0x000f280000300800 */
[----:B------:R-:W4:Y:S04]  /*110c30*/  LDL.LU R11, [R1+0x112c] ;  /* 0x00112c00010b7983 */ /* 0x000f280000300800 */
[----:B--2---:R1:W-:Y:S04]  /*110c40*/  STS.128 [R2+0x80], R12 ;  /* 0x0000800c02007388 */ /* 0x0043e80000000c00 */
[----:B------:R2:W-:Y:S01]  /*110c50*/  STS.128 [R2+0x180], R16 ;  /* 0x0001801002007388 */ /* 0x0005e20000000c00 */
[----:B------:R-:W-:-:S06]  /*110c60*/  NOP ;  /* 0x0000000000007918 */ /* 0x000fcc0000000000 */
[----:B------:R-:W2:Y:S04]  /*110c70*/  LDS.128 R20, [R0] ;  /* 0x0000000000147984 */ /* 0x000ea80000000c00 */
[----:B------:R-:W2:Y:S04]  /*110c80*/  LDS.128 R28, [R250] ;  /* 0x00000000fa1c7984 */ /* 0x000ea80000000c00 */
        /* <DEDUP_REMOVED lines=8> */
[----:B------:R-:W-:Y:S01]  /*110d10*/  STL [R1+0xb4], R21 ;  /* 0x0000b41501007387 */ /* 0x000fe20000100800 */
[----:B------:R-:W-:-:S03]  /*110d20*/  MOV R240, R20 ;  /* 0x0000001400f07202 */ /* 0x000fc60000000f00 */
[----:B------:R-:W1:Y:S04]  /*110d30*/  LDS.128 R24, [R251] ;  /* 0x00000000fb187984 */ /* 0x000e680000000c00 */
[----:B------:R-:W-:Y:S04]  /*110d40*/  STL.64 [R1+0xb8], R22 ;  /* 0x0000b81601007387 */ /* 0x000fe80000100a00 */
[----:B------:R-:W1:Y:S01]  /*110d50*/  LDS.128 R20, [R252] ;  /* 0x00000000fc147984 */ /* 0x000e620000000c00 */
[----:B------:R-:W-:-:S06]  /*110d60*/  NOP ;  /* 0x0000000000007918 */ /* 0x000fcc0000000000 */
[----:B------:R-:W-:Y:S04]  /*110d70*/  STL.64 [R1+0x210], R28 ;  /* 0x0002101c01007387 */ /* 0x000fe80000100a00 */
[----:B------:R-:W-:Y:S04]  /*110d80*/  STL.64 [R1+0x218], R30 ;  /* 0x0002181e01007387 */ /* 0x000fe80000100a00 */
[----:B-1----:R-:W-:Y:S04]  /*110d90*/  STL.64 [R1+0x3c0], R24 ;  /* 0x0003c01801007387 */ /* 0x002fe80000100a00 */
        /* <DEDUP_REMOVED lines=9> */
[----:B-1----:R-:W4:Y:S04]  /*110e30*/  LDL.LU R8, [R1+0x10b8] ;  /* 0x0010b80001087983 */ /* 0x002f280000300800 */
[----:B------:R-:W4:Y:S04]  /*110e40*/  LDL.LU R9, [R1+0x10bc] ;  /* 0x0010bc0001097983 */ /* 0x000f280000300800 */
[----:B------:R-:W4:Y:S04]  /*110e50*/  LDL.LU R10, [R1+0x10a8] ;  /* 0x0010a800010a7983 */ /* 0x000f280000300800 */
[----:B------:R-:W4:Y:S04]  /*110e60*/  LDL.LU R11, [R1+0x10ac] ;  /* 0x0010ac00010b7983 */ /* 0x000f280000300800 */
[----:B------:R1:W-:Y:S04]  /*110e70*/  STS.128 [R2+0x100], R12 ;  /* 0x0001000c02007388 */ /* 0x0003e80000000c00 */
[----:B--2---:R2:W-:Y:S01]  /*110e80*/  STS.128 [R2+0x180], R16 ;  /* 0x0001801002007388 */ /* 0x0045e20000000c00 */
[----:B------:R-:W-:-:S06]  /*110e90*/  NOP ;  /* 0x0000000000007918 */ /* 0x000fcc0000000000 */
        /* <DEDUP_REMOVED lines=9> */
[----:B------:R-:W1:Y:S04]  /*110f30*/  LDS.128 R28, [R250] ;  /* 0x00000000fa1c7984 */ /* 0x000e680000000c00 */
[----:B------:R-:W-:Y:S01]  /*110f40*/  STL [R1+0x94], R21 ;  /* 0x0000941501007387 */ /* 0x000fe20000100800 */
[----:B------:R-:W-:-:S03]  /*110f50*/  MOV R247, R20 ;  /* 0x0000001400f77202 */ /* 0x000fc60000000f00 */
[----:B------:R-:W1:Y:S04]  /*110f60*/  LDS.128 R24, [R251] ;  /* 0x00000000fb187984 */ /* 0x000e680000000c00 */
        /* <DEDUP_REMOVED lines=20> */
[----:B-1----:R-:W4:Y:S04]  /*1110b0*/  LDL.LU R12, [R1+0xa20] ;  /* 0x000a2000010c7983 */ /* 0x002f280000300800 */
[----:B------:R-:W4:Y:S04]  /*1110c0*/  LDL.LU R13, [R1+0xa24] ;  /* 0x000a2400010d7983 */ /* 0x000f280000300800 */
[----:B------:R-:W4:Y:S04]  /*1110d0*/  LDL.LU R14, [R1+0xa30] ;  /* 0x000a3000010e7983 */ /* 0x000f280000300800 */
[----:B--2---:R1:W-:Y:S01]  /*1110e0*/  STS.128 [R2+0x180], R16 ;  /* 0x0001801002007388 */ /* 0x0043e20000000c00 */
[----:B------:R-:W-:-:S06]  /*1110f0*/  NOP ;  /* 0x0000000000007918 */ /* 0x000fcc0000000000 */
[----:B------:R-:W2:Y:S04]  /*111100*/  LDL.LU R15, [R1+0xa34] ;  /* 0x000a3400010f7983 */ /* 0x000ea80000300800 */
[----:B------:R-:W1:Y:S04]  /*111110*/  LDS.128 R20, [R0] ;  /* 0x0000000000147984 */ /* 0x000e680000000c00 */
[----:B------:R-:W1:Y:S04]  /*111120*/  LDS.128 R28, [R250] ;  /* 0x00000000fa1c7984 */ /* 0x000e680000000c00 */
[----:B-1----:R-:W2:Y:S04]  /*111130*/  LDL.LU R16, [R1+0xa28] ;  /* 0x000a280001107983 */ /* 0x002ea80000300800 */
[----:B------:R-:W2:Y:S04]  /*111140*/  LDL.LU R17, [R1+0xa2c] ;  /* 0x000a2c0001117983 */ /* 0x000ea80000300800 */
[----:B------:R-:W2:Y:S04]  /*111150*/  LDL.LU R18, [R1+0xa38] ;  /* 0x000a380001127983 */ /* 0x000ea80000300800 */
[----:B------:R-:W2:Y:S04]  /*111160*/  LDL.LU R19, [R1+0xa3c] ;  /* 0x000a3c0001137983 */ /* 0x000ea80000300800 */
[----:B------:R-:W1:Y:S04]  /*111170*/  LDS.128 R24, [R251] ;  /* 0x00000000fb187984 */ /* 0x000e680000000c00 */
[----:B------:R-:W-:Y:S01]  /*111180*/  STL [R1+0x74], R21 ;  /* 0x0000741501007387 */ /* 0x000fe20000100800 */
[----:B------:R-:W-:-:S03]  /*111190*/  IMAD.MOV.U32 R246, RZ, RZ, R20 ;  /* 0x000000fffff67224 */ /* 0x000fc600078e0014 */
        /* <DEDUP_REMOVED lines=19> */
[----:B--2---:R1:W-:Y:S04]  /*1112d0*/  STS.128 [R2+0x100], R12 ;  /* 0x0001000c02007388 */ /* 0x0043e80000000c00 */
[----:B-1----:R-:W2:Y:S04]  /*1112e0*/  LDL.LU R12, [R1+0xb70] ;  /* 0x000b7000010c7983 */ /* 0x002ea80000300800 */
[----:B------:R-:W2:Y:S04]  /*1112f0*/  LDL.LU R13, [R1+0xb74] ;  /* 0x000b7400010d7983 */ /* 0x000ea80000300800 */
[----:B------:R-:W2:Y:S04]  /*111300*/  LDL.LU R14, [R1+0xb40] ;  /* 0x000b4000010e7983 */ /* 0x000ea80000300800 */
[----:B------:R1:W-:Y:S01]  /*111310*/  STS.128 [R2+0x180], R16 ;  /* 0x0001801002007388 */ /* 0x0003e20000000c00 */
        /* <DEDUP_REMOVED lines=10> */
[----:B------:R-:W-:-:S03]  /*1113c0*/  MOV R245, R20 ;  /* 0x0000001400f57202 */ /* 0x000fc60000000f00 */
        /* <DEDUP_REMOVED lines=68> */
[----:B------:R-:W-:Y:S04]  /*111810*/  STL.64 [R1+0x30], R20 ;  /* 0x0000301401007387 */ /* 0x000fe80000100a00 */
        /* <DEDUP_REMOVED lines=19> */
[----:B--2---:R-:W-:Y:S04]  /*111950*/  STS.128 [R2+0x100], R12 ;  /* 0x0001000c02007388 */ /* 0x004fe80000000c00 */
[----:B------:R-:W-:Y:S01]  /*111960*/  STS.128 [R2+0x180], R16 ;  /* 0x0001801002007388 */ /* 0x000fe20000000c00 */
[----:B------:R-:W-:-:S06]  /*111970*/  NOP ;  /* 0x0000000000007918 */ /* 0x000fcc0000000000 */
[----:B------:R-:W1:Y:S04]  /*111980*/  LDS.128 R16, [R0] ;  /* 0x0000000000107984 */ /* 0x000e680000000c00 */
[----:B------:R-:W2:Y:S04]  /*111990*/  LDS.128 R24, [R250] ;  /* 0x00000000fa187984 */ /* 0x000ea80000000c00 */
[----:B------:R-:W2:Y:S04]  /*1119a0*/  LDS.128 R20, [R251] ;  /* 0x00000000fb147984 */ /* 0x000ea80000000c00 */
[----:B-1----:R-:W-:Y:S04]  /*1119b0*/  STL.64 [R1+0x10], R16 ;  /* 0x0000101001007387 */ /* 0x002fe80000100a00 */
[----:B------:R-:W-:Y:S04]  /*1119c0*/  STL.64 [R1+0x18], R18 ;  /* 0x0000181201007387 */ /* 0x000fe80000100a00 */
[----:B------:R-:W1:Y:S01]  /*1119d0*/  LDS.128 R16, [R252] ;  /* 0x00000000fc107984 */ /* 0x000e620000000c00 */
[----:B------:R-:W-:-:S06]  /*1119e0*/  NOP ;  /* 0x0000000000007918 */ /* 0x000fcc0000000000 */
[----:B--2---:R-:W-:Y:S04]  /*1119f0*/  STL.64 [R1+0x80], R24 ;  /* 0x0000801801007387 */ /* 0x004fe80000100a00 */
[----:B------:R-:W-:Y:S04]  /*111a00*/  STL.64 [R1+0x88], R26 ;  /* 0x0000881a01007387 */ /* 0x000fe80000100a00 */
[----:B------:R-:W-:Y:S04]  /*111a10*/  STL.64 [R1+0x190], R20 ;  /* 0x0001901401007387 */ /* 0x000fe80000100a00 */
[----:B------:R-:W-:Y:S01]  /*111a20*/  STL.64 [R1+0x198], R22 ;  /* 0x0001981601007387 */ /* 0x000fe20000100a00 */
[----:B------:R-:W-:Y:S01]  /*111a30*/  IMAD.MOV.U32 R12, RZ, RZ, R236 ;  /* 0x000000ffff0c7224 */ /* 0x000fe200078e00ec */
[----:B------:R-:W-:Y:S01]  /*111a40*/  MOV R13, R237 ;  /* 0x000000ed000d7202 */ /* 0x000fe20000000f00 */
[----:B------:R-:W-:Y:S01]  /*111a50*/  IMAD.MOV.U32 R15, RZ, RZ, R77 ;  /* 0x000000ffff0f7224 */ /* 0x000fe200078e004d */
[----:B------:R-:W-:-:S05]  /*111a60*/  MOV R14, R76 ;  /* 0x0000004c000e7202 */ /* 0x000fca0000000f00 */
[----:B------:R-:W-:Y:S04]  /*111a70*/  STS.128 [R2+0x100], R12 ;  /* 0x0001000c02007388 */ /* 0x000fe80000000c00 */
[----:B-1----:R-:W-:Y:S04]  /*111a80*/  STL.64 [R1+0x2c0], R16 ;  /* 0x0002c01001007387 */ /* 0x002fe80000100a00 */
[----:B------:R-:W-:Y:S04]  /*111a90*/  STL.64 [R1+0x2c8], R18 ;  /* 0x0002c81201007387 */ /* 0x000fe80000100a00 */
[----:B---3--:R1:W-:Y:S04]  /*111aa0*/  STS.128 [R2], R4 ;  /* 0x0000000402007388 */ /* 0x0083e80000000c00 */
[----:B-1----:R-:W2:Y:S04]  /*111ab0*/  LDL.LU R4, [R1+0x1600] ;  /* 0x0016000001047983 */ /* 0x002ea80000300800 */
[----:B------:R-:W2:Y:S04]  /*111ac0*/  LDL.LU R5, [R1+0x1604] ;  /* 0x0016040001057983 */ /* 0x000ea80000300800 */
[----:B------:R-:W2:Y:S04]  /*111ad0*/  LDL.LU R6, [R1+0x15f0] ;  /* 0x0015f00001067983 */ /* 0x000ea80000300800 */
[----:B----4-:R1:W-:Y:S04]  /*111ae0*/  STS.128 [R2+0x80], R8 ;  /* 0x0000800802007388 */ /* 0x0103e80000000c00 */
[----:B------:R-:W2:Y:S04]  /*111af0*/  LDL.LU R7, [R1+0x15f4] ;  /* 0x0015f40001077983 */ /* 0x000ea80000300800 */
        /* <DEDUP_REMOVED lines=12> */
[----:B------:R-:W-:-:S02]  /*111bc0*/  MOV R76, R238 ;  /* 0x000000ee004c7202 */ /* 0x000fc40000000f00 */
[----:B------:R-:W-:-:S05]  /*111bd0*/  MOV R77, R239 ;  /* 0x000000ef004d7202 */ /* 0x000fca0000000f00 */
[----:B------:R-:W-:Y:S01]  /*111be0*/  STS.128 [R2+0x180], R76 ;  /* 0x0001804c02007388 */ /* 0x000fe20000000c00 */
[----:B------:R-:W-:-:S06]  /*111bf0*/  NOP ;  /* 0x0000000000007918 */ /* 0x000fcc0000000000 */
[----:B------:R-:W1:Y:S04]  /*111c00*/  LDS.128 R232, [R0] ;  /* 0x0000000000e87984 */ /* 0x000e680000000c00 */
[----:B------:R-:W1:Y:S04]  /*111c10*/  LDS.128 R28, [R250] ;  /* 0x00000000fa1c7984 */ /* 0x000e680000000c00 */
[----:B------:R-:W1:Y:S04]  /*111c20*/  LDS.128 R20, [R252] ;  /* 0x00000000fc147984 */ /* 0x000e680000000c00 */
[----:B------:R-:W1:Y:S01]  /*111c30*/  LDS.128 R24, [R251] ;  /* 0x00000000fb187984 */ /* 0x000e620000000c00 */
[----:B------:R-:W-:-:S06]  /*111c40*/  NOP ;  /* 0x0000000000007918 */ /* 0x000fcc0000000000 */
[----:B-1----:R-:W-:Y:S04]  /*111c50*/  STL [R1+0x7b78], R233 ;  /* 0x007b78e901007387 */ /* 0x002fe80000100800 */
[----:B------:R1:W-:Y:S04]  /*111c60*/  STL [R1+0x7b70], R234 ;  /* 0x007b70ea01007387 */ /* 0x0003e80000100800 */
[----:B------:R-:W-:Y:S04]  /*111c70*/  STL [R1+0x7b6c], R235 ;  /* 0x007b6ceb01007387 */ /* 0x000fe80000100800 */
[----:B------:R-:W-:Y:S01]  /*111c80*/  STL.64 [R1+0x50], R28 ;  /* 0x0000501c01007387 */ /* 0x000fe20000100a00 */
[----:B-1----:R-:W-:-:S03]  /*111c90*/  IMAD.MOV.U32 R234, RZ, RZ, R21 ;  /* 0x000000ffffea7224 */ /* 0x002fc600078e0015 */
[----:B------:R-:W-:Y:S04]  /*111ca0*/  STL.64 [R1+0x58], R30 ;  /* 0x0000581e01007387 */ /* 0x000fe80000100a00 */
[----:B------:R-:W-:Y:S04]  /*111cb0*/  STL [R1+0xe0], R20 ;  /* 0x0000e01401007387 */ /* 0x000fe80000100800 */
[----:B------:R-:W-:Y:S04]  /*111cc0*/  STL.64 [R1+0xd0], R24 ;  /* 0x0000d01801007387 */ /* 0x000fe80000100a00 */
[----:B------:R-:W-:Y:S04]  /*111cd0*/  STL.64 [R1+0xd8], R26 ;  /* 0x0000d81a01007387 */ /* 0x000fe80000100a00 */
[----:B------:R-:W-:Y:S04]  /*111ce0*/  STL.64 [R1+0xe8], R22 ;  /* 0x0000e81601007387 */ /* 0x000fe80000100a00 */
[----:B------:R-:W-:Y:S04]  /*111cf0*/  STL [R1+0x7b74], R234 ;  /* 0x007b74ea01007387 */ /* 0x000fe80000100800 */
[----:B--2---:R1:W-:Y:S04]  /*111d00*/  STS.128 [R2], R4 ;  /* 0x0000000402007388 */ /* 0x0043e80000000c00 */
[----:B-1----:R-:W2:Y:S04]  /*111d10*/  LDL.LU R4, [R1+0x15a0] ;  /* 0x0015a00001047983 */ /* 0x002ea80000300800 */
[----:B------:R-:W2:Y:S04]  /*111d20*/  LDL.LU R5, [R1+0x15a4] ;  /* 0x0015a40001057983 */ /* 0x000ea80000300800 */
[----:B------:R-:W2:Y:S04]  /*111d30*/  LDL.LU R6, [R1+0x1590] ;  /* 0x0015900001067983 */ /* 0x000ea80000300800 */
[----:B---3--:R1:W-:Y:S04]  /*111d40*/  STS.128 [R2+0x80], R8 ;  /* 0x0000800802007388 */ /* 0x0083e80000000c00 */
[----:B------:R-:W2:Y:S04]  /*111d50*/  LDL.LU R7, [R1+0x1594] ;  /* 0x0015940001077983 */ /* 0x000ea80000300800 */
[----:B----4-:R3:W-:Y:S04]  /*111d60*/  STS.128 [R2+0x100], R12 ;  /* 0x0001000c02007388 */ /* 0x0107e80000000c00 */
[----:B-1----:R-:W4:Y:S04]  /*111d70*/  LDL.LU R8, [R1+0x15a8] ;  /* 0x0015a80001087983 */ /* 0x002f280000300800 */
[----:B------:R-:W4:Y:S04]  /*111d80*/  LDL.LU R9, [R1+0x15ac] ;  /* 0x0015ac0001097983 */ /* 0x000f280000300800 */
[----:B------:R-:W4:Y:S04]  /*111d90*/  LDL.LU R10, [R1+0x1598] ;  /* 0x00159800010a7983 */ /* 0x000f280000300800 */
[----:B------:R-:W4:Y:S04]  /*111da0*/  LDL.LU R11, [R1+0x159c] ;  /* 0x00159c00010b7983 */ /* 0x000f280000300800 */
[----:B---3--:R-:W3:Y:S04]  /*111db0*/  LDL.LU R12, [R1+0x1d0] ;  /* 0x0001d000010c7983 */ /* 0x008ee80000300800 */
[----:B------:R-:W3:Y:S04]  /*111dc0*/  LDL.LU R13, [R1+0x1d4] ;  /* 0x0001d400010d7983 */ /* 0x000ee80000300800 */
[----:B------:R-:W3:Y:S04]  /*111dd0*/  LDL.LU R14, [R1+0x1c0] ;  /* 0x0001c000010e7983 */ /* 0x000ee80000300800 */
[----:B------:R-:W3:Y:S04]  /*111de0*/  LDL.LU R15, [R1+0x1c4] ;  /* 0x0001c400010f7983 */ /* 0x000ee80000300800 */
[----:B------:R1:W-:Y:S01]  /*111df0*/  STS.128 [R2+0x180], R16 ;  /* 0x0001801002007388 */ /* 0x0003e20000000c00 */
[----:B------:R-:W-:-:S06]  /*111e00*/  NOP ;  /* 0x0000000000007918 */ /* 0x000fcc0000000000 */
[----:B------:R-:W1:Y:S04]  /*111e10*/  LDS.128 R20, [R0] ;  /* 0x0000000000147984 */ /* 0x000e680000000c00 */
[----:B------:R-:W1:Y:S04]  /*111e20*/  LDS.128 R28, [R250] ;  /* 0x00000000fa1c7984 */ /* 0x000e680000000c00 */
[----:B------:R-:W1:Y:S04]  /*111e30*/  LDS.128 R24, [R251] ;  /* 0x00000000fb187984 */ /* 0x000e680000000c00 */
[----:B-1----:R-:W3:Y:S04]  /*111e40*/  LDL.LU R16, [R1+0x1d8] ;  /* 0x0001d80001107983 */ /* 0x002ee80000300800 */
[----:B------:R-:W3:Y:S04]  /*111e50*/  LDL.LU R17, [R1+0x1dc] ;  /* 0x0001dc0001117983 */ /* 0x000ee80000300800 */
[----:B------:R-:W3:Y:S04]  /*111e60*/  LDL.LU R18, [R1+0x1c8] ;  /* 0x0001c80001127983 */ /* 0x000ee80000300800 */
[----:B------:R-:W3:Y:S04]  /*111e70*/  LDL.LU R19, [R1+0x1cc] ;  /* 0x0001cc0001137983 */ /* 0x000ee80000300800 */
[----:B------:R-:W-:Y:S04]  /*111e80*/  STL.64 [R1+0x900], R20 ;  /* 0x0009001401007387 */ /* 0x000fe80000100a00 */
        /* <DEDUP_REMOVED lines=9> */
[----:B--2---:R1:W-:Y:S04]  /*111f20*/  STS.128 [R2], R4 ;  /* 0x0000000402007388 */ /* 0x0043e80000000c00 */
[----:B-1----:R-:W2:Y:S04]  /*111f30*/  LDL.LU R4, [R1+0x1520] ;  /* 0x0015200001047983 */ /* 0x002ea80000300800 */
[----:B------:R-:W2:Y:S04]  /*111f40*/  LDL.LU R5, [R1+0x1524] ;  /* 0x0015240001057983 */ /* 0x000ea80000300800 */
[----:B------:R-:W2:Y:S04]  /*111f50*/  LDL.LU R6, [R1+0x1510] ;  /* 0x0015100001067983 */ /* 0x000ea80000300800 */
[----:B----4-:R1:W-:Y:S04]  /*111f60*/  STS.128 [R2+0x80], R8 ;  /* 0x0000800802007388 */ /* 0x0103e80000000c00 */
[----:B------:R-:W2:Y:S04]  /*111f70*/  LDL.LU R7, [R1+0x1514] ;  /* 0x0015140001077983 */ /* 0x000ea80000300800 */
[----:B---3--:R3:W-:Y:S04]  /*111f80*/  STS.128 [R2+0x100], R12 ;  /* 0x0001000c02007388 */ /* 0x0087e80000000c00 */
        /* <DEDUP_REMOVED lines=129> */
[----:B--2---:R-:W-:Y:S04]  /*1127a0*/  STS.128 [R2], R4 ;  /* 0x0000000402007388 */ /* 0x004fe80000000c00 */
[----:B----4-:R1:W-:Y:S04]  /*1127b0*/  STS.128 [R2+0x80], R8 ;  /* 0x0000800802007388 */ /* 0x0103e80000000c00 */
[----:B-1----:R-:W2:Y:S04]  /*1127c0*/  LDL.LU R8, [R1+0x1340] ;  /* 0x0013400001087983 */ /* 0x002ea80000300800 */
[----:B------:R-:W2:Y:S04]  /*1127d0*/  LDL.LU R9, [R1+0x1344] ;  /* 0x0013440001097983 */ /* 0x000ea80000300800 */
[----:B------:R-:W2:Y:S04]  /*1127e0*/  LDL.LU R10, [R1+0x1330] ;  /* 0x00133000010a7983 */ /* 0x000ea80000300800 */
[----:B---3--:R1:W-:Y:S04]  /*1127f0*/  STS.128 [R2+0x100], R12 ;  /* 0x0001000c02007388 */ /* 0x0083e80000000c00 */
        /* <DEDUP_REMOVED lines=28> */
[----:B----4-:R1:W-:Y:S04]  /*1129c0*/  STS.128 [R2+0x100], R4 ;  /* 0x0001000402007388 */ /* 0x0103e80000000c00 */
[----:B-1----:R-:W4:Y:S04]  /*1129d0*/  LDL.LU R4, [R1+0x12b0] ;  /* 0x0012b00001047983 */ /* 0x002f280000300800 */
[----:B------:R-:W4:Y:S04]  /*1129e0*/  LDL.LU R5, [R1+0x12b4] ;  /* 0x0012b40001057983 */ /* 0x000f280000300800 */
[----:B------:R-:W4:Y:S04]  /*1129f0*/  LDL.LU R6, [R1+0x12a0] ;  /* 0x0012a00001067983 */ /* 0x000f280000300800 */
[----:B------:R-:W4:Y:S04]  /*112a00*/  LDL.LU R7, [R1+0x12a4] ;  /* 0x0012a40001077983 */ /* 0x000f280000300800 */
[----:B--2---:R1:W-:Y:S04]  /*112a10*/  STS.128 [R2], R8 ;  /* 0x0000000802007388 */ /* 0x0043e80000000c00 */
[----:B---3--:R2:W-:Y:S04]  /*112a20*/  STS.128 [R2+0x80], R12 ;  /* 0x0000800c02007388 */ /* 0x0085e80000000c00 */
[----:B------:R3:W-:Y:S01]  /*112a30*/  STS.128 [R2+0x180], R16 ;  /* 0x0001801002007388 */ /* 0x0007e20000000c00 */
[----:B------:R-:W-:-:S06]  /*112a40*/  NOP ;  /* 0x0000000000007918 */ /* 0x000fcc0000000000 */
[----:B------:R-:W3:Y:S04]  /*112a50*/  LDS.128 R20, [R0] ;  /* 0x0000000000147984 */ /* 0x000ee80000000c00 */
        /* <DEDUP_REMOVED lines=8> */
[----:B---3--:R-:W3:Y:S04]  /*112ae0*/  LDL.LU R16, [R1+0x558] ;  /* 0x0005580001107983 */ /* 0x008ee80000300800 */
[----:B------:R-:W3:Y:S04]  /*112af0*/  LDL.LU R17, [R1+0x55c] ;  /* 0x00055c0001117983 */ /* 0x000ee80000300800 */
[----:B------:R-:W3:Y:S04]  /*112b00*/  LDL.LU R18, [R1+0x578] ;  /* 0x0005780001127983 */ /* 0x000ee80000300800 */
[----:B------:R-:W3:Y:S04]  /*112b10*/  LDL.LU R19, [R1+0x57c] ;  /* 0x00057c0001137983 */ /* 0x000ee80000300800 */
[----:B------:R-:W1:Y:S04]  /*112b20*/  LDS.128 R28, [R250] ;  /* 0x00000000fa1c7984 */ /* 0x000e680000000c00 */
[----:B------:R-:W1:Y:S04]  /*112b30*/  LDS.128 R24, [R251] ;  /* 0x00000000fb187984 */ /* 0x000e680000000c00 */
[----:B------:R-:W-:Y:S04]  /*112b40*/  STL.64 [R1+0x5c0], R20 ;  /* 0x0005c01401007387 */ /* 0x000fe80000100a00 */
        /* <DEDUP_REMOVED lines=9> */
[----:B----4-:R1:W-:Y:S04]  /*112be0*/  STS.128 [R2], R4 ;  /* 0x0000000402007388 */ /* 0x0103e80000000c00 */
        /* <DEDUP_REMOVED lines=8> */
[----:B--2---:R1:W-:Y:S04]  /*112c70*/  STS.128 [R2+0x100], R12 ;  /* 0x0001000c02007388 */ /* 0x0043e80000000c00 */
[----:B------:R-:W2:Y:S04]  /*112c80*/  LDL.LU R11, [R1+0x124c] ;  /* 0x00124c00010b7983 */ /* 0x000ea80000300800 */
[----:B---3--:R3:W-:Y:S01]  /*112c90*/  STS.128 [R2+0x180], R16 ;  /* 0x0001801002007388 */ /* 0x0087e20000000c00 */
[----:B------:R-:W-:-:S06]  /*112ca0*/  NOP ;  /* 0x0000000000007918 */ /* 0x000fcc0000000000 */
[----:B------:R-:W3:Y:S04]  /*112cb0*/  LDS.128 R20, [R0] ;  /* 0x0000000000147984 */ /* 0x000ee80000000c00 */
[----:B-1----:R-:W2:Y:S04]  /*112cc0*/  LDL.LU R12, [R1+0x660] ;  /* 0x00066000010c7983 */ /* 0x002ea80000300800 */
        /* <DEDUP_REMOVED lines=28> */
[----:B------:R1:W-:Y:S04]  /*112e90*/  STS.128 [R2+0x100], R12 ;  /* 0x0001000c02007388 */ /* 0x0003e80000000c00 */
[----:B------:R-:W2:Y:S04]  /*112ea0*/  LDL.LU R11, [R1+0x11cc] ;  /* 0x0011cc00010b7983 */ /* 0x000ea80000300800 */
[----:B-1----:R-:W2:Y:S04]  /*112eb0*/  LDL.LU R12, [R1+0x760] ;  /* 0x00076000010c7983 */ /* 0x002ea80000300800 */
[----:B------:R-:W2:Y:S04]  /*112ec0*/  LDL.LU R13, [R1+0x764] ;  /* 0x00076400010d7983 */ /* 0x000ea80000300800 */
[----:B------:R-:W2:Y:S04]  /*112ed0*/  LDL.LU R14, [R1+0x770] ;  /* 0x00077000010e7983 */ /* 0x000ea80000300800 */
[----:B---3--:R1:W-:Y:S01]  /*112ee0*/  STS.128 [R2+0x180], R16 ;  /* 0x0001801002007388 */ /* 0x0083e20000000c00 */
[----:B------:R-:W-:-:S06]  /*112ef0*/  NOP ;  /* 0x0000000000007918 */ /* 0x000fcc0000000000 */
[----:B------:R-:W3:Y:S04]  /*112f00*/  LDL.LU R15, [R1+0x774] ;  /* 0x00077400010f7983 */ /* 0x000ee80000300800 */
[----:B------:R-:W1:Y:S04]  /*112f10*/  LDS.128 R20, [R0] ;  /* 0x0000000000147984 */ /* 0x000e680000000c00 */
[----:B------:R-:W1:Y:S04]  /*112f20*/  LDS.128 R28, [R250] ;  /* 0x00000000fa1c7984 */ /* 0x000e680000000c00 */
[----:B-1----:R-:W3:Y:S04]  /*112f30*/  LDL.LU R16, [R1+0x768] ;  /* 0x0007680001107983 */ /* 0x002ee80000300800 */
[----:B------:R-:W3:Y:S04]  /*112f40*/  LDL.LU R17, [R1+0x76c] ;  /* 0x00076c0001117983 */ /* 0x000ee80000300800 */
[----:B------:R-:W3:Y:S04]  /*112f50*/  LDL.LU R18, [R1+0x778] ;  /* 0x0007780001127983 */ /* 0x000ee80000300800 */
[----:B------:R-:W3:Y:S04]  /*112f60*/  LDL.LU R19, [R1+0x77c] ;  /* 0x00077c0001137983 */ /* 0x000ee80000300800 */
        /* <DEDUP_REMOVED lines=20> */
[----:B------:R-:W2:Y:S04]  /*1130b0*/  LDL.LU R11, [R1+0x114c] ;  /* 0x00114c00010b7983 */ /* 0x000ea80000300800 */
[----:B---3--:R1:W-:Y:S04]  /*1130c0*/  STS.128 [R2+0x100], R12 ;  /* 0x0001000c02007388 */ /* 0x0083e80000000c00 */
[----:B-1----:R-:W3:Y:S04]  /*1130d0*/  LDL.LU R12, [R1+0x910] ;  /* 0x00091000010c7983 */ /* 0x002ee80000300800 */
[----:B------:R-:W3:Y:S04]  /*1130e0*/  LDL.LU R13, [R1+0x914] ;  /* 0x00091400010d7983 */ /* 0x000ee80000300800 */
[----:B------:R-:W3:Y:S04]  /*1130f0*/  LDL.LU R14, [R1+0x930] ;  /* 0x00093000010e7983 */ /* 0x000ee80000300800 */
[----:B------:R1:W-:Y:S01]  /*113100*/  STS.128 [R2+0x180], R16 ;  /* 0x0001801002007388 */ /* 0x0003e20000000c00 */
        /* <DEDUP_REMOVED lines=165> */
[----:B---3--:R-:W-:Y:S04]  /*113b60*/  STS.128 [R2+0x100], R12 ;  /* 0x0001000c02007388 */ /* 0x008fe80000000c00 */
[----:B------:R-:W-:Y:S01]  /*113b70*/  STS.128 [R2+0x180], R16 ;  /* 0x0001801002007388 */ /* 0x000fe20000000c00 */
[----:B------:R-:W-:-:S06]  /*113b80*/  NOP ;  /* 0x0000000000007918 */ /* 0x000fcc0000000000 */
[----:B------:R-:W1:Y:S04]  /*113b90*/  LDS.128 R16, [R0] ;  /* 0x0000000000107984 */ /* 0x000e680000000c00 */
[----:B------:R-:W3:Y:S04]  /*113ba0*/  LDS.128 R24, [R250] ;  /* 0x00000000fa187984 */ /* 0x000ee80000000c00 */
[----:B------:R-:W3:Y:S04]  /*113bb0*/  LDS.128 R20, [R251] ;  /* 0x00000000fb147984 */ /* 0x000ee80000000c00 */
[----:B-1----:R-:W-:Y:S04]  /*113bc0*/  STL.64 [R1+0x1c0], R16 ;  /* 0x0001c01001007387 */ /* 0x002fe80000100a00 */
[----:B------:R-:W-:Y:S04]  /*113bd0*/  STL.64 [R1+0x1c8], R18 ;  /* 0x0001c81201007387 */ /* 0x000fe80000100a00 */
[----:B------:R-:W1:Y:S01]  /*113be0*/  LDS.128 R16, [R252] ;  /* 0x00000000fc107984 */ /* 0x000e620000000c00 */
[----:B------:R-:W-:-:S06]  /*113bf0*/  NOP ;  /* 0x0000000000007918 */ /* 0x000fcc0000000000 */
[----:B---3--:R-:W-:Y:S04]  /*113c00*/  STL.64 [R1+0x4c0], R24 ;  /* 0x0004c01801007387 */ /* 0x008fe80000100a00 */
[----:B------:R-:W-:Y:S04]  /*113c10*/  STL.64 [R1+0x4c8], R26 ;  /* 0x0004c81a01007387 */ /* 0x000fe80000100a00 */
[----:B------:R-:W-:Y:S04]  /*113c20*/  STL.64 [R1+0x630], R20 ;  /* 0x0006301401007387 */ /* 0x000fe80000100a00 */
[----:B------:R-:W-:Y:S04]  /*113c30*/  STL.64 [R1+0x638], R22 ;  /* 0x0006381601007387 */ /* 0x000fe80000100a00 */
[----:B-1----:R-:W-:Y:S04]  /*113c40*/  STL.64 [R1+0x870], R16 ;  /* 0x0008701001007387 */ /* 0x002fe80000100a00 */
[----:B------:R-:W-:Y:S04]  /*113c50*/  STL.64 [R1+0x878], R18 ;  /* 0x0008781201007387 */ /* 0x000fe80000100a00 */
[----:B----4-:R1:W-:Y:S04]  /*113c60*/  STS.128 [R2], R4 ;  /* 0x0000000402007388 */ /* 0x0103e80000000c00 */
[----:B-1----:R-:W3:Y:S04]  /*113c70*/  LDL.LU R4, [R1+0x1660] ;  /* 0x0016600001047983 */ /* 0x002ee80000300800 */
[----:B------:R-:W3:Y:S04]  /*113c80*/  LDL.LU R5, [R1+0x1664] ;  /* 0x0016640001057983 */ /* 0x000ee80000300800 */
[----:B------:R-:W3:Y:S04]  /*113c90*/  LDL.LU R6, [R1+0x1650] ;  /* 0x0016500001067983 */ /* 0x000ee80000300800 */
[----:B------:R-:W3:Y:S01]  /*113ca0*/  LDL.LU R7, [R1+0x1654] ;  /* 0x0016540001077983 */ /* 0x000ee20000300800 */
[----:B------:R-:W-:Y:S01]  /*113cb0*/  MOV R12, R192 ;  /* 0x000000c0000c7202 */ /* 0x000fe20000000f00 */
[----:B------:R-:W-:Y:S01]  /*113cc0*/  IMAD.MOV.U32 R14, RZ, RZ, R124 ;  /* 0x000000ffff0e7224 */ /* 0x000fe200078e007c */
[----:B------:R-:W-:-:S02]  /*113cd0*/  MOV R13, R193 ;  /* 0x000000c1000d7202 */ /* 0x000fc40000000f00 */
[----:B------:R-:W-:Y:S01]  /*113ce0*/  MOV R15, R125 ;  /* 0x0000007d000f7202 */ /* 0x000fe20000000f00 */
[----:B------:R-:W-:Y:S01]  /*113cf0*/  IMAD.MOV.U32 R125, RZ, RZ, R195 ;  /* 0x000000ffff7d7224 */ /* 0x000fe200078e00c3 */
[----:B------:R-:W-:-:S03]  /*113d00*/  MOV R124, R194 ;  /* 0x000000c2007c7202 */ /* 0x000fc60000000f00 */
[----:B------:R-:W-:Y:S04]  /*113d10*/  STS.128 [R2+0x100], R12 ;  /* 0x0001000c02007388 */ /* 0x000fe80000000c00 */
[----:B--2---:R1:W-:Y:S04]  /*113d20*/  STS.128 [R2+0x80], R8 ;  /* 0x0000800802007388 */ /* 0x0043e80000000c00 */
[----:B------:R-:W-:Y:S01]  /*113d30*/  STS.128 [R2+0x180], R124 ;  /* 0x0001807c02007388 */ /* 0x000fe20000000c00 */
[----:B------:R-:W-:-:S06]  /*113d40*/  NOP ;  /* 0x0000000000007918 */ /* 0x000fcc0000000000 */
[----:B------:R-:W2:Y:S04]  /*113d50*/  LDS.128 R20, [R0] ;  /* 0x0000000000147984 */ /* 0x000ea80000000c00 */
[----:B------:R-:W4:Y:S04]  /*113d60*/  LDS.128 R28, [R250] ;  /* 0x00000000fa1c7984 */ /* 0x000f280000000c00 */
[----:B-1----:R-:W3:Y:S04]  /*113d70*/  LDL.LU R8, [R1+0x1668] ;  /* 0x0016680001087983 */ /* 0x002ee80000300800 */
        /* <DEDUP_REMOVED lines=11> */
[----:B------:R-:W1:Y:S04]  /*113e30*/  LDS.128 R24, [R251] ;  /* 0x00000000fb187984 */ /* 0x000e680000000c00 */
[----:B--2---:R-:W-:Y:S04]  /*113e40*/  STL.64 [R1+0xf0], R20 ;  /* 0x0000f01401007387 */ /* 0x004fe80000100a00 */
[----:B------:R-:W-:Y:S04]  /*113e50*/  STL.64 [R1+0xf8], R22 ;  /* 0x0000f81601007387 */ /* 0x000fe80000100a00 */
[----:B------:R-:W2:Y:S01]  /*113e60*/  LDS.128 R20, [R252] ;  /* 0x00000000fc147984 */ /* 0x000ea20000000c00 */
[----:B------:R-:W-:-:S06]  /*113e70*/  NOP ;  /* 0x0000000000007918 */ /* 0x000fcc0000000000 */
[----:B----4-:R-:W-:Y:S04]  /*113e80*/  STL.64 [R1+0x100], R28 ;  /* 0x0001001c01007387 */ /* 0x010fe80000100a00 */
[----:B------:R-:W-:Y:S04]  /*113e90*/  STL.64 [R1+0x108], R30 ;  /* 0x0001081e01007387 */ /* 0x000fe80000100a00 */
[----:B-1----:R-:W-:Y:S04]  /*113ea0*/  STL.64 [R1+0x560], R24 ;  /* 0x0005601801007387 */ /* 0x002fe80000100a00 */
[----:B------:R-:W-:Y:S04]  /*113eb0*/  STL.64 [R1+0x568], R26 ;  /* 0x0005681a01007387 */ /* 0x000fe80000100a00 */
[----:B--2---:R-:W-:Y:S04]  /*113ec0*/  STL.64 [R1+0x860], R20 ;  /* 0x0008601401007387 */ /* 0x004fe80000100a00 */
[----:B------:R-:W-:Y:S04]  /*113ed0*/  STL.64 [R1+0x868], R22 ;  /* 0x0008681601007387 */ /* 0x000fe80000100a00 */
[----:B---3--:R1:W-:Y:S04]  /*113ee0*/  STS.128 [R2], R4 ;  /* 0x0000000402007388 */ /* 0x0083e80000000c00 */
[----:B-1----:R-:W2:Y:S04]  /*113ef0*/  LDL.LU R4, [R1+0x1620] ;  /* 0x0016200001047983 */ /* 0x002ea80000300800 */
[----:B------:R-:W2:Y:S04]  /*113f00*/  LDL.LU R5, [R1+0x1624] ;  /* 0x0016240001057983 */ /* 0x000ea80000300800 */
[----:B------:R-:W2:Y:S04]  /*113f10*/  LDL.LU R6, [R1+0x1610] ;  /* 0x0016100001067983 */ /* 0x000ea80000300800 */
[----:B------:R-:W2:Y:S04]  /*113f20*/  LDL.LU R7, [R1+0x1614] ;  /* 0x0016140001077983 */ /* 0x000ea80000300800 */
[----:B------:R1:W-:Y:S04]  /*113f30*/  STS.128 [R2+0x80], R8 ;  /* 0x0000800802007388 */ /* 0x0003e80000000c00 */
[----:B-1----:R-:W3:Y:S04]  /*113f40*/  LDL.LU R8, [R1+0x1628] ;  /* 0x0016280001087983 */ /* 0x002ee80000300800 */
[----:B------:R-:W3:Y:S04]  /*113f50*/  LDL.LU R9, [R1+0x162c] ;  /* 0x00162c0001097983 */ /* 0x000ee80000300800 */
[----:B------:R-:W3:Y:S04]  /*113f60*/  LDL.LU R10, [R1+0x1618] ;  /* 0x00161800010a7983 */ /* 0x000ee80000300800 */
[----:B------:R1:W-:Y:S04]  /*113f70*/  STS.128 [R2+0x100], R12 ;  /* 0x0001000c02007388 */ /* 0x0003e80000000c00 */
[----:B------:R-:W3:Y:S04]  /*113f80*/  LDL.LU R11, [R1+0x161c] ;  /* 0x00161c00010b7983 */ /* 0x000ee80000300800 */
[----:B------:R4:W-:Y:S01]  /*113f90*/  STS.128 [R2+0x180], R16 ;  /* 0x0001801002007388 */ /* 0x0009e20000000c00 */
[----:B------:R-:W-:-:S06]  /*113fa0*/  NOP ;  /* 0x0000000000007918 */ /* 0x000fcc0000000000 */
[----:B------:R-:W4:Y:S04]  /*113fb0*/  LDS.128 R20, [R0] ;  /* 0x0000000000147984 */ /* 0x000f280000000c00 */
[----:B-1----:R-:W3:Y:S04]  /*113fc0*/  LDL.LU R12, [R1+0x200] ;  /* 0x00020000010c7983 */ /* 0x002ee80000300800 */
[----:B------:R-:W3:Y:S04]  /*113fd0*/  LDL.LU R13, [R1+0x204] ;  /* 0x00020400010d7983 */ /* 0x000ee80000300800 */
[----:B------:R-:W3:Y:S04]  /*113fe0*/  LDL.LU R14, [R1+0x1f0] ;  /* 0x0001f000010e7983 */ /* 0x000ee80000300800 */
[----:B------:R-:W3:Y:S04]  /*113ff0*/  LDL.LU R15, [R1+0x1f4] ;  /* 0x0001f400010f7983 */ /* 0x000ee80000300800 */
[----:B----4-:R-:W4:Y:S04]  /*114000*/  LDL.LU R16, [R1+0x208] ;  /* 0x0002080001107983 */ /* 0x010f280000300800 */
[----:B------:R-:W4:Y:S04]  /*114010*/  LDL.LU R17, [R1+0x20c] ;  /* 0x00020c0001117983 */ /* 0x000f280000300800 */
[----:B------:R-:W4:Y:S04]  /*114020*/  LDL.LU R18, [R1+0x1f8] ;  /* 0x0001f80001127983 */ /* 0x000f280000300800 */
[----:B------:R-:W4:Y:S04]  /*114030*/  LDL.LU R19, [R1+0x1fc] ;  /* 0x0001fc0001137983 */ /* 0x000f280000300800 */
        /* <DEDUP_REMOVED lines=12> */
[----:B--2---:R1:W-:Y:S04]  /*114100*/  STS.128 [R2], R4 ;  /* 0x0000000402007388 */ /* 0x0043e80000000c00 */
        /* <DEDUP_REMOVED lines=8> */
[----:B------:R1:W-:Y:S04]  /*114190*/  STS.128 [R2+0x100], R12 ;  /* 0x0001000c02007388 */ /* 0x0003e80000000c00 */
[----:B------:R-:W3:Y:S04]  /*1141a0*/  LDL.LU R11, [R1+0x15cc] ;  /* 0x0015cc00010b7983 */ /* 0x000ee80000300800 */
[----:B-1----:R-:W3:Y:S04]  /*1141b0*/  LDL.LU R12, [R1+0x370] ;  /* 0x00037000010c7983 */ /* 0x002ee80000300800 */
[----:B------:R-:W3:Y:S04]  /*1141c0*/  LDL.LU R13, [R1+0x374] ;  /* 0x00037400010d7983 */ /* 0x000ee80000300800 */
[----:B------:R-:W3:Y:S04]  /*1141d0*/  LDL.LU R14, [R1+0x360] ;  /* 0x00036000010e7983 */ /* 0x000ee80000300800 */
[----:B----4-:R1:W-:Y:S01]  /*1141e0*/  STS.128 [R2+0x180], R16 ;  /* 0x0001801002007388 */ /* 0x0103e20000000c00 */
[----:B------:R-:W-:-:S06]  /*1141f0*/  NOP ;  /* 0x0000000000007918 */ /* 0x000fcc0000000000 */
[----:B------:R-:W4:Y:S04]  /*114200*/  LDL.LU R15, [R1+0x364] ;  /* 0x00036400010f7983 */ /* 0x000f280000300800 */
[----:B------:R-:W1:Y:S04]  /*114210*/  LDS.128 R20, [R0] ;  /* 0x0000000000147984 */ /* 0x000e680000000c00 */
[----:B------:R-:W1:Y:S04]  /*114220*/  LDS.128 R28, [R250] ;  /* 0x00000000fa1c7984 */ /* 0x000e680000000c00 */
[----:B-1----:R-:W4:Y:S04]  /*114230*/  LDL.LU R16, [R1+0x378] ;  /* 0x0003780001107983 */ /* 0x002f280000300800 */
[----:B------:R-:W4:Y:S04]  /*114240*/  LDL.LU R17, [R1+0x37c] ;  /* 0x00037c0001117983 */ /* 0x000f280000300800 */
[----:B------:R-:W4:Y:S04]  /*114250*/  LDL.LU R18, [R1+0x368] ;  /* 0x0003680001127983 */ /* 0x000f280000300800 */
[----:B------:R-:W4:Y:S04]  /*114260*/  LDL.LU R19, [R1+0x36c] ;  /* 0x00036c0001137983 */ /* 0x000f280000300800 */
        /* <DEDUP_REMOVED lines=20> */
[----:B------:R-:W3:Y:S04]  /*1143b0*/  LDL.LU R11, [R1+0x155c] ;  /* 0x00155c00010b7983 */ /* 0x000ee80000300800 */
[----:B----4-:R1:W-:Y:S04]  /*1143c0*/  STS.128 [R2+0x100], R12 ;  /* 0x0001000c02007388 */ /* 0x0103e80000000c00 */
[----:B-1----:R-:W4:Y:S04]  /*1143d0*/  LDL.LU R12, [R1+0x320] ;  /* 0x00032000010c7983 */ /* 0x002f280000300800 */
[----:B------:R-:W4:Y:S04]  /*1143e0*/  LDL.LU R13, [R1+0x324] ;  /* 0x00032400010d7983 */ /* 0x000f280000300800 */
[----:B------:R-:W4:Y:S04]  /*1143f0*/  LDL.LU R14, [R1+0x310] ;  /* 0x00031000010e7983 */ /* 0x000f280000300800 */
[----:B------:R1:W-:Y:S01]  /*114400*/  STS.128 [R2+0x180], R16 ;  /* 0x0001801002007388 */ /* 0x0003e20000000c00 */
        /* <DEDUP_REMOVED lines=487> */
[----:B------:R-:W2:Y:S01]  /*116280*/  LDS.128 R20, [R252] ;  /* 0x00000000fc147984 */ /* 0x000ea20000000c00 */
[----:B------:R-:W-:-:S06]  /*116290*/  NOP ;  /* 0x0000000000007918 */ /* 0x000fcc0000000000 */
[----:B------:R-:W-:Y:S04]  /*1162a0*/  STL.64 [R1+0xc90], R28 ;  /* 0x000c901c01007387 */ /* 0x000fe80000100a00 */
[----:B------:R-:W-:Y:S04]  /*1162b0*/  STL.64 [R1+0xc98], R30 ;  /* 0x000c981e01007387 */ /* 0x000fe80000100a00 */
[----:B-1----:R-:W-:Y:S04]  /*1162c0*/  STL.64 [R1+0xbd0], R24 ;  /* 0x000bd01801007387 */ /* 0x002fe80000100a00 */
[----:B------:R-:W-:Y:S04]  /*1162d0*/  STL.64 [R1+0xbd8], R26 ;  /* 0x000bd81a01007387 */ /* 0x000fe80000100a00 */
[----:B--2---:R-:W-:Y:S04]  /*1162e0*/  STL.64 [R1+0xac0], R20 ;  /* 0x000ac01401007387 */ /* 0x004fe80000100a00 */
[----:B------:R-:W-:Y:S04]  /*1162f0*/  STL.64 [R1+0xac8], R22 ;  /* 0x000ac81601007387 */ /* 0x000fe80000100a00 */
[----:B------:R1:W-:Y:S04]  /*116300*/  STS.128 [R2], R4 ;  /* 0x0000000402007388 */ /* 0x0003e80000000c00 */
        /* <DEDUP_REMOVED lines=12> */
[----:B------:R1:W-:Y:S01]  /*1163d0*/  STS.128 [R2+0x180], R16 ;  /* 0x0001801002007388 */ /* 0x0003e20000000c00 */
[----:B------:R-:W-:-:S06]  /*1163e0*/  NOP ;  /* 0x0000000000007918 */ /* 0x000fcc0000000000 */
[----:B------:R-:W1:Y:S04]  /*1163f0*/  LDS.128 R20, [R0] ;  /* 0x0000000000147984 */ /* 0x000e680000000c00 */
[----:B------:R-:W4:Y:S04]  /*116400*/  LDL.LU R14, [R1+0x340] ;  /* 0x00034000010e7983 */ /* 0x000f280000300800 */
[----:B------:R-:W4:Y:S04]  /*116410*/  LDL.LU R15, [R1+0x344] ;  /* 0x00034400010f7983 */ /* 0x000f280000300800 */
[----:B-1----:R-:W4:Y:S04]  /*116420*/  LDL.LU R16, [R1+0x358] ;  /* 0x0003580001107983 */ /* 0x002f280000300800 */
        /* <DEDUP_REMOVED lines=21> */
[----:B-1----:R-:W2:Y:S04]  /*116580*/  LDL.LU R8, [R1+0x15e8] ;  /* 0x0015e80001087983 */ /* 0x002ea80000300800 */
[----:B------:R-:W2:Y:S04]  /*116590*/  LDL.LU R9, [R1+0x15ec] ;  /* 0x0015ec0001097983 */ /* 0x000ea80000300800 */
[----:B------:R-:W2:Y:S04]  /*1165a0*/  LDL.LU R10, [R1+0x15b8] ;  /* 0x0015b800010a7983 */ /* 0x000ea80000300800 */
[----:B------:R-:W2:Y:S04]  /*1165b0*/  LDL.LU R11, [R1+0x15bc] ;  /* 0x0015bc00010b7983 */ /* 0x000ea80000300800 */
[----:B----4-:R1:W-:Y:S04]  /*1165c0*/  STS.128 [R2+0x100], R12 ;  /* 0x0001000c02007388 */ /* 0x0103e80000000c00 */
[----:B------:R4:W-:Y:S01]  /*1165d0*/  STS.128 [R2+0x180], R16 ;  /* 0x0001801002007388 */ /* 0x0009e20000000c00 */
[----:B------:R-:W-:-:S06]  /*1165e0*/  NOP ;  /* 0x0000000000007918 */ /* 0x000fcc0000000000 */
[----:B------:R-:W4:Y:S04]  /*1165f0*/  LDS.128 R24, [R0] ;  /* 0x0000000000187984 */ /* 0x000f280000000c00 */
[----:B------:R-:W4:Y:S04]  /*116600*/  LDS.128 R64, [R251] ;  /* 0x00000000fb407984 */ /* 0x000f280000000c00 */
[----:B------:R-:W4:Y:S04]  /*116610*/  LDS.128 R20, [R250] ;  /* 0x00000000fa147984 */ /* 0x000f280000000c00 */
[----:B------:R-:W4:Y:S01]  /*116620*/  LDS.128 R44, [R252] ;  /* 0x00000000fc2c7984 */ /* 0x000f220000000c00 */
[----:B------:R-:W-:-:S06]  /*116630*/  NOP ;  /* 0x0000000000007918 */ /* 0x000fcc0000000000 */
        /* <DEDUP_REMOVED lines=8> */
[----:B------:R-:W-:Y:S04]  /*1166c0*/  STL.64 [R1+0x1e0], R24 ;  /* 0x0001e01801007387 */ /* 0x000fe80000100a00 */
[----:B------:R-:W-:Y:S04]  /*1166d0*/  STL.64 [R1+0x1e8], R26 ;  /* 0x0001e81a01007387 */ /* 0x000fe80000100a00 */
[----:B------:R-:W-:Y:S04]  /*1166e0*/  STL [R1+0x7b60], R64 ;  /* 0x007b604001007387 */ /* 0x000fe80000100800 */
[----:B------:R-:W-:Y:S04]  /*1166f0*/  STL.64 [R1], R20 ;  /* 0x0000001401007387 */ /* 0x000fe80000100a00 */
[----:B------:R-:W-:Y:S04]  /*116700*/  STL.64 [R1+0x8], R22 ;  /* 0x0000081601007387 */ /* 0x000fe80000100a00 */
[----:B------:R-:W-:Y:S04]  /*116710*/  STL [R1+0x7b5c], R65 ;  /* 0x007b5c4101007387 */ /* 0x000fe80000100800 */
[----:B------:R-:W-:Y:S04]  /*116720*/  STL [R1+0x7b58], R66 ;  /* 0x007b584201007387 */ /* 0x000fe80000100800 */
[----:B------:R-:W-:Y:S04]  /*116730*/  STL [R1+0x7b54], R67 ;  /* 0x007b544301007387 */ /* 0x000fe80000100800 */
[----:B------:R-:W-:Y:S04]  /*116740*/  STL [R1+0x7b68], R45 ;  /* 0x007b682d01007387 */ /* 0x000fe80000100800 */
[----:B------:R-:W-:Y:S04]  /*116750*/  STL [R1+0x7b64], R46 ;  /* 0x007b642e01007387 */ /* 0x000fe80000100800 */
[----:B------:R-:W-:Y:S04]  /*116760*/  STL [R1+0x7b48], R47 ;  /* 0x007b482f01007387 */ /* 0x000fe80000100800 */
[----:B--2---:R1:W-:Y:S04]  /*116770*/  STS.128 [R2], R4 ;  /* 0x0000000402007388 */ /* 0x0043e80000000c00 */
        /* <DEDUP_REMOVED lines=16> */
[----:B------:R-:W-:Y:S04]  /*116880*/  STS.128 [R2+0x80], R8 ;  /* 0x0000800802007388 */ /* 0x000fe80000000c00 */
[----:B---3--:R-:W-:Y:S04]  /*116890*/  STS.128 [R2+0x100], R12 ;  /* 0x0001000c02007388 */ /* 0x008fe80000000c00 */
[----:B----4-:R-:W-:Y:S01]  /*1168a0*/  STS.128 [R2+0x180], R16 ;  /* 0x0001801002007388 */ /* 0x010fe20000000c00 */
[----:B------:R-:W-:-:S06]  /*1168b0*/  NOP ;  /* 0x0000000000007918 */ /* 0x000fcc0000000000 */
[----:B------:R-:W1:Y:S04]  /*1168c0*/  LDS.128 R20, [R252] ;  /* 0x00000000fc147984 */ /* 0x000e680000000c00 */
[----:B------:R-:W-:Y:S04]  /*1168d0*/  LDS.128 R16, [R0] ;  /* 0x0000000000107984 */ /* 0x000fe80000000c00 */
[----:B------:R-:W-:Y:S04]  /*1168e0*/  LDS.128 R12, [R250] ;  /* 0x00000000fa0c7984 */ /* 0x000fe80000000c00 */
[----:B------:R-:W-:Y:S01]  /*1168f0*/  LDS.128 R8, [R251] ;  /* 0x00000000fb087984 */ /* 0x000fe20000000c00 */
[----:B------:R-:W-:-:S06]  /*116900*/  NOP ;  /* 0x0000000000007918 */ /* 0x000fcc0000000000 */
[----:B-1----:R-:W-:Y:S04]  /*116910*/  STL [R1+0x7b44], R23 ;  /* 0x007b441701007387 */ /* 0x002fe80000100800 */
[----:B--2---:R1:W-:Y:S04]  /*116920*/  STS.128 [R2+0x80], R24 ;  /* 0x0000801802007388 */ /* 0x0043e80000000c00 */
[----:B-1----:R-:W2:Y:S04]  /*116930*/  LDL.LU R24, [R1+0x14c0] ;  /* 0x0014c00001187983 */ /* 0x002ea80000300800 */
[----:B------:R-:W2:Y:S04]  /*116940*/  LDL.LU R25, [R1+0x14c4] ;  /* 0x0014c40001197983 */ /* 0x000ea80000300800 */
[----:B------:R-:W2:Y:S04]  /*116950*/  LDL.LU R26, [R1+0x14b0] ;  /* 0x0014b000011a7983 */ /* 0x000ea80000300800 */
[----:B------:R-:W2:Y:S04]  /*116960*/  LDL.LU R27, [R1+0x14b4] ;  /* 0x0014b400011b7983 */ /* 0x000ea80000300800 */
[----:B------:R1:W-:Y:S04]  /*116970*/  STS.128 [R2+0x180], R32 ;  /* 0x0001802002007388 */ /* 0x0003e80000000c00 */
[----:B------:R3:W-:Y:S04]  /*116980*/  STS.128 [R2+0x100], R28 ;  /* 0x0001001c02007388 */ /* 0x0007e80000000c00 */
        /* <DEDUP_REMOVED lines=8> */
[----:B------:R-:W2:Y:S04]  /*116a10*/  LDL.LU R36, [R1+0x6f8] ;  /* 0x0006f80001247983 */ /* 0x000ea80000300800 */
[----:B------:R-:W2:Y:S04]  /*116a20*/  LDL.LU R37, [R1+0x6fc] ;  /* 0x0006fc0001257983 */ /* 0x000ea80000300800 */
[----:B------:R-:W2:Y:S04]  /*116a30*/  LDL.LU R38, [R1+0x6e8] ;  /* 0x0006e80001267983 */ /* 0x000ea80000300800 */
[----:B------:R-:W2:Y:S04]  /*116a40*/  LDL.LU R39, [R1+0x6ec] ;  /* 0x0006ec0001277983 */ /* 0x000ea80000300800 */
[----:B------:R-:W-:Y:S01]  /*116a50*/  STS.128 [R2], R4 ;  /* 0x0000000402007388 */ /* 0x000fe20000000c00 */
[----:B------:R-:W-:-:S06]  /*116a60*/  NOP ;  /* 0x0000000000007918 */ /* 0x000fcc0000000000 */
[----:B------:R-:W1:Y:S04]  /*116a70*/  LDS.128 R4, [R252] ;  /* 0x00000000fc047984 */ /* 0x000e680000000c00 */
[----:B------:R-:W-:Y:S04]  /*116a80*/  LDS.128 R120, [R0] ;  /* 0x0000000000787984 */ /* 0x000fe80000000c00 */
[----:B------:R-:W-:Y:S04]  /*116a90*/  LDS.128 R96, [R250] ;  /* 0x00000000fa607984 */ /* 0x000fe80000000c00 */
[----:B------:R-:W-:Y:S01]  /*116aa0*/  LDS.128 R68, [R251] ;  /* 0x00000000fb447984 */ /* 0x000fe20000000c00 */
[----:B------:R-:W-:-:S06]  /*116ab0*/  NOP ;  /* 0x0000000000007918 */ /* 0x000fcc0000000000 */
[----:B-1----:R-:W-:Y:S04]  /*116ac0*/  STL [R1+0x7b40], R7 ;  /* 0x007b400701007387 */ /* 0x002fe80000100800 */
[----:B----4-:R-:W-:Y:S04]  /*116ad0*/  STS.128 [R2+0x80], R32 ;  /* 0x0000802002007388 */ /* 0x010fe80000000c00 */
[----:B---3--:R1:W-:Y:S04]  /*116ae0*/  STS.128 [R2+0x100], R28 ;  /* 0x0001001c02007388 */ /* 0x0083e80000000c00 */
        /* <DEDUP_REMOVED lines=25> */
[----:B--2---:R-:W-:Y:S04]  /*116c80*/  STS.128 [R2+0x80], R36 ;  /* 0x0000802402007388 */ /* 0x004fe80000000c00 */
[----:B----4-:R1:W-:Y:S04]  /*116c90*/  STS.128 [R2+0x100], R32 ;  /* 0x0001002002007388 */ /* 0x0103e80000000c00 */
[----:B-1----:R-:W2:Y:S04]  /*116ca0*/  LDL.LU R32, [R1+0x13d0] ;  /* 0x0013d00001207983 */ /* 0x002ea80000300800 */
[----:B------:R-:W2:Y:S04]  /*116cb0*/  LDL.LU R33, [R1+0x13d4] ;  /* 0x0013d40001217983 */ /* 0x000ea80000300800 */
[----:B------:R-:W2:Y:S04]  /*116cc0*/  LDL.LU R34, [R1+0x13c0] ;  /* 0x0013c00001227983 */ /* 0x000ea80000300800 */
[----:B------:R-:W2:Y:S04]  /*116cd0*/  LDL.LU R35, [R1+0x13c4] ;  /* 0x0013c40001237983 */ /* 0x000ea80000300800 */
[----:B------:R-:W4:Y:S04]  /*116ce0*/  LDL.LU R36, [R1+0x13d8] ;  /* 0x0013d80001247983 */ /* 0x000f280000300800 */
[----:B------:R-:W4:Y:S04]  /*116cf0*/  LDL.LU R37, [R1+0x13dc] ;  /* 0x0013dc0001257983 */ /* 0x000f280000300800 */
[----:B------:R-:W4:Y:S04]  /*116d00*/  LDL.LU R38, [R1+0x13c8] ;  /* 0x0013c80001267983 */ /* 0x000f280000300800 */
[----:B---3--:R1:W-:Y:S04]  /*116d10*/  STS.128 [R2+0x180], R40 ;  /* 0x0001802802007388 */ /* 0x0083e80000000c00 */
[----:B------:R-:W4:Y:S04]  /*116d20*/  LDL.LU R39, [R1+0x13cc] ;  /* 0x0013cc0001277983 */ /* 0x000f280000300800 */
        /* <DEDUP_REMOVED lines=16> */
[----:B--2---:R1:W-:Y:S04]  /*116e30*/  STS.128 [R2], R32 ;  /* 0x0000002002007388 */ /* 0x0043e80000000c00 */
[----:B-1----:R-:W2:Y:S04]  /*116e40*/  LDL.LU R32, [R1+0x1350] ;  /* 0x0013500001207983 */ /* 0x002ea80000300800 */
[----:B------:R-:W2:Y:S04]  /*116e50*/  LDL.LU R33, [R1+0x1354] ;  /* 0x0013540001217983 */ /* 0x000ea80000300800 */
[----:B------:R-:W2:Y:S04]  /*116e60*/  LDL.LU R34, [R1+0x1320] ;  /* 0x0013200001227983 */ /* 0x000ea80000300800 */
[----:B----4-:R1:W-:Y:S04]  /*116e70*/  STS.128 [R2+0x80], R36 ;  /* 0x0000802402007388 */ /* 0x0103e80000000c00 */
[----:B------:R-:W2:Y:S04]  /*116e80*/  LDL.LU R35, [R1+0x1324] ;  /* 0x0013240001237983 */ /* 0x000ea80000300800 */
[----:B-1----:R-:W4:Y:S04]  /*116e90*/  LDL.LU R36, [R1+0x1358] ;  /* 0x0013580001247983 */ /* 0x002f280000300800 */
[----:B------:R-:W4:Y:S04]  /*116ea0*/  LDL.LU R37, [R1+0x135c] ;  /* 0x00135c0001257983 */ /* 0x000f280000300800 */
[----:B------:R-:W4:Y:S04]  /*116eb0*/  LDL.LU R38, [R1+0x1328] ;  /* 0x0013280001267983 */ /* 0x000f280000300800 */
[----:B------:R-:W4:Y:S04]  /*116ec0*/  LDL.LU R39, [R1+0x132c] ;  /* 0x00132c0001277983 */ /* 0x000f280000300800 */
[----:B---3--:R1:W-:Y:S04]  /*116ed0*/  STS.128 [R2+0x180], R48 ;  /* 0x0001803002007388 */ /* 0x0083e80000000c00 */
        /* <DEDUP_REMOVED lines=8> */
[----:B------:R-:W-:Y:S01]  /*116f60*/  STS.128 [R2+0x100], R40 ;  /* 0x0001002802007388 */ /* 0x000fe20000000c00 */
        /* <DEDUP_REMOVED lines=11> */
[----:B------:R-:W2:Y:S04]  /*117020*/  LDL.LU R35, [R1+0x12c4] ;  /* 0x0012c40001237983 */ /* 0x000ea80000300800 */
[----:B---3--:R-:W-:Y:S04]  /*117030*/  STS.128 [R2+0x100], R48 ;  /* 0x0001003002007388 */ /* 0x008fe80000000c00 */
        /* <DEDUP_REMOVED lines=30> */
[----:B--2---:R1:W-:Y:S04]  /*117220*/  STS.128 [R2+0x180], R56 ;  /* 0x0001803802007388 */ /* 0x0043e80000000c00 */
[----:B------:R-:W4:Y:S04]  /*117230*/  LDL.LU R55, [R1+0x122c] ;  /* 0x00122c0001377983 */ /* 0x000f280000300800 */
        /* <DEDUP_REMOVED lines=25> */
[----:B--2---:R1:W-:Y:S04]  /*1173d0*/  STS.128 [R2+0x100], R56 ;  /* 0x0001003802007388 */ /* 0x0043e80000000c00 */
[----:B------:R-:W4:Y:S04]  /*1173e0*/  LDL.LU R55, [R1+0x118c] ;  /* 0x00118c0001377983 */ /* 0x000f280000300800 */
[----:B------:R2:W-:Y:S01]  /*1173f0*/  STS.128 [R2+0x180], R60 ;  /* 0x0001803c02007388 */ /* 0x0005e20000000c00 */
        /* <DEDUP_REMOVED lines=10> */
[----:B------:R-:W-:Y:S04]  /*1174a0*/  LDS.128 R156, [R0] ;  /* 0x00000000009c7984 */ /* 0x000fe80000000c00 */
[----:B------:R-:W-:Y:S04]  /*1174b0*/  LDS.128 R152, [R250] ;  /* 0x00000000fa987984 */ /* 0x000fe80000000c00 */
[----:B------:R-:W-:Y:S01]  /*1174c0*/  LDS.128 R148, [R251] ;  /* 0x00000000fb947984 */ /* 0x000fe20000000c00 */
[----:B------:R-:W-:-:S06]  /*1174d0*/  NOP ;  /* 0x0000000000007918 */ /* 0x000fcc0000000000 */
[----:B------:R-:W-:Y:S04]  /*1174e0*/  STL [R1+0x7b20], R147 ;  /* 0x007b209301007387 */ /* 0x000fe80000100800 */
        /* <DEDUP_REMOVED lines=9> */
[----:B------:R1:W-:Y:S04]  /*117580*/  STS.128 [R2+0x100], R56 ;  /* 0x0001003802007388 */ /* 0x0003e80000000c00 */
[----:B------:R-:W4:Y:S04]  /*117590*/  LDL.LU R55, [R1+0x110c] ;  /* 0x00110c0001377983 */ /* 0x000f280000300800 */
[----:B-1----:R-:W4:Y:S04]  /*1175a0*/  LDL.LU R56, [R1+0xb80] ;  /* 0x000b800001387983 */ /* 0x002f280000300800 */
[----:B------:R-:W4:Y:S04]  /*1175b0*/  LDL.LU R57, [R1+0xb84] ;  /* 0x000b840001397983 */ /* 0x000f280000300800 */
[----:B------:R-:W4:Y:S04]  /*1175c0*/  LDL.LU R58, [R1+0xb30] ;  /* 0x000b3000013a7983 */ /* 0x000f280000300800 */
[----:B--2---:R1:W-:Y:S01]  /*1175d0*/  STS.128 [R2+0x180], R60 ;  /* 0x0001803c02007388 */ /* 0x0043e20000000c00 */
[----:B------:R-:W-:-:S06]  /*1175e0*/  NOP ;  /* 0x0000000000007918 */ /* 0x000fcc0000000000 */
[----:B------:R-:W2:Y:S04]  /*1175f0*/  LDL.LU R59, [R1+0xb34] ;  /* 0x000b3400013b7983 */ /* 0x000ea80000300800 */
[----:B------:R-:W1:Y:S04]  /*117600*/  LDS.128 R160, [R252] ;  /* 0x00000000fca07984 */ /* 0x000e680000000c00 */
[----:B------:R-:W-:Y:S04]  /*117610*/  LDS.128 R172, [R0] ;  /* 0x0000000000ac7984 */ /* 0x000fe80000000c00 */
[----:B-1----:R-:W2:Y:S04]  /*117620*/  LDL.LU R60, [R1+0xb88] ;  /* 0x000b8800013c7983 */ /* 0x002ea80000300800 */
[----:B------:R-:W2:Y:S04]  /*117630*/  LDL.LU R61, [R1+0xb8c] ;  /* 0x000b8c00013d7983 */ /* 0x000ea80000300800 */
[----:B------:R-:W2:Y:S04]  /*117640*/  LDL.LU R62, [R1+0xb38] ;  /* 0x000b3800013e7983 */ /* 0x000ea80000300800 */
[----:B------:R-:W2:Y:S04]  /*117650*/  LDL.LU R63, [R1+0xb3c] ;  /* 0x000b3c00013f7983 */ /* 0x000ea80000300800 */
        /* <DEDUP_REMOVED lines=58> */
[----:B------:R-:W-:Y:S04]  /*117a00*/  STL [R1+0x7b2c], R195 ;  /* 0x007b2cc301007387 */ /* 0x000fe80000100800 */
[----:B---3--:R1:W-:Y:S04]  /*117a10*/  STS.128 [R2], R48 ;  /* 0x0000003002007388 */ /* 0x0083e80000000c00 */
[----:B-1----:R-:W3:Y:S04]  /*117a20*/  LDL.LU R48, [R1+0x1080] ;  /* 0x0010800001307983 */ /* 0x002ee80000300800 */
[----:B------:R-:W3:Y:S04]  /*117a30*/  LDL.LU R49, [R1+0x1084] ;  /* 0x0010840001317983 */ /* 0x000ee80000300800 */
[----:B----4-:R1:W-:Y:S04]  /*117a40*/  STS.128 [R2+0x80], R52 ;  /* 0x0000803402007388 */ /* 0x0103e80000000c00 */
[----:B------:R-:W3:Y:S04]  /*117a50*/  LDL.LU R50, [R1+0x1070] ;  /* 0x0010700001327983 */ /* 0x000ee80000300800 */
[----:B------:R-:W3:Y:S04]  /*117a60*/  LDL.LU R51, [R1+0x1074] ;  /* 0x0010740001337983 */ /* 0x000ee80000300800 */
[----:B-1----:R-:W4:Y:S04]  /*117a70*/  LDL.LU R52, [R1+0x1088] ;  /* 0x0010880001347983 */ /* 0x002f280000300800 */
[----:B------:R-:W4:Y:S04]  /*117a80*/  LDL.LU R53, [R1+0x108c] ;  /* 0x00108c0001357983 */ /* 0x000f280000300800 */
[----:B------:R-:W3:Y:S04]  /*117a90*/  LDL.LU R7, [R1+0x3c5c] ;  /* 0x003c5c0001077983 */ /* 0x000ee80000300800 */
[----:B------:R-:W4:Y:S04]  /*117aa0*/  LDL.LU R54, [R1+0x1078] ;  /* 0x0010780001367983 */ /* 0x000f280000300800 */
[----:B------:R-:W4:Y:S04]  /*117ab0*/  LDL.LU R55, [R1+0x107c] ;  /* 0x00107c0001377983 */ /* 0x000f280000300800 */
[----:B------:R-:W4:Y:S04]  /*117ac0*/  LDL.LU R194, [R1+0x3c58] ;  /* 0x003c580001c27983 */ /* 0x000f280000300800 */
[----:B--2---:R1:W-:Y:S04]  /*117ad0*/  STS.128 [R2+0x100], R56 ;  /* 0x0001003802007388 */ /* 0x0043e80000000c00 */
[----:B-1----:R-:W2:Y:S04]  /*117ae0*/  LDL.LU R56, [R1+0x7a0] ;  /* 0x0007a00001387983 */ /* 0x002ea80000300800 */
[----:B------:R-:W2:Y:S04]  /*117af0*/  LDL.LU R57, [R1+0x7a4] ;  /* 0x0007a40001397983 */ /* 0x000ea80000300800 */
[----:B------:R1:W-:Y:S01]  /*117b00*/  STS.128 [R2+0x180], R60 ;  /* 0x0001803c02007388 */ /* 0x0003e20000000c00 */
[----:B------:R-:W-:-:S06]  /*117b10*/  NOP ;  /* 0x0000000000007918 */ /* 0x000fcc0000000000 */
[----:B------:R-:W1:Y:S01]  /*117b20*/  LDS.128 R212, [R252] ;  /* 0x00000000fcd47984 */ /* 0x000e620000000c00 */
[----:B------:R-:W-:Y:S02]  /*117b30*/  MOV R58, R88 ;  /* 0x00000058003a7202 */ /* 0x000fe40000000f00 */
[----:B------:R-:W-:Y:S01]  /*117b40*/  MOV R59, R89 ;  /* 0x00000059003b7202 */ /* 0x000fe20000000f00 */
[----:B------:R-:W2:Y:S04]  /*117b50*/  LDS.128 R208, [R0] ;  /* 0x0000000000d07984 */ /* 0x000ea80000000c00 */
[----:B------:R-:W-:Y:S04]  /*117b60*/  LDS.128 R216, [R251] ;  /* 0x00000000fbd87984 */ /* 0x000fe80000000c00 */
[----:B-1----:R-:W2:Y:S04]  /*117b70*/  LDL.LU R60, [R1+0x7a8] ;  /* 0x0007a800013c7983 */ /* 0x002ea80000300800 */
[----:B------:R-:W2:Y:S04]  /*117b80*/  LDL.LU R61, [R1+0x7ac] ;  /* 0x0007ac00013d7983 */ /* 0x000ea80000300800 */
[----:B------:R-:W2:Y:S04]  /*117b90*/  LDL R66, [R1+0x3c68] ;  /* 0x003c680001427983 */ /* 0x000ea80000100800 */
[----:B------:R-:W2:Y:S04]  /*117ba0*/  LDL R67, [R1+0x3c64] ;  /* 0x003c640001437983 */ /* 0x000ea80000100800 */
[----:B------:R1:W-:Y:S04]  /*117bb0*/  STL [R1+0x7b4c], R215 ;  /* 0x007b4cd701007387 */ /* 0x0003e80000100800 */
[----:B-1----:R-:W2:Y:S04]  /*117bc0*/  LDL.LU R215, [R1+0x3c60] ;  /* 0x003c600001d77983 */ /* 0x002ea80000300800 */
[----:B------:R-:W2:Y:S04]  /*117bd0*/  LDL.LU R47, [R1+0x3c80] ;  /* 0x003c8000012f7983 */ /* 0x000ea80000300800 */
[----:B------:R-:W2:Y:S01]  /*117be0*/  LDL.LU R23, [R1+0x3c7c] ;  /* 0x003c7c0001177983 */ /* 0x000ea20000300800 */
[C---:B---3--:R-:W-:Y:S01]  /*117bf0*/  ISETP.GE.AND P0, PT, R7.reuse, c[0x0][0x17c], PT ;  /* 0x00005f0007007a0c */ /* 0x048fe20003f06270 */
[----:B------:R-:W-:Y:S01]  /*117c00*/  IMAD R230, R7, c[0x0][0x198], RZ ;  /* 0x0000660007e67a24 */ /* 0x000fe200078e02ff */
[----:B----4-:R-:W-:-:S04]  /*117c10*/  ISETP.GE.AND P2, PT, R194, c[0x0][0x178], PT ;  /* 0x00005e00c2007a0c */ /* 0x010fc80003f46270 */
[----:B------:R-:W-:Y:S02]  /*117c20*/  ISETP.LT.AND P2, PT, R7, c[0x0][0x17c], !P2 ;  /* 0x00005f0007007a0c */ /* 0x000fe40005741270 */
[----:B--2---:R-:W-:Y:S02]  /*117c30*/  ISETP.GE.AND P3, PT, R66, c[0x0][0x178], PT ;  /* 0x00005e0042007a0c */ /* 0x004fe40003f66270 */
[----:B------:R-:W-:Y:S02]  /*117c40*/  ISETP.GE.AND P5, PT, R67, c[0x0][0x178], PT ;  /* 0x00005e0043007a0c */ /* 0x000fe40003fa6270 */
[C---:B------:R-:W-:Y:S02]  /*117c50*/  ISETP.LT.AND P3, PT, R7.reuse, c[0x0][0x17c], !P3 ;  /* 0x00005f0007007a0c */ /* 0x040fe40005f61270 */
[----:B------:R-:W-:Y:S02]  /*117c60*/  ISETP.LT.AND P5, PT, R7, c[0x0][0x17c], !P5 ;  /* 0x00005f0007007a0c */ /* 0x000fe40006fa1270 */
[----:B------:R-:W-:-:S04]  /*117c70*/  ISETP.GE.AND P4, PT, R215, c[0x0][0x178], PT ;  /* 0x00005e00d7007a0c */ /* 0x000fc80003f86270 */
[----:B------:R-:W-:Y:S02]  /*117c80*/  ISETP.LT.AND P4, PT, R7, c[0x0][0x17c], !P4 ;  /* 0x00005f0007007a0c */ /* 0x000fe40006781270 */
        /* <DEDUP_REMOVED lines=18> */
[----:B------:R-:W-:-:S02]  /*117db0*/  MOV R63, R91 ;  /* 0x0000005b003f7202 */ /* 0x000fc40000000f00 */
[----:B------:R-:W-:Y:S01]  /*117dc0*/  LDS.128 R88, [R250] ;  /* 0x00000000fa587984 */ /* 0x000fe20000000c00 */
[----:B------:R-:W-:-:S06]  /*117dd0*/  NOP ;  /* 0x0000000000007918 */ /* 0x000fcc0000000000 */
[----:B------:R1:W-:Y:S04]  /*117de0*/  STS.128 [R2+0x80], R52 ;  /* 0x0000803402007388 */ /* 0x0003e80000000c00 */
[----:B------:R1:W-:Y:S04]  /*117df0*/  STS.128 [R2], R48 ;  /* 0x0000003002007388 */ /* 0x0003e80000000c00 */
[----:B------:R-:W-:Y:S04]  /*117e00*/  STS.128 [R2+0x100], R56 ;  /* 0x0001003802007388 */ /* 0x000fe80000000c00 */
[----:B------:R1:W-:Y:S02]  /*117e10*/  STS.128 [R2+0x180], R60 ;  /* 0x0001803c02007388 */ /* 0x0003e40000000c00 */
[----:B-1----:R-:W-:-:S02]  /*117e20*/  IMAD R55, R194, c[0x0][0x194], RZ ;  /* 0x00006500c2377a24 */ /* 0x002fc400078e02ff */
[----:B------:R-:W-:-:S03]  /*117e30*/  IMAD R49, R66, c[0x0][0x194], RZ ;  /* 0x0000650042317a24 */ /* 0x000fc600078e02ff */
[----:B------:R-:W-:-:S04]  /*117e40*/  LEA R2, P6, R55, c[0x0][0x170], 0x2 ;  /* 0x00005c0037027a11 */ /* 0x000fc800078c10ff */
[----:B------:R-:W-:Y:S01]  /*117e50*/  LEA.HI.X.SX32 R3, R55, c[0x0][0x174], 0x2, P6 ;  /* 0x00005d0037037a11 */ /* 0x000fe200030f16ff */
[----:B------:R-:W-:Y:S01]  /*117e60*/  IMAD R54, R67, c[0x0][0x194], RZ ;  /* 0x0000650043367a24 */ /* 0x000fe200078e02ff */
[----:B------:R-:W-:Y:S01]  /*117e70*/  LEA R48, P6, R49, c[0x0][0x170], 0x2 ;  /* 0x00005c0031307a11 */ /* 0x000fe200078c10ff */
[----:B------:R-:W-:Y:S01]  /*117e80*/  IMAD R53, R215, c[0x0][0x194], RZ ;  /* 0x00006500d7357a24 */ /* 0x000fe200078e02ff */
[----:B------:R-:W-:Y:S01]  /*117e90*/  MOV R231, c[0x0][0x194] ;  /* 0x0000650000e77a02 */ /* 0x000fe20000000f00 */
[----:B------:R-:W-:Y:S01]  /*117ea0*/  IMAD.WIDE R50, R230, 0x4, R2 ;  /* 0x00000004e6327825 */ /* 0x000fe200078e0202 */
[----:B------:R-:W-:-:S06]  /*117eb0*/  NOP ;  /* 0x0000000000007918 */ /* 0x000fcc0000000000 */
[----:B------:R1:W-:Y:S01]  /*117ec0*/  @P2 STG.E [R50.64], R220 ;  /* 0x000000dc32002986 */ /* 0x0003e2000c101908 */
[----:B------:R-:W-:Y:S01]  /*117ed0*/  LEA.HI.X.SX32 R49, R49, c[0x0][0x174], 0x2, P6 ;  /* 0x00005d0031317a11 */ /* 0x000fe200030f16ff */
[----:B------:R-:W-:Y:S01]  /*117ee0*/  IMAD R55, R231, 0x80, R55 ;  /* 0x00000080e7377824 */ /* 0x000fe200078e0237 */
[----:B------:R-:W-:-:S04]  /*117ef0*/  LEA R52, P6, R53, c[0x0][0x170], 0x2 ;  /* 0x00005c0035347a11 */ /* 0x000fc800078c10ff */
[----:B------:R-:W-:Y:S02]  /*117f00*/  LEA.HI.X.SX32 R53, R53, c[0x0][0x174], 0x2, P6 ;  /* 0x00005d0035357a11 */ /* 0x000fe400030f16ff */
[----:B-1----:R-:W-:-:S04]  /*117f10*/  LEA R50, P2, R54, c[0x0][0x170], 0x2 ;  /* 0x00005c0036327a11 */ /* 0x002fc800078410ff */
[----:B------:R-:W-:Y:S02]  /*117f20*/  LEA.HI.X.SX32 R51, R54, c[0x0][0x174], 0x2, P2 ;  /* 0x00005d0036337a11 */ /* 0x000fe400010f16ff */
[----:B------:R-:W-:Y:S02]  /*117f30*/  LEA R54, P6, R55, c[0x0][0x170], 0x2 ;  /* 0x00005c0037367a11 */ /* 0x000fe400078c10ff */
[----:B------:R-:W-:Y:S01]  /*117f40*/  ISETP.LT.AND P2, PT, R47, c[0x0][0x178], !P0 ;  /* 0x00005e002f007a0c */ /* 0x000fe20004741270 */
[C---:B------:R-:W-:Y:S01]  /*117f50*/  IMAD.WIDE R58, R230.reuse, 0x4, R48 ;  /* 0x00000004e63a7825 */ /* 0x040fe200078e0230 */
[----:B------:R-:W-:Y:S02]  /*117f60*/  LEA R57, R231, R55, 0x5 ;  /* 0x00000037e7397211 */ /* 0x000fe400078e28ff */
[----:B------:R-:W-:Y:S01]  /*117f70*/  LEA.HI.X.SX32 R55, R55, c[0x0][0x174], 0x2, P6 ;  /* 0x00005d0037377a11 */ /* 0x000fe200030f16ff */
[C---:B------:R-:W-:Y:S01]  /*117f80*/  IMAD.WIDE R62, R230.reuse, 0x4, R50 ;  /* 0x00000004e63e7825 */ /* 0x040fe200078e0232 */
[----:B------:R1:W-:Y:S03]  /*117f90*/  @P3 STG.E [R58.64], R225 ;  /* 0x000000e13a003986 */ /* 0x0003e6000c101908 */
[C---:B------:R-:W-:Y:S01]  /*117fa0*/  IMAD.WIDE R220, R230.reuse, 0x4, R52 ;  /* 0x00000004e6dc7825 */ /* 0x040fe200078e0234 */
[----:B------:R-:W-:Y:S03]  /*117fb0*/  @P5 STG.E [R62.64], R224 ;  /* 0x000000e03e005986 */ /* 0x000fe6000c101908 */
[----:B------:R-:W-:Y:S01]  /*117fc0*/  IMAD.WIDE R60, R230, 0x4, R54 ;  /* 0x00000004e63c7825 */ /* 0x000fe200078e0236 */
[----:B------:R-:W-:Y:S01]  /*117fd0*/  @P4 STG.E [R220.64], R223 ;  /* 0x000000dfdc004986 */ /* 0x000fe2000c101908 */
[----:B-1----:R-:W-:-:S03]  /*117fe0*/  LEA R59, R231, R57, 0x5 ;  /* 0x00000039e73b7211 */ /* 0x002fc600078e28ff */
[----:B------:R1:W-:Y:S01]  /*117ff0*/  @P2 STG.E [R60.64], R222 ;  /* 0x000000de3c002986 */ /* 0x0003e2000c101908 */
[----:B------:R-:W-:Y:S02]  /*118000*/  LEA R56, P5, R57, c[0x0][0x170], 0x2 ;  /* 0x00005c0039387a11 */ /* 0x000fe400078a10ff */
[----:B------:R-:W-:Y:S02]  /*118010*/  LEA R58, P6, R59, c[0x0][0x170], 0x2 ;  /* 0x00005c003b3a7a11 */ /* 0x000fe400078c10ff */
[----:B------:R-:W-:Y:S01]  /*118020*/  LEA.HI.X.SX32 R57, R57, c[0x0][0x174], 0x2, P5 ;  /* 0x00005d0039397a11 */ /* 0x000fe200028f16ff */
[----:B-1----:R-:W-:Y:S01]  /*118030*/  IMAD R61, R231, 0x20, R59 ;  /* 0x00000020e73d7824 */ /* 0x002fe200078e023b */
[----:B------:R-:W-:-:S04]  /*118040*/  LEA.HI.X.SX32 R59, R59, c[0x0][0x174], 0x2, P6 ;  /* 0x00005d003b3b7a11 */ /* 0x000fc800030f16ff */
[----:B------:R-:W-:Y:S02]  /*118050*/  LEA R60, P5, R61, c[0x0][0x170], 0x2 ;  /* 0x00005c003d3c7a11 */ /* 0x000fe400078a10ff */
[----:B------:R-:W-:Y:S02]  /*118060*/  LEA R63, R231, R61, 0x5 ;  /* 0x0000003de73f7211 */ /* 0x000fe400078e28ff */
[----:B------:R-:W-:Y:S02]  /*118070*/  ISETP.LT.AND P6, PT, R23, c[0x0][0x178], !P0 ;  /* 0x00005e0017007a0c */ /* 0x000fe400047c1270 */
[----:B------:R-:W-:Y:S02]  /*118080*/  LEA.HI.X.SX32 R61, R61, c[0x0][0x174], 0x2, P5 ;  /* 0x00005d003d3d7a11 */ /* 0x000fe400028f16ff */
[----:B------:R-:W-:Y:S02]  /*118090*/  LEA R62, P5, R63, c[0x0][0x170], 0x2 ;  /* 0x00005c003f3e7a11 */ /* 0x000fe400078a10ff */
[----:B------:R-:W-:-:S02]  /*1180a0*/  LEA R221, R231, R63, 0x5 ;  /* 0x0000003fe7dd7211 */ /* 0x000fc400078e28ff */
[----:B------:R-:W-:Y:S01]  /*1180b0*/  LEA.HI.X.SX32 R63, R63, c[0x0][0x174], 0x2, P5 ;  /* 0x00005d003f3f7a11 */ /* 0x000fe200028f16ff */
[----:B------:R-:W-:-:S04]  /*1180c0*/  IMAD.WIDE R224, R230, 0x4, R56 ;  /* 0x00000004e6e07825 */ /* 0x000fc800078e0238 */
[C---:B------:R-:W-:Y:S01]  /*1180d0*/  IMAD.WIDE R226, R230.reuse, 0x4, R58 ;  /* 0x00000004e6e27825 */ /* 0x040fe200078e023a */
[----:B------:R1:W-:Y:S03]  /*1180e0*/  @P6 STG.E [R224.64], R243 ;  /* 0x000000f3e0006986 */ /* 0x0003e6000c101908 */
[----:B------:R-:W-:-:S04]  /*1180f0*/  IMAD.WIDE R228, R230, 0x4, R60 ;  /* 0x00000004e6e47825 */ /* 0x000fc800078e023c */
[----:B------:R-:W-:-:S04]  /*118100*/  IMAD.WIDE R222, R230, 0x4, R62 ;  /* 0x00000004e6de7825 */ /* 0x000fc800078e023e */
[----:B------:R-:W-:Y:S01]  /*118110*/  IMAD R220, R231, 0x20, R221 ;  /* 0x00000020e7dc7824 */ /* 0x000fe200078e02dd */
[----:B------:R-:W-:-:S04]  /*118120*/  LEA R236, P5, R221, c[0x0][0x170], 0x2 ;  /* 0x00005c00ddec7a11 */ /* 0x000fc800078a10ff */
[C---:B------:R-:W-:Y:S02]  /*118130*/  LEA R238, P6, R220.reuse, c[0x0][0x170], 0x2 ;  /* 0x00005c00dcee7a11 */ /* 0x040fe400078c10ff */
[----:B------:R-:W-:Y:S02]  /*118140*/  LEA.HI.X.SX32 R237, R221, c[0x0][0x174], 0x2, P5 ;  /* 0x00005d00dded7a11 */ /* 0x000fe400028f16ff */
[----:B------:R-:W-:-:S05]  /*118150*/  LEA.HI.X.SX32 R239, R220, c[0x0][0x174], 0x2, P6 ;  /* 0x00005d00dcef7a11 */ /* 0x000fca00030f16ff */
[----:B-1----:R-:W-:Y:S01]  /*118160*/  IMAD.WIDE R224, R230, 0x4, R238 ;  /* 0x00000004e6e07825 */ /* 0x002fe200078e02ee */
[----:B--2---:R-:W-:Y:S02]  /*118170*/  ISETP.LT.AND P4, PT, R7, c[0x0][0x178], !P0 ;  /* 0x00005e0007007a0c */ /* 0x004fe40004781270 */
[----:B---3--:R-:W-:Y:S02]  /*118180*/  ISETP.LT.AND P3, PT, R27, c[0x0][0x178], !P0 ;  /* 0x00005e001b007a0c */ /* 0x008fe40004761270 */
[----:B----4-:R-:W-:-:S09]  /*118190*/  ISETP.LT.AND P2, PT, R31, c[0x0][0x178], !P0 ;  /* 0x00005e001f007a0c */ /* 0x010fd20004741270 */
[----:B------:R-:W-:Y:S04]  /*1181a0*/  @P4 STG.E [R226.64], R242 ;  /* 0x000000f2e2004986 */ /* 0x000fe8000c101908 */
[----:B------:R-:W-:Y:S04]  /*1181b0*/  @P3 STG.E [R228.64], R241 ;  /* 0x000000f1e4003986 */ /* 0x000fe8000c101908 */
[----:B------:R1:W-:Y:S01]  /*1181c0*/  @P2 STG.E [R222.64], R240 ;  /* 0x000000f0de002986 */ /* 0x0003e2000c101908 */
[----:B------:R-:W-:Y:S02]  /*1181d0*/  ISETP.LT.AND P6, PT, R43, c[0x0][0x178], !P0 ;  /* 0x00005e002b007a0c */ /* 0x000fe400047c1270 */
[----:B------:R-:W-:-:S02]  /*1181e0*/  ISETP.LT.AND P4, PT, R39, c[0x0][0x178], !P0 ;  /* 0x00005e0027007a0c */ /* 0x000fc40004781270 */
[----:B-1----:R-:W-:-:S04]  /*1181f0*/  LEA R222, R231, R220, 0x5 ;  /* 0x000000dce7de7211 */ /* 0x002fc800078e28ff */
[C---:B------:R-:W-:Y:S02]  /*118200*/  LEA R240, P5, R222.reuse, c[0x0][0x170], 0x2 ;  /* 0x00005c00def07a11 */ /* 0x040fe400078a10ff */
[----:B------:R-:W-:Y:S02]  /*118210*/  LEA R221, R231, R222, 0x5 ;  /* 0x000000dee7dd7211 */ /* 0x000fe400078e28ff */
[----:B------:R-:W-:Y:S02]  /*118220*/  LEA.HI.X.SX32 R241, R222, c[0x0][0x174], 0x2, P5 ;  /* 0x00005d00def17a11 */ /* 0x000fe400028f16ff */
[----:B------:R-:W-:Y:S02]  /*118230*/  ISETP.LT.AND P3, PT, R195, c[0x0][0x178], !P0 ;  /* 0x00005e00c3007a0c */ /* 0x000fe40004761270 */
[----:B------:R-:W-:Y:S02]  /*118240*/  LEA R242, P5, R221, c[0x0][0x170], 0x2 ;  /* 0x00005c00ddf27a11 */ /* 0x000fe400078a10ff */
[----:B------:R-:W-:-:S02]  /*118250*/  ISETP.LT.AND P2, PT, R163, c[0x0][0x178], !P0 ;  /* 0x00005e00a3007a0c */ /* 0x000fc40004741270 */
[----:B------:R-:W-:Y:S01]  /*118260*/  LEA.HI.X.SX32 R243, R221, c[0x0][0x174], 0x2, P5 ;  /* 0x00005d00ddf37a11 */ /* 0x000fe200028f16ff */
[----:B------:R-:W-:-:S04]  /*118270*/  IMAD.WIDE R222, R230, 0x4, R236 ;  /* 0x00000004e6de7825 */ /* 0x000fc800078e02ec */
[C---:B------:R-:W-:Y:S01]  /*118280*/  IMAD.WIDE R226, R230.reuse, 0x4, R240 ;  /* 0x00000004e6e27825 */ /* 0x040fe200078e02f0 */
[----:B------:R-:W-:Y:S03]  /*118290*/  @P6 STG.E [R222.64], R247 ;  /* 0x000000f7de006986 */ /* 0x000fe6000c101908 */
[----:B------:R-:W-:Y:S01]  /*1182a0*/  IMAD.WIDE R228, R230, 0x4, R242 ;  /* 0x00000004e6e47825 */ /* 0x000fe200078e02f2 */
[----:B------:R1:W-:Y:S03]  /*1182b0*/  @P4 STG.E [R224.64], R246 ;  /* 0x000000f6e0004986 */ /* 0x0003e6000c101908 */
[C---:B------:R-:W-:Y:S01]  /*1182c0*/  IMAD R220, R231.reuse, 0x20, R221 ;  /* 0x00000020e7dc7824 */ /* 0x040fe200078e02dd */
[----:B------:R-:W-:Y:S04]  /*1182d0*/  @P3 STG.E [R226.64], R245 ;  /* 0x000000f5e2003986 */ /* 0x000fe8000c101908 */
[----:B------:R2:W-:Y:S01]  /*1182e0*/  @P2 STG.E [R228.64], R244 ;  /* 0x000000f4e4002986 */ /* 0x0005e2000c101908 */
[----:B------:R-:W-:-:S02]  /*1182f0*/  LEA R221, R231, R220, 0x5 ;  /* 0x000000dce7dd7211 */ /* 0x000fc400078e28ff */
[----:B------:R-:W-:Y:S02]  /*118300*/  ISETP.LT.AND P3, PT, R35, c[0x0][0x178], !P0 ;  /* 0x00005e0023007a0c */ /* 0x000fe40004761270 */
[----:B-1----:R-:W-:Y:S02]  /*118310*/  LEA R246, P5, R221, c[0x0][0x170], 0x2 ;  /* 0x00005c00ddf67a11 */ /* 0x002fe400078a10ff */
[C---:B--2---:R-:W-:Y:S02]  /*118320*/  LEA R244, P2, R220.reuse, c[0x0][0x170], 0x2 ;  /* 0x00005c00dcf47a11 */ /* 0x044fe400078410ff */
[----:B------:R-:W-:Y:S02]  /*118330*/  LEA R224, R231, R221, 0x5 ;  /* 0x000000dde7e07211 */ /* 0x000fe400078e28ff */
[----:B------:R-:W-:Y:S02]  /*118340*/  LEA.HI.X.SX32 R245, R220, c[0x0][0x174], 0x2, P2 ;  /* 0x00005d00dcf57a11 */ /* 0x000fe400010f16ff */
[----:B------:R-:W-:-:S02]  /*118350*/  ISETP.LT.AND P2, PT, R147, c[0x0][0x178], !P0 ;  /* 0x00005e0093007a0c */ /* 0x000fc40004741270 */
[----:B------:R-:W-:Y:S02]  /*118360*/  LEA.HI.X.SX32 R247, R221, c[0x0][0x174], 0x2, P5 ;  /* 0x00005d00ddf77a11 */ /* 0x000fe400028f16ff */
[----:B------:R-:W-:Y:S01]  /*118370*/  LEA R248, P6, R224, c[0x0][0x170], 0x2 ;  /* 0x00005c00e0f87a11 */ /* 0x000fe200078c10ff */
[----:B------:R-:W-:Y:S01]  /*118380*/  IMAD.WIDE R220, R230, 0x4, R244 ;  /* 0x00000004e6dc7825 */ /* 0x000fe200078e02f4 */
[----:B------:R-:W-:Y:S02]  /*118390*/  ISETP.LT.AND P4, PT, R179, c[0x0][0x178], !P0 ;  /* 0x00005e00b3007a0c */ /* 0x000fe40004781270 */
[----:B------:R-:W-:Y:S01]  /*1183a0*/  LEA.HI.X.SX32 R249, R224, c[0x0][0x174], 0x2, P6 ;  /* 0x00005d00e0f97a11 */ /* 0x000fe200030f16ff */
[----:B------:R-:W-:Y:S01]  /*1183b0*/  IMAD.WIDE R222, R230, 0x4, R246 ;  /* 0x00000004e6de7825 */ /* 0x000fe200078e02f6 */
[----:B------:R1:W-:Y:S01]  /*1183c0*/  @P3 STG.E [R220.64], R234 ;  /* 0x000000eadc003986 */ /* 0x0003e2000c101908 */
[----:B------:R-:W-:Y:S02]  /*1183d0*/  ISETP.LT.AND P5, PT, R194, c[0x0][0x178], !P1 ;  /* 0x00005e00c2007a0c */ /* 0x000fe40004fa1270 */
[----:B------:R-:W-:Y:S01]  /*1183e0*/  ISETP.LT.AND P0, PT, R66, c[0x0][0x178], !P1 ;  /* 0x00005e0042007a0c */ /* 0x000fe20004f01270 */
[----:B------:R2:W-:Y:S01]  /*1183f0*/  @P2 STG.E [R222.64], R233 ;  /* 0x000000e9de002986 */ /* 0x0005e2000c101908 */
[C---:B-1----:R-:W-:Y:S01]  /*118400*/  IADD3 R220, R230.reuse, c[0x0][0x198], RZ ;  /* 0x00006600e6dc7a10 */ /* 0x042fe20007ffe0ff */
[----:B--2---:R-:W-:-:S02]  /*118410*/  IMAD.WIDE R222, R230, 0x4, R248 ;  /* 0x00000004e6de7825 */ /* 0x004fc400078e02f8 */
[----:B------:R-:W2:Y:S04]  /*118420*/  LDL.LU R233, [R1+0x164] ;  /* 0x0001640001e97983 */ /* 0x000ea80000300800 */
[----:B------:R-:W3:Y:S01]  /*118430*/  LDL.LU R234, [R1+0xb4] ;  /* 0x0000b40001ea7983 */ /* 0x000ee20000300800 */
[----:B------:R-:W-:-:S03]  /*118440*/  IMAD.WIDE R224, R220, 0x4, R2 ;  /* 0x00000004dce07825 */ /* 0x000fc600078e0202 */
[----:B------:R-:W4:Y:S01]  /*118450*/  LDL.LU R230, [R1+0x134] ;  /* 0x0001340001e67983 */ /* 0x000f220000300800 */
[----:B------:R-:W-:-:S03]  /*118460*/  IMAD.WIDE R226, R220, 0x4, R48 ;  /* 0x00000004dce27825 */ /* 0x000fc600078e0230 */
[----:B------:R1:W-:Y:S04]  /*118470*/  @P4 STG.E [R222.64], R232 ;  /* 0x000000e8de004986 */ /* 0x0003e8000c101908 */
[----:B------:R-:W-:Y:S04]  /*118480*/  @P5 STG.E [R224.64], R46 ;  /* 0x0000002ee0005986 */ /* 0x000fe8000c101908 */
[----:B-1----:R-:W3:Y:S04]  /*118490*/  LDL.LU R232, [R1+0x144] ;  /* 0x0001440001e87983 */ /* 0x002ee80000300800 */
[----:B------:R1:W-:Y:S04]  /*1184a0*/  @P0 STG.E [R226.64], R64 ;  /* 0x00000040e2000986 */ /* 0x0003e8000c101908 */
[----:B------:R-:W4:Y:S01]  /*1184b0*/  LDL.LU R231, [R1+0x94] ;  /* 0x0000940001e77983 */ /* 0x000f220000300800 */
[----:B------:R-:W-:-:S03]  /*1184c0*/  ISETP.LT.AND P6, PT, R67, c[0x0][0x178], !P1 ;  /* 0x00005e0043007a0c */ /* 0x000fc60004fc1270 */
[----:B-1----:R-:W4:Y:S04]  /*1184d0*/  LDL.LU R64, [R1+0x74] ;  /* 0x0000740001407983 */ /* 0x002f280000300800 */
[----:B------:R-:W4:Y:S01]  /*1184e0*/  LDL.LU R46, [R1+0x7a24] ;  /* 0x007a2400012e7983 */ /* 0x000f220000300800 */
[----:B------:R-:W-:Y:S02]  /*1184f0*/  ISETP.LT.AND P2, PT, R215, c[0x0][0x178], !P1 ;  /* 0x00005e00d7007a0c */ /* 0x000fe40004f41270 */
[----:B------:R-:W-:Y:S01]  /*118500*/  ISETP.LT.AND P3, PT, R47, c[0x0][0x178], !P1 ;  /* 0x00005e002f007a0c */ /* 0x000fe20004f61270 */
[C---:B------:R-:W-:Y:S01]  /*118510*/  IMAD.WIDE R222, R220.reuse, 0x4, R50 ;  /* 0x00000004dcde7825 */ /* 0x040fe200078e0232 */
[----:B------:R-:W4:Y:S03]  /*118520*/  LDL.LU R221, [R1+0x64] ;  /* 0x0000640001dd7983 */ /* 0x000f260000300800 */
[C---:B------:R-:W-:Y:S01]  /*118530*/  IMAD.WIDE R224, R220.reuse, 0x4, R52 ;  /* 0x00000004dce07825 */ /* 0x040fe200078e0234 */
[----:B------:R1:W-:Y:S03]  /*118540*/  @P6 STG.E [R222.64], R45 ;  /* 0x0000002dde006986 */ /* 0x0003e6000c101908 */
[----:B------:R-:W-:-:S02]  /*118550*/  IMAD.WIDE R226, R220, 0x4, R54 ;  /* 0x00000004dce27825 */ /* 0x000fc400078e0236 */
[----:B------:R1:W-:Y:S04]  /*118560*/  @P2 STG.E [R224.64], R65 ;  /* 0x00000041e0002986 */ /* 0x0003e8000c101908 */
[----:B------:R1:W-:Y:S04]  /*118570*/  @P3 STG.E [R226.64], R235 ;  /* 0x000000ebe2003986 */ /* 0x0003e8000c101908 */
[----:B-1----:R-:W4:Y:S04]  /*118580*/  LDL.LU R45, [R1+0x44] ;  /* 0x00004400012d7983 */ /* 0x002f280000300800 */
[----:B------:R-:W4:Y:S04]  /*118590*/  LDL.LU R65, [R1+0x34] ;  /* 0x0000340001417983 */ /* 0x000f280000300800 */
[----:B------:R-:W4:Y:S01]  /*1185a0*/  LDL.LU R235, [R1+0x14] ;  /* 0x0000140001eb7983 */ /* 0x000f220000300800 */
[----:B------:R-:W-:-:S02]  /*1185b0*/  ISETP.LT.AND P4, PT, R23, c[0x0][0x178], !P1 ;  /* 0x00005e0017007a0c */ /* 0x000fc40004f81270 */
[----:B------:R-:W-:Y:S02]  /*1185c0*/  ISETP.LT.AND P0, PT, R7, c[0x0][0x178], !P1 ;  /* 0x00005e0007007a0c */ /* 0x000fe40004f01270 */
[----:B------:R-:W-:Y:S02]  /*1185d0*/  ISETP.LT.AND P5, PT, R27, c[0x0][0x178], !P1 ;  /* 0x00005e001b007a0c */ /* 0x000fe40004fa1270 */
[----:B------:R-:W-:Y:S01]  /*1185e0*/  ISETP.LT.AND P6, PT, R31, c[0x0][0x178], !P1 ;  /* 0x00005e001f007a0c */ /* 0x000fe20004fc1270 */
[----:B------:R-:W-:Y:S01]  /*1185f0*/  IMAD.WIDE R222, R220, 0x4, R56 ;  /* 0x00000004dcde7825 */ /* 0x000fe200078e0238 */
[----:B------:R-:W-:-:S03]  /*118600*/  ISETP.LT.AND P3, PT, R43, c[0x0][0x178], !P1 ;  /* 0x00005e002b007a0c */ /* 0x000fc60004f61270 */
[----:B------:R-:W-:Y:S01]  /*118610*/  IMAD.WIDE R224, R220, 0x4, R58 ;  /* 0x00000004dce07825 */ /* 0x000fe200078e023a */
[----:B------:R-:W-:-:S03]  /*118620*/  ISETP.LT.AND P2, PT, R39, c[0x0][0x178], !P1 ;  /* 0x00005e0027007a0c */ /* 0x000fc60004f41270 */
[----:B------:R-:W-:-:S04]  /*118630*/  IMAD.WIDE R226, R220, 0x4, R60 ;  /* 0x00000004dce27825 */ /* 0x000fc800078e023c */
[C---:B------:R-:W-:Y:S01]  /*118640*/  IMAD.WIDE R228, R220.reuse, 0x4, R62 ;  /* 0x00000004dce47825 */ /* 0x040fe200078e023e */
[----:B--2---:R1:W-:Y:S04]  /*118650*/  @P4 STG.E [R222.64], R233 ;  /* 0x000000e9de004986 */ /* 0x0043e8000c101908 */
[----:B-1----:R-:W2:Y:S01]  /*118660*/  LDL.LU R233, [R1+0x7b78] ;  /* 0x007b780001e97983 */ /* 0x002ea20000300800 */
[----:B------:R-:W-:-:S03]  /*118670*/  IMAD.WIDE R222, R220, 0x4, R236 ;  /* 0x00000004dcde7825 */ /* 0x000fc600078e02ec */
[----:B---3--:R1:W-:Y:S04]  /*118680*/  @P0 STG.E [R224.64], R232 ;  /* 0x000000e8e0000986 */ /* 0x0083e8000c101908 */
[----:B----4-:R-:W-:Y:S04]  /*118690*/  @P5 STG.E [R226.64], R230 ;  /* 0x000000e6e2005986 */ /* 0x010fe8000c101908 */
[----:B------:R3:W-:Y:S01]  /*1186a0*/  @P6 STG.E [R228.64], R234 ;  /* 0x000000eae4006986 */ /* 0x0007e2000c101908 */
[----:B-1----:R-:W-:-:S03]  /*1186b0*/  IMAD.WIDE R224, R220, 0x4, R238 ;  /* 0x00000004dce07825 */ /* 0x002fc600078e02ee */
[----:B------:R1:W-:Y:S04]  /*1186c0*/  @P3 STG.E [R222.64], R231 ;  /* 0x000000e7de003986 */ /* 0x0003e8000c101908 */
[----:B---3--:R-:W3:Y:S01]  /*1186d0*/  LDL.LU R234, [R1+0x700] ;  /* 0x0007000001ea7983 */ /* 0x008ee20000300800 */
[----:B------:R-:W-:-:S03]  /*1186e0*/  ISETP.GE.AND P3, PT, R46, c[0x0][0x17c], PT ;  /* 0x00005f002e007a0c */ /* 0x000fc60003f66270 */
[----:B------:R-:W4:Y:S04]  /*1186f0*/  LDL.LU R230, [R1+0x420] ;  /* 0x0004200001e67983 */ /* 0x000f280000300800 */
[----:B-1----:R-:W4:Y:S01]  /*118700*/  LDL.LU R231, [R1+0x400] ;  /* 0x0004000001e77983 */ /* 0x002f220000300800 */
[----:B------:R-:W-:-:S03]  /*118710*/  ISETP.LT.AND P4, PT, R195, c[0x0][0x178], !P1 ;  /* 0x00005e00c3007a0c */ /* 0x000fc60004f81270 */
[----:B------:R1:W-:Y:S04]  /*118720*/  @P2 STG.E [R224.64], R64 ;  /* 0x00000040e0002986 */ /* 0x0003e8000c101908 */
[----:B------:R-:W4:Y:S01]  /*118730*/  LDL.LU R46, [R1+0x3d0] ;  /* 0x0003d000012e7983 */ /* 0x000f220000300800 */
[----:B------:R-:W-:Y:S02]  /*118740*/  ISETP.LT.AND P0, PT, R163, c[0x0][0x178], !P1 ;  /* 0x00005e00a3007a0c */ /* 0x000fe40004f01270 */
[----:B------:R-:W-:Y:S01]  /*118750*/  ISETP.LT.AND P5, PT, R35, c[0x0][0x178], !P1 ;  /* 0x00005e0023007a0c */ /* 0x000fe20004fa1270 */
[----:B-1----:R-:W4:Y:S01]  /*118760*/  LDL.LU R64, [R1+0x3a0] ;  /* 0x0003a00001407983 */ /* 0x002f220000300800 */
[----:B------:R-:W-:Y:S01]  /*118770*/  ISETP.LT.AND P6, PT, R147, c[0x0][0x178], !P1 ;  /* 0x00005e0093007a0c */ /* 0x000fe20004fc1270 */
[----:B------:R-:W-:-:S04]  /*118780*/  IMAD.WIDE R222, R220, 0x4, R240 ;  /* 0x00000004dcde7825 */ /* 0x000fc800078e02f0 */
[C---:B------:R-:W-:Y:S01]  /*118790*/  IMAD.WIDE R224, R220.reuse, 0x4, R242 ;  /* 0x00000004dce07825 */ /* 0x040fe200078e02f2 */
[----:B------:R-:W-:Y:S03]  /*1187a0*/  @P4 STG.E [R222.64], R221 ;  /* 0x000000ddde004986 */ /* 0x000fe6000c101908 */
[C---:B------:R-:W-:Y:S01]  /*1187b0*/  IMAD.WIDE R226, R220.reuse, 0x4, R244 ;  /* 0x00000004dce27825 */ /* 0x040fe200078e02f4 */
[----:B------:R-:W-:Y:S03]  /*1187c0*/  @P0 STG.E [R224.64], R45 ;  /* 0x0000002de0000986 */ /* 0x000fe6000c101908 */
[----:B------:R-:W-:Y:S01]  /*1187d0*/  IMAD.WIDE R228, R220, 0x4, R246 ;  /* 0x00000004dce47825 */ /* 0x000fe200078e02f6 */
[----:B------:R1:W-:Y:S04]  /*1187e0*/  @P5 STG.E [R226.64], R65 ;  /* 0x00000041e2005986 */ /* 0x0003e8000c101908 */
[----:B------:R1:W-:Y:S04]  /*1187f0*/  @P6 STG.E [R228.64], R235 ;  /* 0x000000ebe4006986 */ /* 0x0003e8000c101908 */
[----:B-1----:R-:W4:Y:S04]  /*118800*/  LDL.LU R65, [R1+0x2a0] ;  /* 0x0002a00001417983 */ /* 0x002f280000300800 */
[----:B------:R-:W4:Y:S01]  /*118810*/  LDL.LU R235, [R1+0x280] ;  /* 0x0002800001eb7983 */ /* 0x000f220000300800 */
[----:B------:R-:W-:-:S02]  /*118820*/  ISETP.LT.AND P1, PT, R179, c[0x0][0x178], !P1 ;  /* 0x00005e00b3007a0c */ /* 0x000fc40004f21270 */
[----:B------:R-:W-:Y:S02]  /*118830*/  ISETP.LT.AND P2, PT, R194, c[0x0][0x178], !P3 ;  /* 0x00005e00c2007a0c */ /* 0x000fe40005f41270 */
[C---:B------:R-:W-:Y:S01]  /*118840*/  IADD3 R221, R220.reuse, c[0x0][0x198], RZ ;  /* 0x00006600dcdd7a10 */ /* 0x040fe20007ffe0ff */
[----:B------:R-:W-:Y:S01]  /*118850*/  IMAD.WIDE R222, R220, 0x4, R248 ;  /* 0x00000004dcde7825 */ /* 0x000fe200078e02f8 */
[----:B------:R-:W-:Y:S02]  /*118860*/  ISETP.LT.AND P0, PT, R66, c[0x0][0x178], !P3 ;  /* 0x00005e0042007a0c */ /* 0x000fe40005f01270 */
[----:B------:R-:W-:Y:S01]  /*118870*/  ISETP.LT.AND P4, PT, R67, c[0x0][0x178], !P3 ;  /* 0x00005e0043007a0c */ /* 0x000fe20005f81270 */
[----:B------:R-:W-:Y:S01]  /*118880*/  IMAD.WIDE R224, R221, 0x4, R2 ;  /* 0x00000004dde07825 */ /* 0x000fe200078e0202 */
[----:B------:R-:W-:Y:S02]  /*118890*/  ISETP.LT.AND P5, PT, R215, c[0x0][0x178], !P3 ;  /* 0x00005e00d7007a0c */ /* 0x000fe40005fa1270 */
[----:B------:R-:W-:Y:S01]  /*1188a0*/  ISETP.LT.AND P6, PT, R47, c[0x0][0x178], !P3 ;  /* 0x00005e002f007a0c */ /* 0x000fe20005fc1270 */
[----:B------:R-:W-:-:S04]  /*1188b0*/  IMAD.WIDE R226, R221, 0x4, R52 ;  /* 0x00000004dde27825 */ /* 0x000fc800078e0234 */
[C---:B------:R-:W-:Y:S01]  /*1188c0*/  IMAD.WIDE R228, R221.reuse, 0x4, R54 ;  /* 0x00000004dde47825 */ /* 0x040fe200078e0236 */
[----:B--2---:R1:W-:Y:S04]  /*1188d0*/  @P1 STG.E [R222.64], R233 ;  /* 0x000000e9de001986 */ /* 0x0043e8000c101908 */
[----:B-1----:R-:W2:Y:S01]  /*1188e0*/  LDL.LU R233, [R1+0x250] ;  /* 0x0002500001e97983 */ /* 0x002ea20000300800 */
[----:B------:R-:W-:-:S03]  /*1188f0*/  IMAD.WIDE R222, R221, 0x4, R48 ;  /* 0x00000004ddde7825 */ /* 0x000fc600078e0230 */
[----:B------:R-:W2:Y:S04]  /*118900*/  LDL.LU R232, [R1+0x210] ;  /* 0x0002100001e87983 */ /* 0x000ea80000300800 */
[----:B------:R-:W2:Y:S04]  /*118910*/  LDL.LU R45, [R1+0x180] ;  /* 0x00018000012d7983 */ /* 0x000ea80000300800 */
[----:B---3--:R1:W-:Y:S04]  /*118920*/  @P2 STG.E [R224.64], R234 ;  /* 0x000000eae0002986 */ /* 0x0083e8000c101908 */
[----:B----4-:R3:W-:Y:S01]  /*118930*/  @P0 STG.E [R222.64], R230 ;  /* 0x000000e6de000986 */ /* 0x0107e2000c101908 */
[----:B-1----:R-:W-:-:S03]  /*118940*/  IMAD.WIDE R224, R221, 0x4, R50 ;  /* 0x00000004dde07825 */ /* 0x002fc600078e0232 */
[----:B------:R-:W4:Y:S04]  /*118950*/  LDL.LU R234, [R1+0x170] ;  /* 0x0001700001ea7983 */ /* 0x000f280000300800 */
[----:B------:R-:W-:Y:S04]  /*118960*/  @P4 STG.E [R224.64], R231 ;  /* 0x000000e7e0004986 */ /* 0x000fe8000c101908 */
[----:B------:R-:W-:Y:S04]  /*118970*/  @P5 STG.E [R226.64], R46 ;  /* 0x0000002ee2005986 */ /* 0x000fe8000c101908 */
[----:B------:R-:W4:Y:S04]  /*118980*/  LDL.LU R220, [R1+0x7a28] ;  /* 0x007a280001dc7983 */ /* 0x000f280000300800 */
[----:B------:R1:W-:Y:S04]  /*118990*/  @P6 STG.E [R228.64], R64 ;  /* 0x00000040e4006986 */ /* 0x0003e8000c101908 */
[----:B---3--:R-:W3:Y:S01]  /*1189a0*/  LDL.LU R230, [R1+0x150] ;  /* 0x0001500001e67983 */ /* 0x008ee20000300800 */
[----:B------:R-:W-:-:S02]  /*1189b0*/  ISETP.LT.AND P2, PT, R23, c[0x0][0x178], !P3 ;  /* 0x00005e0017007a0c */ /* 0x000fc40005f41270 */
[----:B------:R-:W-:Y:S01]  /*1189c0*/  ISETP.LT.AND P1, PT, R7, c[0x0][0x178], !P3 ;  /* 0x00005e0007007a0c */ /* 0x000fe20005f21270 */
[----:B-1----:R-:W3:Y:S01]  /*1189d0*/  LDL.LU R64, [R1+0xc0] ;  /* 0x0000c00001407983 */ /* 0x002ee20000300800 */
[----:B------:R-:W-:-:S03]  /*1189e0*/  IMAD.WIDE R222, R221, 0x4, R56 ;  /* 0x00000004ddde7825 */ /* 0x000fc600078e0238 */
[----:B------:R-:W3:Y:S01]  /*1189f0*/  LDL.LU R231, [R1+0xa0] ;  /* 0x0000a00001e77983 */ /* 0x000ee20000300800 */
[----:B------:R-:W-:-:S03]  /*118a00*/  IMAD.WIDE R224, R221, 0x4, R58 ;  /* 0x00000004dde07825 */ /* 0x000fc600078e023a */
[----:B------:R-:W3:Y:S04]  /*118a10*/  LDL.LU R46, [R1+0x80] ;  /* 0x00008000012e7983 */ /* 0x000ee80000300800 */
[----:B------:R1:W-:Y:S04]  /*118a20*/  @P2 STG.E [R222.64], R65 ;  /* 0x00000041de002986 */ /* 0x0003e8000c101908 */
[----:B------:R1:W-:Y:S04]  /*118a30*/  @P1 STG.E [R224.64], R235 ;  /* 0x000000ebe0001986 */ /* 0x0003e8000c101908 */
[----:B-1----:R-:W3:Y:S04]  /*118a40*/  LDL.LU R65, [R1+0x50] ;  /* 0x0000500001417983 */ /* 0x002ee80000300800 */
[----:B------:R-:W3:Y:S01]  /*118a50*/  LDL.LU R235, [R1+0x704] ;  /* 0x0007040001eb7983 */ /* 0x000ee20000300800 */
[----:B------:R-:W-:-:S02]  /*118a60*/  ISETP.LT.AND P0, PT, R27, c[0x0][0x178], !P3 ;  /* 0x00005e001b007a0c */ /* 0x000fc40005f01270 */
[----:B------:R-:W-:Y:S02]  /*118a70*/  ISETP.LT.AND P4, PT, R31, c[0x0][0x178], !P3 ;  /* 0x00005e001f007a0c */ /* 0x000fe40005f81270 */
[----:B------:R-:W-:Y:S02]  /*118a80*/  ISETP.LT.AND P5, PT, R43, c[0x0][0x178], !P3 ;  /* 0x00005e002b007a0c */ /* 0x000fe40005fa1270 */
[----:B------:R-:W-:Y:S01]  /*118a90*/  ISETP.LT.AND P6, PT, R39, c[0x0][0x178], !P3 ;  /* 0x00005e0027007a0c */ /* 0x000fe20005fc1270 */
[----:B------:R-:W-:Y:S01]  /*118aa0*/  IMAD.WIDE R222, R221, 0x4, R60 ;  /* 0x00000004ddde7825 */ /* 0x000fe200078e023c */
[----:B------:R-:W-:Y:S02]  /*118ab0*/  ISETP.LT.AND P2, PT, R195, c[0x0][0x178], !P3 ;  /* 0x00005e00c3007a0c */ /* 0x000fe40005f41270 */
[----:B------:R-:W-:Y:S01]  /*118ac0*/  ISETP.LT.AND P1, PT, R163, c[0x0][0x178], !P3 ;  /* 0x00005e00a3007a0c */ /* 0x000fe20005f21270 */
[----:B------:R-:W-:-:S04]  /*118ad0*/  IMAD.WIDE R224, R221, 0x4, R62 ;  /* 0x00000004dde07825 */ /* 0x000fc800078e023e */
[----:B------:R-:W-:-:S04]  /*118ae0*/  IMAD.WIDE R226, R221, 0x4, R236 ;  /* 0x00000004dde27825 */ /* 0x000fc800078e02ec */
[C---:B------:R-:W-:Y:S01]  /*118af0*/  IMAD.WIDE R228, R221.reuse, 0x4, R238 ;  /* 0x00000004dde47825 */ /* 0x040fe200078e02ee */
[----:B--2---:R1:W-:Y:S04]  /*118b00*/  @P0 STG.E [R222.64], R233 ;  /* 0x000000e9de000986 */ /* 0x0043e8000c101908 */
[----:B------:R2:W-:Y:S04]  /*118b10*/  @P4 STG.E [R224.64], R232 ;  /* 0x000000e8e0004986 */ /* 0x0005e8000c101908 */
[----:B------:R2:W-:Y:S01]  /*118b20*/  @P5 STG.E [R226.64], R45 ;  /* 0x0000002de2005986 */ /* 0x0005e2000c101908 */
[----:B-1----:R-:W-:-:S04]  /*118b30*/  IMAD.WIDE R222, R221, 0x4, R240 ;  /* 0x00000004ddde7825 */ /* 0x002fc800078e02f0 */
[----:B--2---:R-:W-:Y:S01]  /*118b40*/  IMAD.WIDE R224, R221, 0x4, R242 ;  /* 0x00000004dde07825 */ /* 0x004fe200078e02f2 */
[----:B------:R-:W2:Y:S01]  /*118b50*/  LDL.LU R45, [R1+0x424] ;  /* 0x00042400012d7983 */ /* 0x000ea20000300800 */
[----:B------:R-:W-:-:S03]  /*118b60*/  ISETP.LT.AND P4, PT, R35, c[0x0][0x178], !P3 ;  /* 0x00005e0023007a0c */ /* 0x000fc60005f81270 */
[----:B----4-:R1:W-:Y:S01]  /*118b70*/  @P6 STG.E [R228.64], R234 ;  /* 0x000000eae4006986 */ /* 0x0103e2000c101908 */
[----:B------:R-:W-:-:S03]  /*118b80*/  ISETP.LT.AND P5, PT, R147, c[0x0][0x178], !P3 ;  /* 0x00005e0093007a0c */ /* 0x000fc60005fa1270 */
[----:B-1----:R-:W4:Y:S01]  /*118b90*/  LDL.LU R234, [R1+0x404] ;  /* 0x0004040001ea7983 */ /* 0x002f220000300800 */
[----:B------:R-:W-:-:S03]  /*118ba0*/  ISETP.GE.AND P0, PT, R220, c[0x0][0x17c], PT ;  /* 0x00005f00dc007a0c */ /* 0x000fc60003f06270 */
[----:B------:R-:W4:Y:S04]  /*118bb0*/  LDL.LU R233, [R1+0x3d4] ;  /* 0x0003d40001e97983 */ /* 0x000f280000300800 */
[----:B---3--:R-:W-:Y:S04]  /*118bc0*/  @P2 STG.E [R222.64], R230 ;  /* 0x000000e6de002986 */ /* 0x008fe8000c101908 */
[----:B------:R-:W3:Y:S04]  /*118bd0*/  LDL.LU R232, [R1+0x3a4] ;  /* 0x0003a40001e87983 */ /* 0x000ee80000300800 */
[----:B------:R1:W-:Y:S01]  /*118be0*/  @P1 STG.E [R224.64], R64 ;  /* 0x00000040e0001986 */ /* 0x0003e2000c101908 */
[----:B------:R-:W-:-:S02]  /*118bf0*/  ISETP.LT.AND P3, PT, R179, c[0x0][0x178], !P3 ;  /* 0x00005e00b3007a0c */ /* 0x000fc40005f61270 */
[----:B------:R-:W-:Y:S01]  /*118c00*/  ISETP.LT.AND P6, PT, R194, c[0x0][0x178], !P0 ;  /* 0x00005e00c2007a0c */ /* 0x000fe200047c1270 */
[----:B-1----:R-:W3:Y:S01]  /*118c10*/  LDL.LU R64, [R1+0x2a4] ;  /* 0x0002a40001407983 */ /* 0x002ee20000300800 */
[C---:B------:R-:W-:Y:S01]  /*118c20*/  IADD3 R220, R221.reuse, c[0x0][0x198], RZ ;  /* 0x00006600dddc7a10 */ /* 0x040fe20007ffe0ff */
[C---:B------:R-:W-:Y:S02]  /*118c30*/  IMAD.WIDE R224, R221.reuse, 0x4, R244 ;  /* 0x00000004dde07825 */ /* 0x040fe400078e02f4 */
[----:B------:R-:W3:Y:S02]  /*118c40*/  LDL.LU R230, [R1+0x284] ;  /* 0x0002840001e67983 */ /* 0x000ee40000300800 */
[----:B------:R-:W-:-:S04]  /*118c50*/  IMAD.WIDE R222, R221, 0x4, R246 ;  /* 0x00000004ddde7825 */ /* 0x000fc800078e02f6 */
[----:B------:R-:W-:Y:S01]  /*118c60*/  IMAD.WIDE R226, R221, 0x4, R248 ;  /* 0x00000004dde27825 */ /* 0x000fe200078e02f8 */
[----:B------:R-:W-:Y:S03]  /*118c70*/  @P4 STG.E [R224.64], R231 ;  /* 0x000000e7e0004986 */ /* 0x000fe6000c101908 */
[----:B------:R-:W-:Y:S01]  /*118c80*/  IMAD.WIDE R228, R220, 0x4, R2 ;  /* 0x00000004dce47825 */ /* 0x000fe200078e0202 */
[----:B------:R-:W-:Y:S04]  /*118c90*/  @P5 STG.E [R222.64], R46 ;  /* 0x0000002ede005986 */ /* 0x000fe8000c101908 */
[----:B------:R1:W-:Y:S04]  /*118ca0*/  @P3 STG.E [R226.64], R65 ;  /* 0x00000041e2003986 */ /* 0x0003e8000c101908 */
[----:B------:R1:W-:Y:S04]  /*118cb0*/  @P6 STG.E [R228.64], R235 ;  /* 0x000000ebe4006986 */ /* 0x0003e8000c101908 */
[----:B-1----:R-:W3:Y:S04]  /*118cc0*/  LDL.LU R65, [R1+0x254] ;  /* 0x0002540001417983 */ /* 0x002ee80000300800 */
[----:B------:R-:W3:Y:S01]  /*118cd0*/  LDL.LU R235, [R1+0x214] ;  /* 0x0002140001eb7983 */ /* 0x000ee20000300800 */
[----:B------:R-:W-:-:S02]  /*118ce0*/  ISETP.LT.AND P1, PT, R66, c[0x0][0x178], !P0 ;  /* 0x00005e0042007a0c */ /* 0x000fc40004721270 */
[----:B------:R-:W-:Y:S02]  /*118cf0*/  ISETP.LT.AND P2, PT, R67, c[0x0][0x178], !P0 ;  /* 0x00005e0043007a0c */ /* 0x000fe40004741270 */
[----:B------:R-:W-:Y:S01]  /*118d00*/  ISETP.LT.AND P4, PT, R215, c[0x0][0x178], !P0 ;  /* 0x00005e00d7007a0c */ /* 0x000fe20004781270 */
[C---:B------:R-:W-:Y:S01]  /*118d10*/  IMAD.WIDE R222, R220.reuse, 0x4, R48 ;  /* 0x00000004dcde7825 */ /* 0x040fe200078e0230 */
[----:B------:R-:W-:Y:S01]  /*118d20*/  ISETP.LT.AND P3, PT, R47, c[0x0][0x178], !P0 ;  /* 0x00005e002f007a0c */ /* 0x000fe20004761270 */
[----:B------:R-:W3:Y:S01]  /*118d30*/  LDL.LU R231, [R1+0x184] ;  /* 0x0001840001e77983 */ /* 0x000ee20000300800 */
[----:B------:R-:W-:Y:S01]  /*118d40*/  ISETP.LT.AND P5, PT, R23, c[0x0][0x178], !P0 ;  /* 0x00005e0017007a0c */ /* 0x000fe200047a1270 */
[C---:B------:R-:W-:Y:S02]  /*118d50*/  IMAD.WIDE R224, R220.reuse, 0x4, R50 ;  /* 0x00000004dce07825 */ /* 0x040fe400078e0232 */
[----:B------:R-:W3:Y:S02]  /*118d60*/  LDL.LU R46, [R1+0x174] ;  /* 0x00017400012e7983 */ /* 0x000ee40000300800 */
[----:B------:R-:W-:Y:S01]  /*118d70*/  IMAD.WIDE R226, R220, 0x4, R56 ;  /* 0x00000004dce27825 */ /* 0x000fe200078e0238 */
[----:B------:R-:W-:-:S03]  /*118d80*/  ISETP.LT.AND P6, PT, R7, c[0x0][0x178], !P0 ;  /* 0x00005e0007007a0c */ /* 0x000fc600047c1270 */
[C---:B------:R-:W-:Y:S01]  /*118d90*/  IMAD.WIDE R228, R220.reuse, 0x4, R58 ;  /* 0x00000004dce47825 */ /* 0x040fe200078e023a */
[----:B--2---:R1:W-:Y:S03]  /*118da0*/  @P1 STG.E [R222.64], R45 ;  /* 0x0000002dde001986 */ /* 0x0043e6000c101908 */
[C---:B-1----:R-:W-:Y:S01]  /*118db0*/  IMAD.WIDE R222, R220.reuse, 0x4, R52 ;  /* 0x00000004dcde7825 */ /* 0x042fe200078e0234 */
[----:B------:R-:W2:Y:S04]  /*118dc0*/  LDL.LU R45, [R1+0x154] ;  /* 0x00015400012d7983 */ /* 0x000ea80000300800 */
[----:B----4-:R1:W-:Y:S04]  /*118dd0*/  @P2 STG.E [R224.64], R234 ;  /* 0x000000eae0002986 */ /* 0x0103e8000c101908 */
[----:B------:R-:W-:Y:S01]  /*118de0*/  @P4 STG.E [R222.64], R233 ;  /* 0x000000e9de004986 */ /* 0x000fe2000c101908 */
[----:B-1----:R-:W-:-:S03]  /*118df0*/  IMAD.WIDE R224, R220, 0x4, R54 ;  /* 0x00000004dce07825 */ /* 0x002fc600078e0236 */
[----:B------:R-:W4:Y:S04]  /*118e00*/  LDL.LU R234, [R1+0xc4] ;  /* 0x0000c40001ea7983 */ /* 0x000f280000300800 */
[----:B---3--:R-:W-:Y:S01]  /*118e10*/  @P3 STG.E [R224.64], R232 ;  /* 0x000000e8e0003986 */ /* 0x008fe2000c101908 */
[----:B------:R-:W-:Y:S02]  /*118e20*/  ISETP.LT.AND P1, PT, R27, c[0x0][0x178], !P0 ;  /* 0x00005e001b007a0c */ /* 0x000fe40004721270 */
[----:B------:R-:W-:Y:S01]  /*118e30*/  ISETP.LT.AND P2, PT, R31, c[0x0][0x178], !P0 ;  /* 0x00005e001f007a0c */ /* 0x000fe20004741270 */
[----:B------:R1:W-:Y:S04]  /*118e40*/  @P5 STG.E [R226.64], R64 ;  /* 0x00000040e2005986 */ /* 0x0003e8000c101908 */
[----:B-1----:R-:W3:Y:S04]  /*118e50*/  LDL.LU R64, [R1+0xa4] ;  /* 0x0000a40001407983 */ /* 0x002ee80000300800 */
[----:B------:R-:W3:Y:S01]  /*118e60*/  LDL.LU R221, [R1+0x7a2c] ;  /* 0x007a2c0001dd7983 */ /* 0x000ee20000300800 */
[----:B------:R-:W-:-:S04]  /*118e70*/  IMAD.WIDE R222, R220, 0x4, R60 ;  /* 0x00000004dcde7825 */ /* 0x000fc800078e023c */
[----:B------:R-:W-:Y:S01]  /*118e80*/  IMAD.WIDE R224, R220, 0x4, R62 ;  /* 0x00000004dce07825 */ /* 0x000fe200078e023e */
[----:B------:R1:W-:Y:S04]  /*118e90*/  @P6 STG.E [R228.64], R230 ;  /* 0x000000e6e4006986 */ /* 0x0003e8000c101908 */
[----:B------:R-:W3:Y:S04]  /*118ea0*/  LDL.LU R232, [R1+0x84] ;  /* 0x0000840001e87983 */ /* 0x000ee80000300800 */
[----:B------:R1:W-:Y:S04]  /*118eb0*/  @P1 STG.E [R222.64], R65 ;  /* 0x00000041de001986 */ /* 0x0003e8000c101908 */
[----:B-1----:R-:W3:Y:S04]  /*118ec0*/  LDL.LU R230, [R1+0x54] ;  /* 0x0000540001e67983 */ /* 0x002ee80000300800 */
[----:B------:R1:W-:Y:S04]  /*118ed0*/  @P2 STG.E [R224.64], R235 ;  /* 0x000000ebe0002986 */ /* 0x0003e8000c101908 */
[----:B------:R-:W3:Y:S04]  /*118ee0*/  LDL.LU R65, [R1+0x8c0] ;  /* 0x0008c00001417983 */ /* 0x000ee80000300800 */
[----:B-1----:R-:W3:Y:S01]  /*118ef0*/  LDL.LU R235, [R1+0x8a0] ;  /* 0x0008a00001eb7983 */ /* 0x002ee20000300800 */
[----:B------:R-:W-:-:S02]  /*118f00*/  ISETP.LT.AND P4, PT, R43, c[0x0][0x178], !P0 ;  /* 0x00005e002b007a0c */ /* 0x000fc40004781270 */
[----:B------:R-:W-:Y:S02]  /*118f10*/  ISETP.LT.AND P3, PT, R39, c[0x0][0x178], !P0 ;  /* 0x00005e0027007a0c */ /* 0x000fe40004761270 */
[----:B------:R-:W-:Y:S02]  /*118f20*/  ISETP.LT.AND P5, PT, R195, c[0x0][0x178], !P0 ;  /* 0x00005e00c3007a0c */ /* 0x000fe400047a1270 */
[----:B------:R-:W-:Y:S01]  /*118f30*/  ISETP.LT.AND P6, PT, R163, c[0x0][0x178], !P0 ;  /* 0x00005e00a3007a0c */ /* 0x000fe200047c1270 */
[----:B------:R-:W-:-:S04]  /*118f40*/  IMAD.WIDE R222, R220, 0x4, R236 ;  /* 0x00000004dcde7825 */ /* 0x000fc800078e02ec */
[----:B------:R-:W-:-:S04]  /*118f50*/  IMAD.WIDE R224, R220, 0x4, R238 ;  /* 0x00000004dce07825 */ /* 0x000fc800078e02ee */
[C---:B------:R-:W-:Y:S01]  /*118f60*/  IMAD.WIDE R226, R220.reuse, 0x4, R240 ;  /* 0x00000004dce27825 */ /* 0x040fe200078e02f0 */
[----:B------:R1:W-:Y:S03]  /*118f70*/  @P4 STG.E [R222.64], R231 ;  /* 0x000000e7de004986 */ /* 0x0003e6000c101908 */
[C---:B------:R-:W-:Y:S01]  /*118f80*/  IMAD.WIDE R228, R220.reuse, 0x4, R242 ;  /* 0x00000004dce47825 */ /* 0x040fe200078e02f2 */
[----:B------:R-:W-:Y:S01]  /*118f90*/  ISETP.LT.AND P1, PT, R35, c[0x0][0x178], !P0 ;  /* 0x00005e0023007a0c */ /* 0x000fe20004721270 */
[----:B------:R1:W-:Y:S01]  /*118fa0*/  @P3 STG.E [R224.64], R46 ;  /* 0x0000002ee0003986 */ /* 0x0003e2000c101908 */
[----:B------:R-:W-:Y:S02]  /*118fb0*/  ISETP.LT.AND P4, PT, R147, c[0x0][0x178], !P0 ;  /* 0x00005e0093007a0c */ /* 0x000fe40004781270 */
[----:B------:R-:W-:Y:S01]  /*118fc0*/  ISETP.LT.AND P0, PT, R179, c[0x0][0x178], !P0 ;  /* 0x00005e00b3007a0c */ /* 0x000fe20004701270 */
[----:B-1----:R-:W-:-:S04]  /*118fd0*/  IMAD.WIDE R222, R220, 0x4, R244 ;  /* 0x00000004dcde7825 */ /* 0x002fc800078e02f4 */
[----:B------:R-:W-:Y:S01]  /*118fe0*/  IMAD.WIDE R224, R220, 0x4, R248 ;  /* 0x00000004dce07825 */ /* 0x000fe200078e02f8 */
[----:B--2---:R1:W-:Y:S04]  /*118ff0*/  @P5 STG.E [R226.64], R45 ;  /* 0x0000002de2005986 */ /* 0x0043e8000c101908 */
[----:B-1----:R-:W2:Y:S04]  /*119000*/  LDL.LU R45, [R1+0x7e0] ;  /* 0x0007e000012d7983 */ /* 0x002ea80000300800 */
[----:B----4-:R1:W-:Y:S04]  /*119010*/  @P6 STG.E [R228.64], R234 ;  /* 0x000000eae4006986 */ /* 0x0103e8000c101908 */
[----:B-1----:R-:W4:Y:S04]  /*119020*/  LDL.LU R234, [R1+0x600] ;  /* 0x0006000001ea7983 */ /* 0x002f280000300800 */
[----:B------:R-:W4:Y:S04]  /*119030*/  LDL.LU R233, [R1+0x4a0] ;  /* 0x0004a00001e97983 */ /* 0x000f280000300800 */
[----:B------:R-:W4:Y:S04]  /*119040*/  LDL.LU R231, [R1+0x450] ;  /* 0x0004500001e77983 */ /* 0x000f280000300800 */
[----:B------:R-:W4:Y:S01]  /*119050*/  LDL.LU R46, [R1+0x410] ;  /* 0x00041000012e7983 */ /* 0x000f220000300800 */
[----:B---3--:R-:W-:-:S04]  /*119060*/  ISETP.GE.AND P2, PT, R221, c[0x0][0x17c], PT ;  /* 0x00005f00dd007a0c */ /* 0x008fc80003f46270 */
[----:B------:R-:W-:Y:S02]  /*119070*/  ISETP.LT.AND P5, PT, R194, c[0x0][0x178], !P2 ;  /* 0x00005e00c2007a0c */ /* 0x000fe400057a1270 */
[----:B------:R-:W-:Y:S02]  /*119080*/  ISETP.LT.AND P6, PT, R66, c[0x0][0x178], !P2 ;  /* 0x00005e0042007a0c */ /* 0x000fe400057c1270 */
[----:B------:R-:W-:Y:S01]  /*119090*/  IADD3 R221, R220, c[0x0][0x198], RZ ;  /* 0x00006600dcdd7a10 */ /* 0x000fe20007ffe0ff */
[----:B------:R1:W-:Y:S04]  /*1190a0*/  @P1 STG.E [R222.64], R64 ;  /* 0x00000040de001986 */ /* 0x0003e8000c101908 */
[----:B------:R-:W-:-:S04]  /*1190b0*/  IMAD.WIDE R226, R221, 0x4, R2 ;  /* 0x00000004dde27825 */ /* 0x000fc800078e0202 */
[----:B------:R-:W-:-:S04]  /*1190c0*/  IMAD.WIDE R228, R221, 0x4, R48 ;  /* 0x00000004dde47825 */ /* 0x000fc800078e0230 */
[----:B-1----:R-:W-:Y:S01]  /*1190d0*/  IMAD.WIDE R222, R220, 0x4, R246 ;  /* 0x00000004dcde7825 */ /* 0x002fe200078e02f6 */
[----:B------:R-:W3:Y:S04]  /*1190e0*/  LDL.LU R64, [R1+0x3e0] ;  /* 0x0003e00001407983 */ /* 0x000ee80000300800 */
[----:B------:R-:W-:Y:S04]  /*1190f0*/  @P4 STG.E [R222.64], R232 ;  /* 0x000000e8de004986 */ /* 0x000fe8000c101908 */
[----:B------:R-:W-:Y:S04]  /*119100*/  @P0 STG.E [R224.64], R230 ;  /* 0x000000e6e0000986 */ /* 0x000fe8000c101908 */
[----:B------:R1:W-:Y:S04]  /*119110*/  @P5 STG.E [R226.64], R65 ;  /* 0x00000041e2005986 */ /* 0x0003e8000c101908 */
[----:B------:R1:W-:Y:S04]  /*119120*/  @P6 STG.E [R228.64], R235 ;  /* 0x000000ebe4006986 */ /* 0x0003e8000c101908 */
[----:B-1----:R-:W3:Y:S04]  /*119130*/  LDL.LU R65, [R1+0x3c0] ;  /* 0x0003c00001417983 */ /* 0x002ee80000300800 */
[----:B------:R-:W3:Y:S01]  /*119140*/  LDL.LU R235, [R1+0x390] ;  /* 0x0003900001eb7983 */ /* 0x000ee20000300800 */
[----:B------:R-:W-:-:S02]  /*119150*/  ISETP.LT.AND P3, PT, R67, c[0x0][0x178], !P2 ;  /* 0x00005e0043007a0c */ /* 0x000fc40005761270 */
[----:B------:R-:W-:Y:S01]  /*119160*/  ISETP.LT.AND P1, PT, R215, c[0x0][0x178], !P2 ;  /* 0x00005e00d7007a0c */ /* 0x000fe20005721270 */
[----:B------:R-:W-:Y:S01]  /*119170*/  IMAD.WIDE R222, R221, 0x4, R50 ;  /* 0x00000004ddde7825 */ /* 0x000fe200078e0232 */
[----:B------:R-:W-:Y:S01]  /*119180*/  ISETP.LT.AND P0, PT, R47, c[0x0][0x178], !P2 ;  /* 0x00005e002f007a0c */ /* 0x000fe20005701270 */
[----:B------:R-:W3:Y:S02]  /*119190*/  LDL.LU R232, [R1+0x290] ;  /* 0x0002900001e87983 */ /* 0x000ee40000300800 */
[----:B------:R-:W-:Y:S01]  /*1191a0*/  IMAD.WIDE R224, R221, 0x4, R52 ;  /* 0x00000004dde07825 */ /* 0x000fe200078e0234 */
[----:B------:R-:W-:Y:S01]  /*1191b0*/  ISETP.LT.AND P4, PT, R23, c[0x0][0x178], !P2 ;  /* 0x00005e0017007a0c */ /* 0x000fe20005781270 */
[----:B------:R-:W3:Y:S01]  /*1191c0*/  LDL.LU R230, [R1+0x270] ;  /* 0x0002700001e67983 */ /* 0x000ee20000300800 */
[----:B------:R-:W-:Y:S02]  /*1191d0*/  ISETP.LT.AND P5, PT, R7, c[0x0][0x178], !P2 ;  /* 0x00005e0007007a0c */ /* 0x000fe400057a1270 */
[----:B------:R-:W-:Y:S01]  /*1191e0*/  ISETP.LT.AND P6, PT, R27, c[0x0][0x178], !P2 ;  /* 0x00005e001b007a0c */ /* 0x000fe200057c1270 */
[----:B------:R-:W-:-:S04]  /*1191f0*/  IMAD.WIDE R226, R221, 0x4, R58 ;  /* 0x00000004dde27825 */ /* 0x000fc800078e023a */
[----:B------:R-:W-:Y:S01]  /*119200*/  IMAD.WIDE R228, R221, 0x4, R60 ;  /* 0x00000004dde47825 */ /* 0x000fe200078e023c */
[----:B--2---:R1:W-:Y:S01]  /*119210*/  @P3 STG.E [R222.64], R45 ;  /* 0x0000002dde003986 */ /* 0x0043e2000c101908 */
[----:B------:R-:W-:-:S03]  /*119220*/  ISETP.LT.AND P3, PT, R31, c[0x0][0x178], !P2 ;  /* 0x00005e001f007a0c */ /* 0x000fc60005761270 */
[----:B-1----:R-:W2:Y:S01]  /*119230*/  LDL.LU R45, [R1+0x230] ;  /* 0x00023000012d7983 */ /* 0x002ea20000300800 */
[----:B------:R-:W-:-:S03]  /*119240*/  IMAD.WIDE R222, R221, 0x4, R54 ;  /* 0x00000004ddde7825 */ /* 0x000fc600078e0236 */
[----:B----4-:R1:W-:Y:S01]  /*119250*/  @P1 STG.E [R224.64], R234 ;  /* 0x000000eae0001986 */ /* 0x0103e2000c101908 */
[----:B------:R-:W-:-:S03]  /*119260*/  ISETP.LT.AND P1, PT, R43, c[0x0][0x178], !P2 ;  /* 0x00005e002b007a0c */ /* 0x000fc60005721270 */
[----:B------:R4:W-:Y:S04]  /*119270*/  @P0 STG.E [R222.64], R233 ;  /* 0x000000e9de000986 */ /* 0x0009e8000c101908 */
[----:B-1----:R-:W2:Y:S01]  /*119280*/  LDL.LU R234, [R1+0x1b0] ;  /* 0x0001b00001ea7983 */ /* 0x002ea20000300800 */
[----:B------:R-:W-:-:S03]  /*119290*/  IMAD.WIDE R224, R221, 0x4, R56 ;  /* 0x00000004dde07825 */ /* 0x000fc600078e0238 */
[----:B------:R-:W2:Y:S04]  /*1192a0*/  LDL.LU R220, [R1+0x7a30] ;  /* 0x007a300001dc7983 */ /* 0x000ea80000300800 */
[----:B------:R1:W-:Y:S01]  /*1192b0*/  @P4 STG.E [R224.64], R231 ;  /* 0x000000e7e0004986 */ /* 0x0003e2000c101908 */
[----:B----4-:R-:W-:-:S03]  /*1192c0*/  IMAD.WIDE R222, R221, 0x4, R62 ;  /* 0x00000004ddde7825 */ /* 0x010fc600078e023e */
[----:B------:R4:W-:Y:S01]  /*1192d0*/  @P5 STG.E [R226.64], R46 ;  /* 0x0000002ee2005986 */ /* 0x0009e2000c101908 */
[----:B-1----:R-:W-:-:S03]  /*1192e0*/  IMAD.WIDE R224, R221, 0x4, R236 ;  /* 0x00000004dde07825 */ /* 0x002fc600078e02ec */
[----:B----4-:R-:W4:Y:S04]  /*1192f0*/  LDL.LU R46, [R1+0x190] ;  /* 0x00019000012e7983 */ /* 0x010f280000300800 */
[----:B---3--:R1:W-:Y:S04]  /*119300*/  @P6 STG.E [R228.64], R64 ;  /* 0x00000040e4006986 */ /* 0x0083e8000c101908 */
[----:B-1----:R-:W3:Y:S04]  /*119310*/  LDL.LU R64, [R1+0xd0] ;  /* 0x0000d00001407983 */ /* 0x002ee80000300800 */
        /* <DEDUP_REMOVED lines=13> */
[C---:B------:R-:W-:Y:S01]  /*1193f0*/  IMAD.WIDE R226, R221.reuse, 0x4, R242 ;  /* 0x00000004dde27825 */ /* 0x040fe200078e02f2 */
[----:B------:R1:W-:Y:S03]  /*119400*/  @P0 STG.E [R222.64], R232 ;  /* 0x000000e8de000986 */ /* 0x0003e6000c101908 */
[C---:B------:R-:W-:Y:S01]  /*119410*/  IMAD.WIDE R228, R221.reuse, 0x4, R244 ;  /* 0x00000004dde47825 */ /* 0x040fe200078e02f4 */
[----:B------:R1:W-:Y:S04]  /*119420*/  @P4 STG.E [R224.64], R230 ;  /* 0x000000e6e0004986 */ /* 0x0003e8000c101908 */
[----:B-1----:R-:W3:Y:S01]  /*119430*/  LDL.LU R232, [R1+0x604] ;  /* 0x0006040001e87983 */ /* 0x002ee20000300800 */
[----:B------:R-:W-:-:S04]  /*119440*/  IMAD.WIDE R222, R221, 0x4, R246 ;  /* 0x00000004ddde7825 */ /* 0x000fc800078e02f6 */
[C---:B------:R-:W-:Y:S01]  /*119450*/  IMAD.WIDE R224, R221.reuse, 0x4, R248 ;  /* 0x00000004dde07825 */ /* 0x040fe200078e02f8 */
[----:B------:R-:W-:Y:S01]  /*119460*/  IADD3 R221, R221, c[0x0][0x198], RZ ;  /* 0x00006600dddd7a10 */ /* 0x000fe20007ffe0ff */
[----:B--2---:R1:W-:Y:S04]  /*119470*/  @P5 STG.E [R226.64], R45 ;  /* 0x0000002de2005986 */ /* 0x0043e8000c101908 */
[----:B-1----:R-:W2:Y:S04]  /*119480*/  LDL.LU R45, [R1+0x4a4] ;  /* 0x0004a400012d7983 */ /* 0x002ea80000300800 */
[----:B------:R1:W-:Y:S01]  /*119490*/  @P6 STG.E [R228.64], R234 ;  /* 0x000000eae4006986 */ /* 0x0003e2000c101908 */
[----:B------:R-:W-:-:S04]  /*1194a0*/  ISETP.GE.AND P1, PT, R220, c[0x0][0x17c], PT ;  /* 0x00005f00dc007a0c */ /* 0x000fc80003f26270 */
[----:B------:R-:W-:Y:S01]  /*1194b0*/  ISETP.LT.AND P0, PT, R194, c[0x0][0x178], !P1 ;  /* 0x00005e00c2007a0c */ /* 0x000fe20004f01270 */
[----:B-1----:R-:W2:Y:S01]  /*1194c0*/  LDL.LU R234, [R1+0x454] ;  /* 0x0004540001ea7983 */ /* 0x002ea20000300800 */
[----:B------:R-:W-:Y:S02]  /*1194d0*/  ISETP.LT.AND P4, PT, R66, c[0x0][0x178], !P1 ;  /* 0x00005e0042007a0c */ /* 0x000fe40004f81270 */
[----:B------:R-:W-:Y:S01]  /*1194e0*/  ISETP.LT.AND P5, PT, R67, c[0x0][0x178], !P1 ;  /* 0x00005e0043007a0c */ /* 0x000fe20004fa1270 */
[----:B------:R-:W2:Y:S01]  /*1194f0*/  LDL.LU R230, [R1+0x414] ;  /* 0x0004140001e67983 */ /* 0x000ea20000300800 */
[----:B------:R-:W-:-:S03]  /*119500*/  IMAD.WIDE R226, R221, 0x4, R50 ;  /* 0x00000004dde27825 */ /* 0x000fc600078e0232 */
[----:B----4-:R1:W-:Y:S04]  /*119510*/  @P2 STG.E [R222.64], R46 ;  /* 0x0000002ede002986 */ /* 0x0103e8000c101908 */
[----:B-1----:R-:W4:Y:S01]  /*119520*/  LDL.LU R46, [R1+0x3e4] ;  /* 0x0003e400012e7983 */ /* 0x002f220000300800 */
[----:B------:R-:W-:-:S03]  /*119530*/  IMAD.WIDE R222, R221, 0x4, R2 ;  /* 0x00000004ddde7825 */ /* 0x000fc600078e0202 */
[----:B---3--:R1:W-:Y:S04]  /*119540*/  @P3 STG.E [R224.64], R64 ;  /* 0x00000040e0003986 */ /* 0x0083e8000c101908 */
[----:B------:R3:W-:Y:S04]  /*119550*/  @P0 STG.E [R222.64], R231 ;  /* 0x000000e7de000986 */ /* 0x0007e8000c101908 */
[----:B-1----:R-:W4:Y:S01]  /*119560*/  LDL.LU R64, [R1+0x3c4] ;  /* 0x0003c40001407983 */ /* 0x002f220000300800 */
[----:B------:R-:W-:-:S03]  /*119570*/  IMAD.WIDE R224, R221, 0x4, R48 ;  /* 0x00000004dde07825 */ /* 0x000fc600078e0230 */
[----:B---3--:R-:W3:Y:S04]  /*119580*/  LDL.LU R231, [R1+0x394] ;  /* 0x0003940001e77983 */ /* 0x008ee80000300800 */
[----:B------:R1:W-:Y:S04]  /*119590*/  @P4 STG.E [R224.64], R65 ;  /* 0x00000041e0004986 */ /* 0x0003e8000c101908 */
[----:B------:R1:W-:Y:S04]  /*1195a0*/  @P5 STG.E [R226.64], R235 ;  /* 0x000000ebe2005986 */ /* 0x0003e8000c101908 */
[----:B-1----:R-:W3:Y:S04]  /*1195b0*/  LDL.LU R65, [R1+0x294] ;  /* 0x0002940001417983 */ /* 0x002ee80000300800 */
[----:B------:R-:W3:Y:S01]  /*1195c0*/  LDL.LU R235, [R1+0x274] ;  /* 0x0002740001eb7983 */ /* 0x000ee20000300800 */
[----:B------:R-:W-:-:S02]  /*1195d0*/  ISETP.LT.AND P3, PT, R215, c[0x0][0x178], !P1 ;  /* 0x00005e00d7007a0c */ /* 0x000fc40004f61270 */
[----:B------:R-:W-:Y:S02]  /*1195e0*/  ISETP.LT.AND P2, PT, R47, c[0x0][0x178], !P1 ;  /* 0x00005e002f007a0c */ /* 0x000fe40004f41270 */
[----:B------:R-:W-:Y:S01]  /*1195f0*/  ISETP.LT.AND P6, PT, R23, c[0x0][0x178], !P1 ;  /* 0x00005e0017007a0c */ /* 0x000fe20004fc1270 */
[----:B------:R-:W-:Y:S01]  /*119600*/  IMAD.WIDE R222, R221, 0x4, R52 ;  /* 0x00000004ddde7825 */ /* 0x000fe200078e0234 */
[----:B------:R-:W3:Y:S01]  /*119610*/  LDL.LU R220, [R1+0x7a34] ;  /* 0x007a340001dc7983 */ /* 0x000ee20000300800 */
[----:B------:R-:W-:Y:S02]  /*119620*/  ISETP.LT.AND P0, PT, R7, c[0x0][0x178], !P1 ;  /* 0x00005e0007007a0c */ /* 0x000fe40004f01270 */
[----:B------:R-:W-:Y:S01]  /*119630*/  IMAD.WIDE R224, R221, 0x4, R54 ;  /* 0x00000004dde07825 */ /* 0x000fe200078e0236 */
[----:B------:R-:W-:-:S03]  /*119640*/  ISETP.LT.AND P4, PT, R27, c[0x0][0x178], !P1 ;  /* 0x00005e001b007a0c */ /* 0x000fc60004f81270 */
[----:B------:R-:W-:Y:S01]  /*119650*/  IMAD.WIDE R226, R221, 0x4, R56 ;  /* 0x00000004dde27825 */ /* 0x000fe200078e0238 */
[----:B------:R-:W-:Y:S01]  /*119660*/  ISETP.LT.AND P5, PT, R31, c[0x0][0x178], !P1 ;  /* 0x00005e001f007a0c */ /* 0x000fe20004fa1270 */
[----:B------:R1:W-:Y:S01]  /*119670*/  @P3 STG.E [R222.64], R232 ;  /* 0x000000e8de003986 */ /* 0x0003e2000c101908 */
[----:B------:R-:W-:Y:S01]  /*119680*/  ISETP.LT.AND P3, PT, R43, c[0x0][0x178], !P1 ;  /* 0x00005e002b007a0c */ /* 0x000fe20004f61270 */
[----:B-1----:R-:W-:Y:S02]  /*119690*/  IMAD.WIDE R222, R221, 0x4, R58 ;  /* 0x00000004ddde7825 */ /* 0x002fe400078e023a */
[----:B--2---:R1:W-:Y:S01]  /*1196a0*/  @P2 STG.E [R224.64], R45 ;  /* 0x0000002de0002986 */ /* 0x0043e2000c101908 */
[----:B------:R-:W-:-:S03]  /*1196b0*/  ISETP.LT.AND P2, PT, R39, c[0x0][0x178], !P1 ;  /* 0x00005e0027007a0c */ /* 0x000fc60004f41270 */
[----:B-1----:R-:W2:Y:S01]  /*1196c0*/  LDL.LU R45, [R1+0x234] ;  /* 0x00023400012d7983 */ /* 0x002ea20000300800 */
[----:B------:R-:W-:-:S03]  /*1196d0*/  IMAD.WIDE R224, R221, 0x4, R60 ;  /* 0x00000004dde07825 */ /* 0x000fc600078e023c */
[----:B------:R1:W-:Y:S01]  /*1196e0*/  @P6 STG.E [R226.64], R234 ;  /* 0x000000eae2006986 */ /* 0x0003e2000c101908 */
[----:B------:R-:W-:-:S03]  /*1196f0*/  ISETP.LT.AND P6, PT, R195, c[0x0][0x178], !P1 ;  /* 0x00005e00c3007a0c */ /* 0x000fc60004fc1270 */
[----:B------:R1:W-:Y:S04]  /*119700*/  @P0 STG.E [R222.64], R230 ;  /* 0x000000e6de000986 */ /* 0x0003e8000c101908 */
[----:B-1----:R-:W2:Y:S01]  /*119710*/  LDL.LU R234, [R1+0x1b4] ;  /* 0x0001b40001ea7983 */ /* 0x002ea20000300800 */
[----:B------:R-:W-:-:S03]  /*119720*/  IMAD.WIDE R226, R221, 0x4, R62 ;  /* 0x00000004dde27825 */ /* 0x000fc600078e023e */
[----:B------:R-:W2:Y:S01]  /*119730*/  LDL.LU R232, [R1+0x194] ;  /* 0x0001940001e87983 */ /* 0x000ea20000300800 */
[----:B------:R-:W-:-:S03]  /*119740*/  IMAD.WIDE R222, R221, 0x4, R236 ;  /* 0x00000004ddde7825 */ /* 0x000fc600078e02ec */
[----:B------:R-:W2:Y:S04]  /*119750*/  LDL.LU R230, [R1+0xd4] ;  /* 0x0000d40001e67983 */ /* 0x000ea80000300800 */
[----:B----4-:R1:W-:Y:S04]  /*119760*/  @P4 STG.E [R224.64], R46 ;  /* 0x0000002ee0004986 */ /* 0x0103e8000c101908 */
[----:B-1----:R-:W4:Y:S01]  /*119770*/  LDL.LU R46, [R1+0x9d0] ;  /* 0x0009d000012e7983 */ /* 0x002f220000300800 */
[----:B------:R-:W-:-:S03]  /*119780*/  IMAD.WIDE R224, R221, 0x4, R238 ;  /* 0x00000004dde07825 */ /* 0x000fc600078e02ee */
[----:B------:R1:W-:Y:S04]  /*119790*/  @P5 STG.E [R226.64], R64 ;  /* 0x00000040e2005986 */ /* 0x0003e8000c101908 */
[----:B---3--:R-:W-:Y:S04]  /*1197a0*/  @P3 STG.E [R222.64], R231 ;  /* 0x000000e7de003986 */ /* 0x008fe8000c101908 */
[----:B-1----:R-:W3:Y:S01]  /*1197b0*/  LDL.LU R64, [R1+0x9c0] ;  /* 0x0009c00001407983 */ /* 0x002ee20000300800 */
[----:B------:R-:W-:-:S03]  /*1197c0*/  IMAD.WIDE R226, R221, 0x4, R240 ;  /* 0x00000004dde27825 */ /* 0x000fc600078e02f0 */
[----:B------:R1:W-:Y:S04]  /*1197d0*/  @P2 STG.E [R224.64], R65 ;  /* 0x00000041e0002986 */ /* 0x0003e8000c101908 */
[----:B------:R1:W-:Y:S04]  /*1197e0*/  @P6 STG.E [R226.64], R235 ;  /* 0x000000ebe2006986 */ /* 0x0003e8000c101908 */
[----:B-1----:R-:W3:Y:S04]  /*1197f0*/  LDL.LU R65, [R1+0x9b0] ;  /* 0x0009b00001417983 */ /* 0x002ee80000300800 */
[----:B------:R-:W3:Y:S01]  /*119800*/  LDL.LU R235, [R1+0x9a0] ;  /* 0x0009a00001eb7983 */ /* 0x000ee20000300800 */
[----:B------:R-:W-:-:S02]  /*119810*/  ISETP.LT.AND P0, PT, R163, c[0x0][0x178], !P1 ;  /* 0x00005e00a3007a0c */ /* 0x000fc40004f01270 */
[----:B------:R-:W-:Y:S01]  /*119820*/  ISETP.LT.AND P5, PT, R35, c[0x0][0x178], !P1 ;  /* 0x00005e0023007a0c */ /* 0x000fe20004fa1270 */
[----:B------:R-:W-:Y:S01]  /*119830*/  IMAD.WIDE R224, R221, 0x4, R242 ;  /* 0x00000004dde07825 */ /* 0x000fe200078e02f2 */
[----:B------:R-:W-:Y:S02]  /*119840*/  ISETP.GE.AND P4, PT, R220, c[0x0][0x17c], PT ;  /* 0x00005f00dc007a0c */ /* 0x000fe40003f86270 */
[----:B------:R-:W-:Y:S01]  /*119850*/  ISETP.LT.AND P2, PT, R179, c[0x0][0x178], !P1 ;  /* 0x00005e00b3007a0c */ /* 0x000fe20004f41270 */
[----:B------:R-:W-:Y:S01]  /*119860*/  IMAD.WIDE R222, R221, 0x4, R244 ;  /* 0x00000004ddde7825 */ /* 0x000fe200078e02f4 */
[----:B------:R-:W-:Y:S02]  /*119870*/  ISETP.LT.AND P1, PT, R147, c[0x0][0x178], !P1 ;  /* 0x00005e0093007a0c */ /* 0x000fe40004f21270 */
[----:B------:R-:W-:Y:S02]  /*119880*/  ISETP.LT.AND P3, PT, R194, c[0x0][0x178], !P4 ;  /* 0x00005e00c2007a0c */ /* 0x000fe40006761270 */
[----:B------:R-:W-:-:S02]  /*119890*/  ISETP.LT.AND P6, PT, R66, c[0x0][0x178], !P4 ;  /* 0x00005e0042007a0c */ /* 0x000fc400067c1270 */
[----:B------:R-:W-:-:S05]  /*1198a0*/  IADD3 R220, R221, c[0x0][0x198], RZ ;  /* 0x00006600dddc7a10 */ /* 0x000fca0007ffe0ff */
[----:B------:R-:W-:-:S04]  /*1198b0*/  IMAD.WIDE R226, R220, 0x4, R2 ;  /* 0x00000004dce27825 */ /* 0x000fc800078e0202 */
[----:B------:R-:W-:Y:S01]  /*1198c0*/  IMAD.WIDE R228, R220, 0x4, R48 ;  /* 0x00000004dce47825 */ /* 0x000fe200078e0230 */
[----:B--2---:R1:W-:Y:S01]  /*1198d0*/  @P0 STG.E [R224.64], R45 ;  /* 0x0000002de0000986 */ /* 0x0043e2000c101908 */
[----:B------:R-:W-:Y:S02]  /*1198e0*/  ISETP.LT.AND P0, PT, R67, c[0x0][0x178], !P4 ;  /* 0x00005e0043007a0c */ /* 0x000fe40006701270 */
[----:B-1----:R-:W-:Y:S01]  /*1198f0*/  IMAD.WIDE R224, R221, 0x4, R248 ;  /* 0x00000004dde07825 */ /* 0x002fe200078e02f8 */
[----:B------:R1:W-:Y:S01]  /*119900*/  @P5 STG.E [R222.64], R234 ;  /* 0x000000eade005986 */ /* 0x0003e2000c101908 */
[----:B------:R-:W-:-:S03]  /*119910*/  ISETP.LT.AND P5, PT, R215, c[0x0][0x178], !P4 ;  /* 0x00005e00d7007a0c */ /* 0x000fc600067a1270 */
[----:B-1----:R-:W2:Y:S01]  /*119920*/  LDL.LU R234, [R1+0x8d0] ;  /* 0x0008d00001ea7983 */ /* 0x002ea20000300800 */
[----:B------:R-:W-:-:S03]  /*119930*/  IMAD.WIDE R222, R221, 0x4, R246 ;  /* 0x00000004ddde7825 */ /* 0x000fc600078e02f6 */
[----:B------:R-:W2:Y:S04]  /*119940*/  LDL.LU R231, [R1+0x500] ;  /* 0x0005000001e77983 */ /* 0x000ea80000300800 */
[----:B------:R-:W2:Y:S04]  /*119950*/  LDL.LU R45, [R1+0x4b0] ;  /* 0x0004b000012d7983 */ /* 0x000ea80000300800 */
[----:B------:R-:W2:Y:S04]  /*119960*/  LDL.LU R221, [R1+0x610] ;  /* 0x0006100001dd7983 */ /* 0x000ea80000300800 */
[----:B------:R1:W-:Y:S04]  /*119970*/  @P1 STG.E [R222.64], R232 ;  /* 0x000000e8de001986 */ /* 0x0003e8000c101908 */
[----:B------:R3:W-:Y:S04]  /*119980*/  @P2 STG.E [R224.64], R230 ;  /* 0x000000e6e0002986 */ /* 0x0007e8000c101908 */
[----:B----4-:R-:W-:Y:S04]  /*119990*/  @P3 STG.E [R226.64], R46 ;  /* 0x0000002ee2003986 */ /* 0x010fe8000c101908 */
[----:B-1----:R-:W4:Y:S01]  /*1199a0*/  LDL.LU R232, [R1+0x470] ;  /* 0x0004700001e87983 */ /* 0x002f220000300800 */
[----:B------:R-:W-:-:S03]  /*1199b0*/  IMAD.WIDE R222, R220, 0x4, R50 ;  /* 0x00000004dcde7825 */ /* 0x000fc600078e0232 */
[----:B---3--:R1:W-:Y:S01]  /*1199c0*/  @P6 STG.E [R228.64], R64 ;  /* 0x00000040e4006986 */ /* 0x0083e2000c101908 */
[----:B------:R-:W-:-:S03]  /*1199d0*/  IMAD.WIDE R224, R220, 0x4, R52 ;  /* 0x00000004dce07825 */ /* 0x000fc600078e0234 */
[----:B-1----:R-:W4:Y:S04]  /*1199e0*/  LDL.LU R64, [R1+0x460] ;  /* 0x0004600001407983 */ /* 0x002f280000300800 */
[----:B------:R-:W4:Y:S04]  /*1199f0*/  LDL.LU R46, [R1+0x7a38] ;  /* 0x007a3800012e7983 */ /* 0x000f280000300800 */
[----:B------:R-:W4:Y:S04]  /*119a00*/  LDL.LU R233, [R1+0x440] ;  /* 0x0004400001e97983 */ /* 0x000f280000300800 */
[----:B------:R1:W-:Y:S04]  /*119a10*/  @P0 STG.E [R222.64], R65 ;  /* 0x00000041de000986 */ /* 0x0003e8000c101908 */
[----:B------:R-:W4:Y:S04]  /*119a20*/  LDL.LU R230, [R1+0x430] ;  /* 0x0004300001e67983 */ /* 0x000f280000300800 */
[----:B------:R1:W-:Y:S04]  /*119a30*/  @P5 STG.E [R224.64], R235 ;  /* 0x000000ebe0005986 */ /* 0x0003e8000c101908 */
[----:B-1----:R-:W4:Y:S04]  /*119a40*/  LDL.LU R65, [R1+0x3f0] ;  /* 0x0003f00001417983 */ /* 0x002f280000300800 */
[----:B------:R-:W4:Y:S01]  /*119a50*/  LDL.LU R235, [R1+0x3b0] ;  /* 0x0003b00001eb7983 */ /* 0x000f220000300800 */
[----:B------:R-:W-:-:S02]  /*119a60*/  ISETP.LT.AND P2, PT, R47, c[0x0][0x178], !P4 ;  /* 0x00005e002f007a0c */ /* 0x000fc40006741270 */
[----:B------:R-:W-:Y:S02]  /*119a70*/  ISETP.LT.AND P1, PT, R23, c[0x0][0x178], !P4 ;  /* 0x00005e0017007a0c */ /* 0x000fe40006721270 */
[----:B------:R-:W-:Y:S02]  /*119a80*/  ISETP.LT.AND P3, PT, R7, c[0x0][0x178], !P4 ;  /* 0x00005e0007007a0c */ /* 0x000fe40006761270 */
[----:B------:R-:W-:Y:S01]  /*119a90*/  ISETP.LT.AND P6, PT, R27, c[0x0][0x178], !P4 ;  /* 0x00005e001b007a0c */ /* 0x000fe200067c1270 */
[C---:B------:R-:W-:Y:S01]  /*119aa0*/  IMAD.WIDE R222, R220.reuse, 0x4, R54 ;  /* 0x00000004dcde7825 */ /* 0x040fe200078e0236 */
[----:B------:R-:W-:Y:S02]  /*119ab0*/  ISETP.LT.AND P0, PT, R31, c[0x0][0x178], !P4 ;  /* 0x00005e001f007a0c */ /* 0x000fe40006701270 */
[----:B------:R-:W-:Y:S01]  /*119ac0*/  ISETP.LT.AND P5, PT, R43, c[0x0][0x178], !P4 ;  /* 0x00005e002b007a0c */ /* 0x000fe200067a1270 */
[----:B------:R-:W-:-:S04]  /*119ad0*/  IMAD.WIDE R224, R220, 0x4, R56 ;  /* 0x00000004dce07825 */ /* 0x000fc800078e0238 */
[----:B------:R-:W-:-:S04]  /*119ae0*/  IMAD.WIDE R226, R220, 0x4, R58 ;  /* 0x00000004dce27825 */ /* 0x000fc800078e023a */
[----:B------:R-:W-:Y:S01]  /*119af0*/  IMAD.WIDE R228, R220, 0x4, R60 ;  /* 0x00000004dce47825 */ /* 0x000fe200078e023c */
[----:B--2---:R1:W-:Y:S01]  /*119b00*/  @P2 STG.E [R222.64], R234 ;  /* 0x000000eade002986 */ /* 0x0043e2000c101908 */
[----:B------:R-:W-:-:S03]  /*119b10*/  ISETP.LT.AND P2, PT, R39, c[0x0][0x178], !P4 ;  /* 0x00005e0027007a0c */ /* 0x000fc60006741270 */
[----:B------:R2:W-:Y:S01]  /*119b20*/  @P1 STG.E [R224.64], R221 ;  /* 0x000000dde0001986 */ /* 0x0005e2000c101908 */
[----:B------:R-:W-:Y:S01]  /*119b30*/  ISETP.LT.AND P1, PT, R195, c[0x0][0x178], !P4 ;  /* 0x00005e00c3007a0c */ /* 0x000fe20006721270 */
[----:B-1----:R-:W-:Y:S02]  /*119b40*/  IMAD.WIDE R222, R220, 0x4, R62 ;  /* 0x00000004dcde7825 */ /* 0x002fe400078e023e */
[----:B------:R-:W3:Y:S04]  /*119b50*/  LDL.LU R234, [R1+0x7b74] ;  /* 0x007b740001ea7983 */ /* 0x000ee80000300800 */
[----:B------:R1:W-:Y:S01]  /*119b60*/  @P3 STG.E [R226.64], R231 ;  /* 0x000000e7e2003986 */ /* 0x0003e2000c101908 */
[----:B------:R-:W-:-:S03]  /*119b70*/  ISETP.LT.AND P3, PT, R163, c[0x0][0x178], !P4 ;  /* 0x00005e00a3007a0c */ /* 0x000fc60006761270 */
[----:B------:R1:W-:Y:S01]  /*119b80*/  @P6 STG.E [R228.64], R45 ;  /* 0x0000002de4006986 */ /* 0x0003e2000c101908 */
[C---:B--2---:R-:W-:Y:S01]  /*119b90*/  IMAD.WIDE R224, R220.reuse, 0x4, R236 ;  /* 0x00000004dce07825 */ /* 0x044fe200078e02ec */
[----:B------:R-:W-:Y:S02]  /*119ba0*/  ISETP.LT.AND P6, PT, R35, c[0x0][0x178], !P4 ;  /* 0x00005e0023007a0c */ /* 0x000fe400067c1270 */
[----:B-1----:R-:W2:Y:S04]  /*119bb0*/  LDL.LU R231, [R1+0x2c0] ;  /* 0x0002c00001e77983 */ /* 0x002ea80000300800 */
[----:B------:R-:W3:Y:S01]  /*119bc0*/  LDL.LU R45, [R1+0xe0] ;  /* 0x0000e000012d7983 */ /* 0x000ee20000300800 */
[----:B------:R-:W-:-:S03]  /*119bd0*/  IMAD.WIDE R226, R220, 0x4, R242 ;  /* 0x00000004dce27825 */ /* 0x000fc600078e02f2 */
[----:B----4-:R1:W-:Y:S01]  /*119be0*/  @P0 STG.E [R222.64], R232 ;  /* 0x000000e8de000986 */ /* 0x0103e2000c101908 */
[----:B------:R-:W-:-:S03]  /*119bf0*/  IMAD.WIDE R228, R220, 0x4, R244 ;  /* 0x00000004dce47825 */ /* 0x000fc600078e02f4 */
[----:B------:R4:W-:Y:S04]  /*119c00*/  @P5 STG.E [R224.64], R64 ;  /* 0x00000040e0005986 */ /* 0x0009e8000c101908 */
[----:B------:R-:W3:Y:S01]  /*119c10*/  LDL.LU R221, [R1+0x9d4] ;  /* 0x0009d40001dd7983 */ /* 0x000ee20000300800 */
[----:B------:R-:W-:Y:S01]  /*119c20*/  ISETP.GE.AND P0, PT, R46, c[0x0][0x17c], PT ;  /* 0x00005f002e007a0c */ /* 0x000fe20003f06270 */
[C---:B-1----:R-:W-:Y:S02]  /*119c30*/  IMAD.WIDE R222, R220.reuse, 0x4, R238 ;  /* 0x00000004dcde7825 */ /* 0x042fe400078e02ee */
[----:B------:R-:W3:Y:S02]  /*119c40*/  LDL.LU R232, [R1+0x9c4] ;  /* 0x0009c40001e87983 */ /* 0x000ee40000300800 */
[----:B----4-:R-:W-:-:S02]  /*119c50*/  IMAD.WIDE R224, R220, 0x4, R240 ;  /* 0x00000004dce07825 */ /* 0x010fc400078e02f0 */
[----:B------:R-:W4:Y:S04]  /*119c60*/  LDL.LU R46, [R1+0x9b4] ;  /* 0x0009b400012e7983 */ /* 0x000f280000300800 */
[----:B------:R-:W4:Y:S04]  /*119c70*/  LDL.LU R64, [R1+0x9a4] ;  /* 0x0009a40001407983 */ /* 0x000f280000300800 */
[----:B------:R-:W-:Y:S04]  /*119c80*/  @P2 STG.E [R222.64], R233 ;  /* 0x000000e9de002986 */ /* 0x000fe8000c101908 */
[----:B------:R-:W-:Y:S04]  /*119c90*/  @P1 STG.E [R224.64], R230 ;  /* 0x000000e6e0001986 */ /* 0x000fe8000c101908 */
[----:B------:R1:W-:Y:S04]  /*119ca0*/  @P3 STG.E [R226.64], R65 ;  /* 0x00000041e2003986 */ /* 0x0003e8000c101908 */
[----:B------:R1:W-:Y:S04]  /*119cb0*/  @P6 STG.E [R228.64], R235 ;  /* 0x000000ebe4006986 */ /* 0x0003e8000c101908 */
[----:B-1----:R-:W4:Y:S04]  /*119cc0*/  LDL.LU R65, [R1+0x8d4] ;  /* 0x0008d40001417983 */ /* 0x002f280000300800 */
[----:B------:R-:W4:Y:S01]  /*119cd0*/  LDL.LU R235, [R1+0x614] ;  /* 0x0006140001eb7983 */ /* 0x000f220000300800 */
[----:B------:R-:W-:-:S02]  /*119ce0*/  ISETP.LT.AND P5, PT, R147, c[0x0][0x178], !P4 ;  /* 0x00005e0093007a0c */ /* 0x000fc400067a1270 */
[----:B------:R-:W-:Y:S02]  /*119cf0*/  ISETP.LT.AND P4, PT, R179, c[0x0][0x178], !P4 ;  /* 0x00005e00b3007a0c */ /* 0x000fe40006781270 */
[----:B------:R-:W-:Y:S01]  /*119d00*/  ISETP.LT.AND P2, PT, R194, c[0x0][0x178], !P0 ;  /* 0x00005e00c2007a0c */ /* 0x000fe20004741270 */
[----:B------:R-:W-:Y:S01]  /*119d10*/  IMAD.WIDE R222, R220, 0x4, R246 ;  /* 0x00000004dcde7825 */ /* 0x000fe200078e02f6 */
[----:B------:R-:W-:Y:S01]  /*119d20*/  ISETP.LT.AND P3, PT, R66, c[0x0][0x178], !P0 ;  /* 0x00005e0042007a0c */ /* 0x000fe20004761270 */
[----:B------:R-:W4:Y:S01]  /*119d30*/  LDL.LU R233, [R1+0x504] ;  /* 0x0005040001e97983 */ /* 0x000f220000300800 */
[----:B------:R-:W-:Y:S01]  /*119d40*/  ISETP.LT.AND P6, PT, R67, c[0x0][0x178], !P0 ;  /* 0x00005e0043007a0c */ /* 0x000fe200047c1270 */
[C---:B------:R-:W-:Y:S01]  /*119d50*/  IMAD.WIDE R224, R220.reuse, 0x4, R248 ;  /* 0x00000004dce07825 */ /* 0x040fe200078e02f8 */
[----:B------:R-:W-:Y:S01]  /*119d60*/  ISETP.LT.AND P1, PT, R215, c[0x0][0x178], !P0 ;  /* 0x00005e00d7007a0c */ /* 0x000fe20004721270 */
[----:B------:R-:W4:Y:S01]  /*119d70*/  LDL.LU R230, [R1+0x4b4] ;  /* 0x0004b40001e67983 */ /* 0x000f220000300800 */
[----:B------:R-:W-:-:S05]  /*119d80*/  IADD3 R220, R220, c[0x0][0x198], RZ ;  /* 0x00006600dcdc7a10 */ /* 0x000fca0007ffe0ff */
[----:B------:R-:W-:-:S04]  /*119d90*/  IMAD.WIDE R226, R220, 0x4, R50 ;  /* 0x00000004dce27825 */ /* 0x000fc800078e0232 */
[----:B------:R-:W-:Y:S01]  /*119da0*/  IMAD.WIDE R228, R220, 0x4, R52 ;  /* 0x00000004dce47825 */ /* 0x000fe200078e0234 */
[----:B--2---:R1:W-:Y:S01]  /*119db0*/  @P5 STG.E [R222.64], R231 ;  /* 0x000000e7de005986 */ /* 0x0043e2000c101908 */
[----:B------:R-:W-:-:S03]  /*119dc0*/  ISETP.LT.AND P5, PT, R47, c[0x0][0x178], !P0 ;  /* 0x00005e002f007a0c */ /* 0x000fc600047a1270 */
[----:B---3--:R2:W-:Y:S01]  /*119dd0*/  @P4 STG.E [R224.64], R45 ;  /* 0x0000002de0004986 */ /* 0x0085e2000c101908 */
[----:B------:R-:W-:-:S03]  /*119de0*/  ISETP.LT.AND P4, PT, R23, c[0x0][0x178], !P0 ;  /* 0x00005e0017007a0c */ /* 0x000fc60004781270 */
[----:B-1----:R-:W3:Y:S01]  /*119df0*/  LDL.LU R231, [R1+0x474] ;  /* 0x0004740001e77983 */ /* 0x002ee20000300800 */
[----:B------:R-:W-:-:S03]  /*119e00*/  IMAD.WIDE R222, R220, 0x4, R2 ;  /* 0x00000004dcde7825 */ /* 0x000fc600078e0202 */
[----:B--2---:R-:W2:Y:S01]  /*119e10*/  LDL.LU R45, [R1+0x464] ;  /* 0x00046400012d7983 */ /* 0x004ea20000300800 */
[----:B------:R-:W-:-:S03]  /*119e20*/  IMAD.WIDE R224, R220, 0x4, R48 ;  /* 0x00000004dce07825 */ /* 0x000fc600078e0230 */
[----:B------:R1:W-:Y:S04]  /*119e30*/  @P2 STG.E [R222.64], R221 ;  /* 0x000000ddde002986 */ /* 0x0003e8000c101908 */
[----:B------:R4:W-:Y:S04]  /*119e40*/  @P3 STG.E [R224.64], R232 ;  /* 0x000000e8e0003986 */ /* 0x0009e8000c101908 */
[----:B----4-:R4:W-:Y:S04]  /*119e50*/  @P6 STG.E [R226.64], R46 ;  /* 0x0000002ee2006986 */ /* 0x0109e8000c101908 */
[----:B------:R4:W-:Y:S01]  /*119e60*/  @P1 STG.E [R228.64], R64 ;  /* 0x00000040e4001986 */ /* 0x0009e2000c101908 */
[----:B-1----:R-:W-:-:S04]  /*119e70*/  IMAD.WIDE R222, R220, 0x4, R54 ;  /* 0x00000004dcde7825 */ /* 0x002fc800078e0236 */
[----:B------:R-:W-:Y:S01]  /*119e80*/  IMAD.WIDE R224, R220, 0x4, R56 ;  /* 0x00000004dce07825 */ /* 0x000fe200078e0238 */
[----:B----4-:R-:W4:Y:S04]  /*119e90*/  LDL.LU R46, [R1+0x444] ;  /* 0x00044400012e7983 */ /* 0x010f280000300800 */
[----:B------:R-:W4:Y:S04]  /*119ea0*/  LDL.LU R64, [R1+0x434] ;  /* 0x0004340001407983 */ /* 0x000f280000300800 */
[----:B------:R-:W4:Y:S04]  /*119eb0*/  LDL.LU R221, [R1+0x7a3c] ;  /* 0x007a3c0001dd7983 */ /* 0x000f280000300800 */
[----:B------:R-:W4:Y:S04]  /*119ec0*/  LDL.LU R232, [R1+0x3f4] ;  /* 0x0003f40001e87983 */ /* 0x000f280000300800 */
[----:B------:R1:W-:Y:S04]  /*119ed0*/  @P5 STG.E [R222.64], R65 ;  /* 0x00000041de005986 */ /* 0x0003e8000c101908 */
[----:B------:R1:W-:Y:S04]  /*119ee0*/  @P4 STG.E [R224.64], R235 ;  /* 0x000000ebe0004986 */ /* 0x0003e8000c101908 */
[----:B-1----:R-:W4:Y:S04]  /*119ef0*/  LDL.LU R65, [R1+0x3b4] ;  /* 0x0003b40001417983 */ /* 0x002f280000300800 */
        /* <DEDUP_REMOVED lines=12> */
[----:B------:R1:W-:Y:S01]  /*119fc0*/  @P2 STG.E [R224.64], R230 ;  /* 0x000000e6e0002986 */ /* 0x0003e2000c101908 */
[----:B------:R-:W-:Y:S02]  /*119fd0*/  ISETP.LT.AND P2, PT, R163, c[0x0][0x178], !P0 ;  /* 0x00005e00a3007a0c */ /* 0x000fe40004741270 */
[C---:B-1----:R-:W-:Y:S01]  /*119fe0*/  IMAD.WIDE R222, R220.reuse, 0x4, R238 ;  /* 0x00000004dcde7825 */ /* 0x042fe200078e02ee */
[----:B------:R-:W4:Y:S03]  /*119ff0*/  LDL.LU R230, [R1+0x388] ;  /* 0x0003880001e67983 */ /* 0x000f260000300800 */
[----:B------:R-:W-:Y:S01]  /*11a000*/  IMAD.WIDE R224, R220, 0x4, R240 ;  /* 0x00000004dce07825 */ /* 0x000fe200078e02f0 */
[----:B---3--:R1:W-:Y:S01]  /*11a010*/  @P3 STG.E [R226.64], R231 ;  /* 0x000000e7e2003986 */ /* 0x0083e2000c101908 */
[----:B------:R-:W-:-:S03]  /*11a020*/  ISETP.LT.AND P3, PT, R35, c[0x0][0x178], !P0 ;  /* 0x00005e0023007a0c */ /* 0x000fc60004761270 */
[----:B--2---:R2:W-:Y:S01]  /*11a030*/  @P6 STG.E [R228.64], R45 ;  /* 0x0000002de4006986 */ /* 0x0045e2000c101908 */
[----:B------:R-:W-:Y:S01]  /*11a040*/  ISETP.LT.AND P6, PT, R147, c[0x0][0x178], !P0 ;  /* 0x00005e0093007a0c */ /* 0x000fe200047c1270 */
[C---:B-1----:R-:W-:Y:S02]  /*11a050*/  IMAD.WIDE R226, R220.reuse, 0x4, R242 ;  /* 0x00000004dce27825 */ /* 0x042fe400078e02f2 */
[----:B--2---:R-:W2:Y:S04]  /*11a060*/  LDL.LU R45, [R1+0x2b8] ;  /* 0x0002b800012d7983 */ /* 0x004ea80000300800 */
[----:B------:R-:W3:Y:S04]  /*11a070*/  LDL.LU R231, [R1+0x268] ;  /* 0x0002680001e77983 */ /* 0x000ee80000300800 */
[----:B----4-:R1:W-:Y:S04]  /*11a080*/  @P5 STG.E [R222.64], R46 ;  /* 0x0000002ede005986 */ /* 0x0103e8000c101908 */
[----:B------:R4:W-:Y:S01]  /*11a090*/  @P4 STG.E [R224.64], R64 ;  /* 0x00000040e0004986 */ /* 0x0009e2000c101908 */
[----:B-1----:R-:W-:-:S03]  /*11a0a0*/  IMAD.WIDE R222, R220, 0x4, R244 ;  /* 0x00000004dcde7825 */ /* 0x002fc600078e02f4 */
[----:B------:R-:W-:Y:S01]  /*11a0b0*/  @P2 STG.E [R226.64], R232 ;  /* 0x000000e8e2002986 */ /* 0x000fe2000c101908 */
[----:B----4-:R-:W-:-:S03]  /*11a0c0*/  IMAD.WIDE R224, R220, 0x4, R246 ;  /* 0x00000004dce07825 */ /* 0x010fc600078e02f6 */
[----:B------:R-:W4:Y:S04]  /*11a0d0*/  LDL.LU R46, [R1+0x228] ;  /* 0x00022800012e7983 */ /* 0x000f280000300800 */
[----:B------:R-:W4:Y:S04]  /*11a0e0*/  LDL.LU R64, [R1+0x1a8] ;  /* 0x0001a80001407983 */ /* 0x000f280000300800 */
[----:B------:R-:W-:Y:S04]  /*11a0f0*/  @P3 STG.E [R222.64], R65 ;  /* 0x00000041de003986 */ /* 0x000fe8000c101908 */
[----:B------:R1:W-:Y:S04]  /*11a100*/  @P6 STG.E [R224.64], R235 ;  /* 0x000000ebe0006986 */ /* 0x0003e8000c101908 */
[----:B-1----:R-:W4:Y:S01]  /*11a110*/  LDL.LU R235, [R1+0x168] ;  /* 0x0001680001eb7983 */ /* 0x002f220000300800 */
[----:B------:R-:W-:-:S02]  /*11a120*/  ISETP.GE.AND P1, PT, R221, c[0x0][0x17c], PT ;  /* 0x00005f00dd007a0c */ /* 0x000fc40003f26270 */
[----:B------:R-:W-:Y:S01]  /*11a130*/  ISETP.LT.AND P0, PT, R179, c[0x0][0x178], !P0 ;  /* 0x00005e00b3007a0c */ /* 0x000fe20004701270 */
[----:B------:R-:W-:Y:S01]  /*11a140*/  IMAD.WIDE R222, R220, 0x4, R248 ;  /* 0x00000004dcde7825 */ /* 0x000fe200078e02f8 */
[----:B------:R-:W-:Y:S01]  /*11a150*/  ISETP.LT.AND P4, PT, R194, c[0x0][0x178], !P1 ;  /* 0x00005e00c2007a0c */ /* 0x000fe20004f81270 */
[----:B------:R-:W4:Y:S01]  /*11a160*/  LDL.LU R232, [R1+0x138] ;  /* 0x0001380001e87983 */ /* 0x000f220000300800 */
[----:B------:R-:W-:Y:S02]  /*11a170*/  IADD3 R221, R220, c[0x0][0x198], RZ ;  /* 0x00006600dcdd7a10 */ /* 0x000fe40007ffe0ff */
[----:B------:R-:W-:Y:S01]  /*11a180*/  ISETP.LT.AND P5, PT, R66, c[0x0][0x178], !P1 ;  /* 0x00005e0042007a0c */ /* 0x000fe20004fa1270 */
[----:B------:R-:W4:Y:S01]  /*11a190*/  LDL.LU R65, [R1+0xb8] ;  /* 0x0000b80001417983 */ /* 0x000f220000300800 */
[----:B------:R-:W-:Y:S01]  /*11a1a0*/  ISETP.LT.AND P6, PT, R67, c[0x0][0x178], !P1 ;  /* 0x00005e0043007a0c */ /* 0x000fe20004fc1270 */
[----:B------:R-:W-:Y:S01]  /*11a1b0*/  IMAD.WIDE R224, R221, 0x4, R2 ;  /* 0x00000004dde07825 */ /* 0x000fe200078e0202 */
[----:B------:R-:W-:-:S02]  /*11a1c0*/  ISETP.LT.AND P2, PT, R215, c[0x0][0x178], !P1 ;  /* 0x00005e00d7007a0c */ /* 0x000fc40004f41270 */
[----:B------:R-:W-:Y:S01]  /*11a1d0*/  ISETP.LT.AND P3, PT, R47, c[0x0][0x178], !P1 ;  /* 0x00005e002f007a0c */ /* 0x000fe20004f61270 */
[----:B------:R1:W-:Y:S01]  /*11a1e0*/  @P0 STG.E [R222.64], R234 ;  /* 0x000000eade000986 */ /* 0x0003e2000c101908 */
[----:B------:R-:W-:-:S03]  /*11a1f0*/  IMAD.WIDE R226, R221, 0x4, R48 ;  /* 0x00000004dde27825 */ /* 0x000fc600078e0230 */
[----:B------:R1:W-:Y:S01]  /*11a200*/  @P4 STG.E [R224.64], R230 ;  /* 0x000000e6e0004986 */ /* 0x0003e2000c101908 */
[----:B------:R-:W-:Y:S01]  /*11a210*/  ISETP.LT.AND P4, PT, R23, c[0x0][0x178], !P1 ;  /* 0x00005e0017007a0c */ /* 0x000fe20004f81270 */
[C---:B-1----:R-:W-:Y:S02]  /*11a220*/  IMAD.WIDE R222, R221.reuse, 0x4, R50 ;  /* 0x00000004ddde7825 */ /* 0x042fe400078e0232 */
[----:B------:R-:W4:Y:S02]  /*11a230*/  LDL.LU R234, [R1+0x7b70] ;  /* 0x007b700001ea7983 */ /* 0x000f240000300800 */
[C---:B------:R-:W-:Y:S02]  /*11a240*/  IMAD.WIDE R224, R221.reuse, 0x4, R52 ;  /* 0x00000004dde07825 */ /* 0x040fe400078e0234 */
[----:B------:R-:W4:Y:S04]  /*11a250*/  LDL.LU R230, [R1+0x98] ;  /* 0x0000980001e67983 */ /* 0x000f280000300800 */
[----:B--2---:R1:W-:Y:S04]  /*11a260*/  @P5 STG.E [R226.64], R45 ;  /* 0x0000002de2005986 */ /* 0x0043e8000c101908 */
[----:B---3--:R2:W-:Y:S01]  /*11a270*/  @P6 STG.E [R222.64], R231 ;  /* 0x000000e7de006986 */ /* 0x0085e2000c101908 */
[----:B-1----:R-:W-:-:S03]  /*11a280*/  IMAD.WIDE R226, R221, 0x4, R54 ;  /* 0x00000004dde27825 */ /* 0x002fc600078e0236 */
[----:B------:R-:W3:Y:S01]  /*11a290*/  LDL.LU R45, [R1+0x78] ;  /* 0x00007800012d7983 */ /* 0x000ee20000300800 */
[----:B--2---:R-:W-:-:S03]  /*11a2a0*/  IMAD.WIDE R222, R221, 0x4, R56 ;  /* 0x00000004ddde7825 */ /* 0x004fc600078e0238 */
[----:B------:R-:W2:Y:S04]  /*11a2b0*/  LDL.LU R220, [R1+0x7a40] ;  /* 0x007a400001dc7983 */ /* 0x000ea80000300800 */
[----:B------:R-:W2:Y:S04]  /*11a2c0*/  LDL.LU R233, [R1+0x68] ;  /* 0x0000680001e97983 */ /* 0x000ea80000300800 */
[----:B------:R-:W2:Y:S04]  /*11a2d0*/  LDL.LU R231, [R1+0x48] ;  /* 0x0000480001e77983 */ /* 0x000ea80000300800 */
[----:B----4-:R1:W-:Y:S04]  /*11a2e0*/  @P2 STG.E [R224.64], R46 ;  /* 0x0000002ee0002986 */ /* 0x0103e8000c101908 */
[----:B------:R4:W-:Y:S04]  /*11a2f0*/  @P3 STG.E [R226.64], R64 ;  /* 0x00000040e2003986 */ /* 0x0009e8000c101908 */
[----:B-1----:R-:W2:Y:S04]  /*11a300*/  LDL.LU R46, [R1+0x38] ;  /* 0x00003800012e7983 */ /* 0x002ea80000300800 */
[----:B----4-:R-:W4:Y:S04]  /*11a310*/  LDL.LU R64, [R1+0x18] ;  /* 0x0000180001407983 */ /* 0x010f280000300800 */
[----:B------:R1:W-:Y:S04]  /*11a320*/  @P4 STG.E [R222.64], R235 ;  /* 0x000000ebde004986 */ /* 0x0003e8000c101908 */
[----:B-1----:R-:W2:Y:S04]  /*11a330*/  LDL.LU R235, [R1+0x7b6c] ;  /* 0x007b6c0001eb7983 */ /* 0x002ea80000300800 */
[----:B------:R-:W2:Y:S01]  /*11a340*/  LDL.LU R223, [R1+0x148] ;  /* 0x0001480001df7983 */ /* 0x000ea20000300800 */
[----:B------:R-:W-:-:S02]  /*11a350*/  ISETP.LT.AND P0, PT, R7, c[0x0][0x178], !P1 ;  /* 0x00005e0007007a0c */ /* 0x000fc40004f01270 */
[----:B------:R-:W-:Y:S02]  /*11a360*/  ISETP.LT.AND P5, PT, R27, c[0x0][0x178], !P1 ;  /* 0x00005e001b007a0c */ /* 0x000fe40004fa1270 */
[----:B------:R-:W-:Y:S01]  /*11a370*/  ISETP.LT.AND P6, PT, R31, c[0x0][0x178], !P1 ;  /* 0x00005e001f007a0c */ /* 0x000fe20004fc1270 */
[----:B------:R-:W-:Y:S01]  /*11a380*/  IMAD.WIDE R224, R221, 0x4, R58 ;  /* 0x00000004dde07825 */ /* 0x000fe200078e023a */
[----:B------:R-:W-:Y:S02]  /*11a390*/  ISETP.LT.AND P3, PT, R43, c[0x0][0x178], !P1 ;  /* 0x00005e002b007a0c */ /* 0x000fe40004f61270 */
[----:B------:R-:W-:Y:S01]  /*11a3a0*/  ISETP.LT.AND P2, PT, R39, c[0x0][0x178], !P1 ;  /* 0x00005e0027007a0c */ /* 0x000fe20004f41270 */
[----:B------:R-:W-:Y:S01]  /*11a3b0*/  IMAD.WIDE R226, R221, 0x4, R60 ;  /* 0x00000004dde27825 */ /* 0x000fe200078e023c */
[----:B------:R-:W-:-:S03]  /*11a3c0*/  ISETP.LT.AND P4, PT, R195, c[0x0][0x178], !P1 ;  /* 0x00005e00c3007a0c */ /* 0x000fc60004f81270 */
[----:B------:R-:W-:Y:S01]  /*11a3d0*/  IMAD.WIDE R228, R221, 0x4, R62 ;  /* 0x00000004dde47825 */ /* 0x000fe200078e023e */
[----:B--2---:R1:W-:Y:S01]  /*11a3e0*/  @P0 STG.E [R224.64], R223 ;  /* 0x000000dfe0000986 */ /* 0x0043e2000c101908 */
[----:B------:R-:W-:-:S03]  /*11a3f0*/  ISETP.LT.AND P0, PT, R163, c[0x0][0x178], !P1 ;  /* 0x00005e00a3007a0c */ /* 0x000fc60004f01270 */
[----:B------:R2:W-:Y:S01]  /*11a400*/  @P5 STG.E [R226.64], R232 ;  /* 0x000000e8e2005986 */ /* 0x0005e2000c101908 */
[----:B------:R-:W-:-:S03]  /*11a410*/  ISETP.LT.AND P5, PT, R35, c[0x0][0x178], !P1 ;  /* 0x00005e0023007a0c */ /* 0x000fc60004fa1270 */
[----:B------:R2:W-:Y:S01]  /*11a420*/  @P6 STG.E [R228.64], R65 ;  /* 0x00000041e4006986 */ /* 0x0005e2000c101908 */
[----:B------:R-:W-:Y:S01]  /*11a430*/  ISETP.LT.AND P6, PT, R147, c[0x0][0x178], !P1 ;  /* 0x00005e0093007a0c */ /* 0x000fe20004fc1270 */
[----:B-1----:R-:W-:-:S04]  /*11a440*/  IMAD.WIDE R222, R221, 0x4, R236 ;  /* 0x00000004ddde7825 */ /* 0x002fc800078e02ec */
[C---:B------:R-:W-:Y:S01]  /*11a450*/  IMAD.WIDE R224, R221.reuse, 0x4, R238 ;  /* 0x00000004dde07825 */ /* 0x040fe200078e02ee */
[----:B------:R1:W-:Y:S03]  /*11a460*/  @P3 STG.E [R222.64], R230 ;  /* 0x000000e6de003986 */ /* 0x0003e6000c101908 */
[C---:B--2---:R-:W-:Y:S01]  /*11a470*/  IMAD.WIDE R226, R221.reuse, 0x4, R240 ;  /* 0x00000004dde27825 */ /* 0x044fe200078e02f0 */
[----:B---3--:R2:W-:Y:S03]  /*11a480*/  @P2 STG.E [R224.64], R45 ;  /* 0x0000002de0002986 */ /* 0x0085e6000c101908 */
[C---:B------:R-:W-:Y:S01]  /*11a490*/  IMAD.WIDE R228, R221.reuse, 0x4, R242 ;  /* 0x00000004dde47825 */ /* 0x040fe200078e02f2 */
[----:B------:R-:W3:Y:S03]  /*11a4a0*/  LDL.LU R65, [R1+0x38c] ;  /* 0x00038c0001417983 */ /* 0x000ee60000300800 */
[C---:B-1----:R-:W-:Y:S01]  /*11a4b0*/  IMAD.WIDE R222, R221.reuse, 0x4, R244 ;  /* 0x00000004ddde7825 */ /* 0x042fe200078e02f4 */
[----:B------:R-:W3:Y:S03]  /*11a4c0*/  LDL.LU R232, [R1+0x26c] ;  /* 0x00026c0001e87983 */ /* 0x000ee60000300800 */
[----:B--2---:R-:W-:Y:S01]  /*11a4d0*/  IMAD.WIDE R224, R221, 0x4, R246 ;  /* 0x00000004dde07825 */ /* 0x004fe200078e02f6 */
[----:B------:R-:W-:Y:S01]  /*11a4e0*/  @P4 STG.E [R226.64], R233 ;  /* 0x000000e9e2004986 */ /* 0x000fe2000c101908 */
[----:B------:R-:W-:-:S03]  /*11a4f0*/  ISETP.GE.AND P3, PT, R220, c[0x0][0x17c], PT ;  /* 0x00005f00dc007a0c */ /* 0x000fc60003f66270 */
[----:B------:R-:W2:Y:S01]  /*11a500*/  LDL.LU R230, [R1+0x22c] ;  /* 0x00022c0001e67983 */ /* 0x000ea20000300800 */
[----:B------:R-:W-:-:S03]  /*11a510*/  IADD3 R220, R221, c[0x0][0x198], RZ ;  /* 0x00006600dddc7a10 */ /* 0x000fc60007ffe0ff */
[----:B------:R-:W-:Y:S04]  /*11a520*/  @P0 STG.E [R228.64], R231 ;  /* 0x000000e7e4000986 */ /* 0x000fe8000c101908 */
[----:B------:R-:W2:Y:S04]  /*11a530*/  LDL.LU R45, [R1+0x1ac] ;  /* 0x0001ac00012d7983 */ /* 0x000ea80000300800 */
[----:B------:R1:W-:Y:S04]  /*11a540*/  @P5 STG.E [R222.64], R46 ;  /* 0x0000002ede005986 */ /* 0x0003e8000c101908 */
[----:B----4-:R4:W-:Y:S04]  /*11a550*/  @P6 STG.E [R224.64], R64 ;  /* 0x00000040e0006986 */ /* 0x0109e8000c101908 */
[----:B-1----:R-:W2:Y:S01]  /*11a560*/  LDL.LU R46, [R1+0x16c] ;  /* 0x00016c00012e7983 */ /* 0x002ea20000300800 */
[----:B------:R-:W-:-:S03]  /*11a570*/  IMAD.WIDE R222, R221, 0x4, R248 ;  /* 0x00000004ddde7825 */ /* 0x000fc600078e02f8 */
[----:B----4-:R-:W4:Y:S04]  /*11a580*/  LDL.LU R64, [R1+0x14c] ;  /* 0x00014c0001407983 */ /* 0x010f280000300800 */
[----:B------:R-:W2:Y:S01]  /*11a590*/  LDL.LU R221, [R1+0x2bc] ;  /* 0x0002bc0001dd7983 */ /* 0x000ea20000300800 */
[----:B------:R-:W-:Y:S02]  /*11a5a0*/  ISETP.LT.AND P1, PT, R179, c[0x0][0x178], !P1 ;  /* 0x00005e00b3007a0c */ /* 0x000fe40004f21270 */
[----:B------:R-:W-:Y:S02]  /*11a5b0*/  ISETP.LT.AND P2, PT, R194, c[0x0][0x178], !P3 ;  /* 0x00005e00c2007a0c */ /* 0x000fe40005f41270 */
[----:B------:R-:W-:Y:S02]  /*11a5c0*/  ISETP.LT.AND P0, PT, R66, c[0x0][0x178], !P3 ;  /* 0x00005e0042007a0c */ /* 0x000fe40005f01270 */
[----:B------:R-:W-:Y:S01]  /*11a5d0*/  ISETP.LT.AND P4, PT, R67, c[0x0][0x178], !P3 ;  /* 0x00005e0043007a0c */ /* 0x000fe20005f81270 */
[----:B------:R-:W-:Y:S01]  /*11a5e0*/  IMAD.WIDE R224, R220, 0x4, R2 ;  /* 0x00000004dce07825 */ /* 0x000fe200078e0202 */
[----:B------:R-:W-:-:S02]  /*11a5f0*/  ISETP.LT.AND P5, PT, R215, c[0x0][0x178], !P3 ;  /* 0x00005e00d7007a0c */ /* 0x000fc40005fa1270 */
[----:B------:R-:W-:-:S03]  /*11a600*/  ISETP.LT.AND P6, PT, R47, c[0x0][0x178], !P3 ;  /* 0x00005e002f007a0c */ /* 0x000fc60005fc1270 */
[----:B------:R1:W-:Y:S01]  /*11a610*/  @P1 STG.E [R222.64], R234 ;  /* 0x000000eade001986 */ /* 0x0003e2000c101908 */
[----:B------:R-:W-:-:S04]  /*11a620*/  IMAD.WIDE R226, R220, 0x4, R52 ;  /* 0x00000004dce27825 */ /* 0x000fc800078e0234 */
[C---:B------:R-:W-:Y:S01]  /*11a630*/  IMAD.WIDE R228, R220.reuse, 0x4, R54 ;  /* 0x00000004dce47825 */ /* 0x040fe200078e0236 */
[----:B-1----:R-:W4:Y:S03]  /*11a640*/  LDL.LU R234, [R1+0x13c] ;  /* 0x00013c0001ea7983 */ /* 0x002f260000300800 */
[C---:B------:R-:W-:Y:S01]  /*11a650*/  IMAD.WIDE R222, R220.reuse, 0x4, R48 ;  /* 0x00000004dcde7825 */ /* 0x040fe200078e0230 */
[----:B------:R-:W4:Y:S04]  /*11a660*/  LDL.LU R233, [R1+0xbc] ;  /* 0x0000bc0001e97983 */ /* 0x000f280000300800 */
[----:B------:R-:W4:Y:S04]  /*11a670*/  LDL.LU R231, [R1+0x9c] ;  /* 0x00009c0001e77983 */ /* 0x000f280000300800 */
[----:B---3--:R1:W-:Y:S02]  /*11a680*/  @P2 STG.E [R224.64], R65 ;  /* 0x00000041e0002986 */ /* 0x0083e4000c101908 */
[----:B-1----:R-:W-:-:S02]  /*11a690*/  IMAD.WIDE R224, R220, 0x4, R50 ;  /* 0x00000004dce07825 */ /* 0x002fc400078e0232 */
[----:B------:R-:W3:Y:S01]  /*11a6a0*/  LDL.LU R65, [R1+0x7c] ;  /* 0x00007c0001417983 */ /* 0x000ee20000300800 */
[----:B------:R-:W-:-:S03]  /*11a6b0*/  ISETP.LT.AND P2, PT, R23, c[0x0][0x178], !P3 ;  /* 0x00005e0017007a0c */ /* 0x000fc60005f41270 */
[----:B--2---:R1:W-:Y:S04]  /*11a6c0*/  @P0 STG.E [R222.64], R221 ;  /* 0x000000ddde000986 */ /* 0x0043e8000c101908 */
[----:B------:R2:W-:Y:S04]  /*11a6d0*/  @P4 STG.E [R224.64], R232 ;  /* 0x000000e8e0004986 */ /* 0x0005e8000c101908 */
[----:B------:R-:W-:Y:S04]  /*11a6e0*/  @P5 STG.E [R226.64], R230 ;  /* 0x000000e6e2005986 */ /* 0x000fe8000c101908 */
[----:B-1----:R-:W3:Y:S04]  /*11a6f0*/  LDL.LU R221, [R1+0x7a44] ;  /* 0x007a440001dd7983 */ /* 0x002ee80000300800 */
[----:B------:R1:W-:Y:S04]  /*11a700*/  @P6 STG.E [R228.64], R45 ;  /* 0x0000002de4006986 */ /* 0x0003e8000c101908 */
[----:B--2---:R-:W2:Y:S04]  /*11a710*/  LDL.LU R232, [R1+0x6c] ;  /* 0x00006c0001e87983 */ /* 0x004ea80000300800 */
[----:B-1----:R-:W2:Y:S01]  /*11a720*/  LDL.LU R45, [R1+0x4c] ;  /* 0x00004c00012d7983 */ /* 0x002ea20000300800 */
[----:B------:R-:W-:-:S03]  /*11a730*/  IMAD.WIDE R222, R220, 0x4, R56 ;  /* 0x00000004dcde7825 */ /* 0x000fc600078e0238 */
[----:B------:R-:W2:Y:S04]  /*11a740*/  LDL.LU R230, [R1+0x3c] ;  /* 0x00003c0001e67983 */ /* 0x000ea80000300800 */
[----:B------:R1:W-:Y:S04]  /*11a750*/  @P2 STG.E [R222.64], R46 ;  /* 0x0000002ede002986 */ /* 0x0003e8000c101908 */
[----:B-1----:R-:W2:Y:S01]  /*11a760*/  LDL.LU R46, [R1+0x1c] ;  /* 0x00001c00012e7983 */ /* 0x002ea20000300800 */
[----:B------:R-:W-:Y:S02]  /*11a770*/  ISETP.LT.AND P1, PT, R7, c[0x0][0x178], !P3 ;  /* 0x00005e0007007a0c */ /* 0x000fe40005f21270 */
[----:B------:R-:W-:-:S02]  /*11a780*/  ISETP.LT.AND P0, PT, R27, c[0x0][0x178], !P3 ;  /* 0x00005e001b007a0c */ /* 0x000fc40005f01270 */
[----:B------:R-:W-:Y:S01]  /*11a790*/  ISETP.LT.AND P4, PT, R31, c[0x0][0x178], !P3 ;  /* 0x00005e001f007a0c */ /* 0x000fe20005f81270 */
[C---:B------:R-:W-:Y:S01]  /*11a7a0*/  IMAD.WIDE R224, R220.reuse, 0x4, R58 ;  /* 0x00000004dce07825 */ /* 0x040fe200078e023a */
[----:B------:R-:W-:Y:S02]  /*11a7b0*/  ISETP.LT.AND P5, PT, R43, c[0x0][0x178], !P3 ;  /* 0x00005e002b007a0c */ /* 0x000fe40005fa1270 */
[----:B------:R-:W-:Y:S01]  /*11a7c0*/  ISETP.LT.AND P6, PT, R39, c[0x0][0x178], !P3 ;  /* 0x00005e0027007a0c */ /* 0x000fe20005fc1270 */
[----:B------:R-:W-:Y:S01]  /*11a7d0*/  IMAD.WIDE R222, R220, 0x4, R60 ;  /* 0x00000004dcde7825 */ /* 0x000fe200078e023c */
[----:B------:R-:W-:-:S03]  /*11a7e0*/  ISETP.LT.AND P2, PT, R195, c[0x0][0x178], !P3 ;  /* 0x00005e00c3007a0c */ /* 0x000fc60005f41270 */
[----:B----4-:R1:W-:Y:S01]  /*11a7f0*/  @P1 STG.E [R224.64], R64 ;  /* 0x00000040e0001986 */ /* 0x0103e2000c101908 */
[----:B------:R-:W-:Y:S01]  /*11a800*/  ISETP.LT.AND P1, PT, R163, c[0x0][0x178], !P3 ;  /* 0x00005e00a3007a0c */ /* 0x000fe20005f21270 */
[C---:B------:R-:W-:Y:S02]  /*11a810*/  IMAD.WIDE R226, R220.reuse, 0x4, R236 ;  /* 0x00000004dce27825 */ /* 0x040fe400078e02ec */
[----:B------:R4:W-:Y:S02]  /*11a820*/  @P0 STG.E [R222.64], R234 ;  /* 0x000000eade000986 */ /* 0x0009e4000c101908 */
[----:B------:R-:W-:-:S04]  /*11a830*/  IMAD.WIDE R228, R220, 0x4, R238 ;  /* 0x00000004dce47825 */ /* 0x000fc800078e02ee */
[C---:B-1----:R-:W-:Y:S01]  /*11a840*/  IMAD.WIDE R224, R220.reuse, 0x4, R62 ;  /* 0x00000004dce07825 */ /* 0x042fe200078e023e */
[----:B------:R-:W2:Y:S04]  /*11a850*/  LDL.LU R64, [R1+0x708] ;  /* 0x0007080001407983 */ /* 0x000ea80000300800 */
[----:B------:R1:W-:Y:S01]  /*11a860*/  @P4 STG.E [R224.64], R233 ;  /* 0x000000e9e0004986 */ /* 0x0003e2000c101908 */
[----:B----4-:R-:W-:-:S03]  /*11a870*/  IMAD.WIDE R222, R220, 0x4, R240 ;  /* 0x00000004dcde7825 */ /* 0x010fc600078e02f0 */
[----:B------:R4:W-:Y:S01]  /*11a880*/  @P5 STG.E [R226.64], R231 ;  /* 0x000000e7e2005986 */ /* 0x0009e2000c101908 */
[----:B-1----:R-:W-:-:S03]  /*11a890*/  IMAD.WIDE R224, R220, 0x4, R242 ;  /* 0x00000004dce07825 */ /* 0x002fc600078e02f2 */
[----:B----4-:R-:W4:Y:S01]  /*11a8a0*/  LDL.LU R231, [R1+0x428] ;  /* 0x0004280001e77983 */ /* 0x010f220000300800 */
[----:B------:R-:W-:Y:S02]  /*11a8b0*/  ISETP.LT.AND P4, PT, R35, c[0x0][0x178], !P3 ;  /* 0x00005e0023007a0c */ /* 0x000fe40005f81270 */
[----:B------:R-:W-:Y:S01]  /*11a8c0*/  ISETP.LT.AND P5, PT, R147, c[0x0][0x178], !P3 ;  /* 0x00005e0093007a0c */ /* 0x000fe20005fa1270 */
[----:B---3--:R1:W-:Y:S04]  /*11a8d0*/  @P6 STG.E [R228.64], R65 ;  /* 0x00000041e4006986 */ /* 0x0083e8000c101908 */
[----:B-1----:R-:W3:Y:S04]  /*11a8e0*/  LDL.LU R65, [R1+0x408] ;  /* 0x0004080001417983 */ /* 0x002ee80000300800 */
[----:B------:R-:W3:Y:S04]  /*11a8f0*/  LDL.LU R229, [R1+0x3d8] ;  /* 0x0003d80001e57983 */ /* 0x000ee80000300800 */
[----:B------:R-:W3:Y:S04]  /*11a900*/  LDL.LU R233, [R1+0x3a8] ;  /* 0x0003a80001e97983 */ /* 0x000ee80000300800 */
[----:B--2---:R-:W-:Y:S04]  /*11a910*/  @P2 STG.E [R222.64], R232 ;  /* 0x000000e8de002986 */ /* 0x004fe8000c101908 */
[----:B------:R1:W-:Y:S04]  /*11a920*/  @P1 STG.E [R224.64], R45 ;  /* 0x0000002de0001986 */ /* 0x0003e8000c101908 */
[----:B-1----:R-:W2:Y:S01]  /*11a930*/  LDL.LU R45, [R1+0x2a8] ;  /* 0x0002a800012d7983 */ /* 0x002ea20000300800 */
[----:B------:R-:W-:-:S03]  /*11a940*/  IMAD.WIDE R224, R220, 0x4, R244 ;  /* 0x00000004dce07825 */ /* 0x000fc600078e02f4 */
[----:B------:R-:W2:Y:S01]  /*11a950*/  LDL.LU R232, [R1+0x288] ;  /* 0x0002880001e87983 */ /* 0x000ea20000300800 */
[----:B------:R-:W-:-:S03]  /*11a960*/  IMAD.WIDE R222, R220, 0x4, R246 ;  /* 0x00000004dcde7825 */ /* 0x000fc600078e02f6 */
[----:B------:R-:W-:Y:S04]  /*11a970*/  @P4 STG.E [R224.64], R230 ;  /* 0x000000e6e0004986 */ /* 0x000fe8000c101908 */
[----:B------:R1:W-:Y:S04]  /*11a980*/  @P5 STG.E [R222.64], R46 ;  /* 0x0000002ede005986 */ /* 0x0003e8000c101908 */
[----:B-1----:R-:W2:Y:S01]  /*11a990*/  LDL.LU R46, [R1+0x258] ;  /* 0x00025800012e7983 */ /* 0x002ea20000300800 */
[----:B------:R-:W-:Y:S02]  /*11a9a0*/  ISETP.GE.AND P0, PT, R221, c[0x0][0x17c], PT ;  /* 0x00005f00dd007a0c */ /* 0x000fe40003f06270 */
[----:B------:R-:W-:-:S02]  /*11a9b0*/  ISETP.LT.AND P3, PT, R179, c[0x0][0x178], !P3 ;  /* 0x00005e00b3007a0c */ /* 0x000fc40005f61270 */
[----:B------:R-:W-:Y:S02]  /*11a9c0*/  ISETP.LT.AND P6, PT, R194, c[0x0][0x178], !P0 ;  /* 0x00005e00c2007a0c */ /* 0x000fe400047c1270 */
[C---:B------:R-:W-:Y:S01]  /*11a9d0*/  IADD3 R228, R220.reuse, c[0x0][0x198], RZ ;  /* 0x00006600dce47a10 */ /* 0x040fe20007ffe0ff */
[----:B------:R-:W-:Y:S01]  /*11a9e0*/  IMAD.WIDE R220, R220, 0x4, R248 ;  /* 0x00000004dcdc7825 */ /* 0x000fe200078e02f8 */
[----:B------:R-:W-:Y:S02]  /*11a9f0*/  ISETP.LT.AND P1, PT, R66, c[0x0][0x178], !P0 ;  /* 0x00005e0042007a0c */ /* 0x000fe40004721270 */
[----:B------:R-:W-:Y:S01]  /*11aa00*/  ISETP.LT.AND P2, PT, R67, c[0x0][0x178], !P0 ;  /* 0x00005e0043007a0c */ /* 0x000fe20004741270 */
[----:B------:R-:W-:Y:S01]  /*11aa10*/  IMAD.WIDE R226, R228, 0x4, R2 ;  /* 0x00000004e4e27825 */ /* 0x000fe200078e0202 */
[----:B------:R-:W-:-:S03]  /*11aa20*/  ISETP.LT.AND P4, PT, R215, c[0x0][0x178], !P0 ;  /* 0x00005e00d7007a0c */ /* 0x000fc60004781270 */
[----:B------:R1:W-:Y:S01]  /*11aa30*/  @P3 STG.E [R220.64], R235 ;  /* 0x000000ebdc003986 */ /* 0x0003e2000c101908 */
[----:B------:R-:W-:Y:S01]  /*11aa40*/  ISETP.LT.AND P3, PT, R47, c[0x0][0x178], !P0 ;  /* 0x00005e002f007a0c */ /* 0x000fe20004761270 */
[C---:B------:R-:W-:Y:S01]  /*11aa50*/  IMAD.WIDE R222, R228.reuse, 0x4, R50 ;  /* 0x00000004e4de7825 */ /* 0x040fe200078e0232 */
[----:B------:R-:W-:Y:S01]  /*11aa60*/  ISETP.LT.AND P5, PT, R23, c[0x0][0x178], !P0 ;  /* 0x00005e0017007a0c */ /* 0x000fe200047a1270 */
[----:B------:R4:W-:Y:S02]  /*11aa70*/  @P6 STG.E [R226.64], R64 ;  /* 0x00000040e2006986 */ /* 0x0009e4000c101908 */
[C---:B-1----:R-:W-:Y:S02]  /*11aa80*/  IMAD.WIDE R220, R228.reuse, 0x4, R48 ;  /* 0x00000004e4dc7825 */ /* 0x042fe400078e0230 */
[----:B----4-:R-:W2:Y:S02]  /*11aa90*/  LDL.LU R64, [R1+0x218] ;  /* 0x0002180001407983 */ /* 0x010ea40000300800 */
[----:B------:R-:W-:-:S02]  /*11aaa0*/  IMAD.WIDE R224, R228, 0x4, R56 ;  /* 0x00000004e4e07825 */ /* 0x000fc400078e0238 */
[----:B------:R1:W-:Y:S04]  /*11aab0*/  @P1 STG.E [R220.64], R231 ;  /* 0x000000e7dc001986 */ /* 0x0003e8000c101908 */
[----:B------:R-:W2:Y:S04]  /*11aac0*/  LDL.LU R234, [R1+0x188] ;  /* 0x0001880001ea7983 */ /* 0x000ea80000300800 */
[----:B------:R-:W2:Y:S01]  /*11aad0*/  LDL.LU R230, [R1+0x178] ;  /* 0x0001780001e67983 */ /* 0x000ea20000300800 */
[----:B-1----:R-:W-:-:S03]  /*11aae0*/  IMAD.WIDE R220, R228, 0x4, R52 ;  /* 0x00000004e4dc7825 */ /* 0x002fc600078e0234 */
[----:B------:R-:W2:Y:S01]  /*11aaf0*/  LDL.LU R231, [R1+0x158] ;  /* 0x0001580001e77983 */ /* 0x000ea20000300800 */
[----:B------:R-:W-:Y:S02]  /*11ab00*/  ISETP.LT.AND P6, PT, R7, c[0x0][0x178], !P0 ;  /* 0x00005e0007007a0c */ /* 0x000fe400047c1270 */
[----:B------:R-:W-:Y:S01]  /*11ab10*/  ISETP.LT.AND P1, PT, R27, c[0x0][0x178], !P0 ;  /* 0x00005e001b007a0c */ /* 0x000fe20004721270 */
[C---:B------:R-:W-:Y:S01]  /*11ab20*/  IMAD.WIDE R226, R228.reuse, 0x4, R58 ;  /* 0x00000004e4e27825 */ /* 0x040fe200078e023a */
[----:B---3--:R1:W-:Y:S04]  /*11ab30*/  @P2 STG.E [R222.64], R65 ;  /* 0x00000041de002986 */ /* 0x0083e8000c101908 */
[----:B------:R3:W-:Y:S01]  /*11ab40*/  @P4 STG.E [R220.64], R229 ;  /* 0x000000e5dc004986 */ /* 0x0007e2000c101908 */
[----:B-1----:R-:W-:-:S03]  /*11ab50*/  IMAD.WIDE R222, R228, 0x4, R54 ;  /* 0x00000004e4de7825 */ /* 0x002fc600078e0236 */
[----:B------:R-:W4:Y:S04]  /*11ab60*/  LDL.LU R65, [R1+0xc8] ;  /* 0x0000c80001417983 */ /* 0x000f280000300800 */
[----:B------:R-:W-:Y:S01]  /*11ab70*/  @P3 STG.E [R222.64], R233 ;  /* 0x000000e9de003986 */ /* 0x000fe2000c101908 */
[----:B---3--:R-:W-:-:S03]  /*11ab80*/  IMAD.WIDE R220, R228, 0x4, R60 ;  /* 0x00000004e4dc7825 */ /* 0x008fc600078e023c */
[----:B--2---:R1:W-:Y:S04]  /*11ab90*/  @P5 STG.E [R224.64], R45 ;  /* 0x0000002de0005986 */ /* 0x0043e8000c101908 */
[----:B-1----:R-:W2:Y:S04]  /*11aba0*/  LDL.LU R45, [R1+0xa8] ;  /* 0x0000a800012d7983 */ /* 0x002ea80000300800 */
[----:B------:R-:W3:Y:S04]  /*11abb0*/  LDL.LU R229, [R1+0x7a48] ;  /* 0x007a480001e57983 */ /* 0x000ee80000300800 */
[----:B------:R1:W-:Y:S04]  /*11abc0*/  @P6 STG.E [R226.64], R232 ;  /* 0x000000e8e2006986 */ /* 0x0003e8000c101908 */
[----:B------:R-:W2:Y:S04]  /*11abd0*/  LDL.LU R233, [R1+0x88] ;  /* 0x0000880001e97983 */ /* 0x000ea80000300800 */
[----:B------:R1:W-:Y:S04]  /*11abe0*/  @P1 STG.E [R220.64], R46 ;  /* 0x0000002edc001986 */ /* 0x0003e8000c101908 */
[----:B-1----:R-:W2:Y:S04]  /*11abf0*/  LDL.LU R232, [R1+0x58] ;  /* 0x0000580001e87983 */ /* 0x002ea80000300800 */
[----:B------:R-:W2:Y:S01]  /*11ac00*/  LDL.LU R46, [R1+0x70c] ;  /* 0x00070c00012e7983 */ /* 0x000ea20000300800 */
[----:B------:R-:W-:-:S02]  /*11ac10*/  ISETP.LT.AND P2, PT, R31, c[0x0][0x178], !P0 ;  /* 0x00005e001f007a0c */ /* 0x000fc40004741270 */
[----:B------:R-:W-:Y:S02]  /*11ac20*/  ISETP.LT.AND P4, PT, R43, c[0x0][0x178], !P0 ;  /* 0x00005e002b007a0c */ /* 0x000fe40004781270 */
[----:B------:R-:W-:Y:S01]  /*11ac30*/  ISETP.LT.AND P3, PT, R39, c[0x0][0x178], !P0 ;  /* 0x00005e0027007a0c */ /* 0x000fe20004761270 */
[C---:B------:R-:W-:Y:S01]  /*11ac40*/  IMAD.WIDE R222, R228.reuse, 0x4, R62 ;  /* 0x00000004e4de7825 */ /* 0x040fe200078e023e */
[----:B------:R-:W-:Y:S02]  /*11ac50*/  ISETP.LT.AND P5, PT, R195, c[0x0][0x178], !P0 ;  /* 0x00005e00c3007a0c */ /* 0x000fe400047a1270 */
[----:B------:R-:W-:Y:S01]  /*11ac60*/  ISETP.LT.AND P6, PT, R163, c[0x0][0x178], !P0 ;  /* 0x00005e00a3007a0c */ /* 0x000fe200047c1270 */
[----:B------:R-:W-:-:S04]  /*11ac70*/  IMAD.WIDE R220, R228, 0x4, R236 ;  /* 0x00000004e4dc7825 */ /* 0x000fc800078e02ec */
[C---:B------:R-:W-:Y:S01]  /*11ac80*/  IMAD.WIDE R224, R228.reuse, 0x4, R240 ;  /* 0x00000004e4e07825 */ /* 0x040fe200078e02f0 */
[----:B------:R1:W-:Y:S03]  /*11ac90*/  @P2 STG.E [R222.64], R64 ;  /* 0x00000040de002986 */ /* 0x0003e6000c101908 */
[C---:B------:R-:W-:Y:S01]  /*11aca0*/  IMAD.WIDE R226, R228.reuse, 0x4, R242 ;  /* 0x00000004e4e27825 */ /* 0x040fe200078e02f2 */
[----:B------:R-:W-:Y:S01]  /*11acb0*/  ISETP.LT.AND P1, PT, R35, c[0x0][0x178], !P0 ;  /* 0x00005e0023007a0c */ /* 0x000fe20004721270 */
[----:B------:R1:W-:Y:S04]  /*11acc0*/  @P4 STG.E [R220.64], R234 ;  /* 0x000000eadc004986 */ /* 0x0003e8000c101908 */
[----:B-1----:R-:W2:Y:S01]  /*11acd0*/  LDL.LU R64, [R1+0x42c] ;  /* 0x00042c0001407983 */ /* 0x002ea20000300800 */
[----:B------:R-:W-:-:S05]  /*11ace0*/  IMAD.WIDE R222, R228, 0x4, R238 ;  /* 0x00000004e4de7825 */ /* 0x000fca00078e02ee */
[----:B------:R1:W-:Y:S04]  /*11acf0*/  @P3 STG.E [R222.64], R230 ;  /* 0x000000e6de003986 */ /* 0x0003e8000c101908 */
[----:B------:R1:W-:Y:S01]  /*11ad00*/  @P5 STG.E [R224.64], R231 ;  /* 0x000000e7e0005986 */ /* 0x0003e2000c101908 */
[----:B------:R-:W-:-:S03]  /*11ad10*/  IMAD.WIDE R220, R228, 0x4, R244 ;  /* 0x00000004e4dc7825 */ /* 0x000fc600078e02f4 */
[----:B-1----:R-:W2:Y:S01]  /*11ad20*/  LDL.LU R230, [R1+0x40c] ;  /* 0x00040c0001e67983 */ /* 0x002ea20000300800 */
[----:B------:R-:W-:Y:S02]  /*11ad30*/  ISETP.LT.AND P3, PT, R147, c[0x0][0x178], !P0 ;  /* 0x00005e0093007a0c */ /* 0x000fe40004761270 */
[----:B------:R-:W-:Y:S01]  /*11ad40*/  ISETP.LT.AND P0, PT, R179, c[0x0][0x178], !P0 ;  /* 0x00005e00b3007a0c */ /* 0x000fe20004701270 */
[----:B------:R-:W-:-:S04]  /*11ad50*/  IMAD.WIDE R222, R228, 0x4, R246 ;  /* 0x00000004e4de7825 */ /* 0x000fc800078e02f6 */
[----:B------:R-:W-:Y:S01]  /*11ad60*/  IMAD.WIDE R224, R228, 0x4, R248 ;  /* 0x00000004e4e07825 */ /* 0x000fe200078e02f8 */
[----:B----4-:R1:W-:Y:S04]  /*11ad70*/  @P6 STG.E [R226.64], R65 ;  /* 0x00000041e2006986 */ /* 0x0103e8000c101908 */
[----:B-1----:R-:W4:Y:S04]  /*11ad80*/  LDL.LU R65, [R1+0x3dc] ;  /* 0x0003dc0001417983 */ /* 0x002f280000300800 */
[----:B------:R-:W4:Y:S04]  /*11ad90*/  LDL.LU R235, [R1+0x3ac] ;  /* 0x0003ac0001eb7983 */ /* 0x000f280000300800 */
[----:B------:R-:W4:Y:S04]  /*11ada0*/  LDL.LU R234, [R1+0x2ac] ;  /* 0x0002ac0001ea7983 */ /* 0x000f280000300800 */
[----:B------:R-:W4:Y:S01]  /*11adb0*/  LDL.LU R231, [R1+0x28c] ;  /* 0x00028c0001e77983 */ /* 0x000f220000300800 */
[----:B---3--:R-:W-:-:S03]  /*11adc0*/  ISETP.GE.AND P2, PT, R229, c[0x0][0x17c], PT ;  /* 0x00005f00e5007a0c */ /* 0x008fc60003f46270 */
[----:B--2---:R1:W-:Y:S01]  /*11add0*/  @P1 STG.E [R220.64], R45 ;  /* 0x0000002ddc001986 */ /* 0x0043e2000c101908 */
[----:B------:R-:W-:Y:S02]  /*11ade0*/  ISETP.LT.AND P5, PT, R194, c[0x0][0x178], !P2 ;  /* 0x00005e00c2007a0c */ /* 0x000fe400057a1270 */
[----:B-1----:R-:W-:Y:S01]  /*11adf0*/  IADD3 R220, R228, c[0x0][0x198], RZ ;  /* 0x00006600e4dc7a10 */ /* 0x002fe20007ffe0ff */
[----:B------:R-:W2:Y:S04]  /*11ae00*/  LDL.LU R45, [R1+0x25c] ;  /* 0x00025c00012d7983 */ /* 0x000ea80000300800 */
[----:B------:R-:W-:Y:S01]  /*11ae10*/  IMAD.WIDE R226, R220, 0x4, R2 ;  /* 0x00000004dce27825 */ /* 0x000fe200078e0202 */
[----:B------:R-:W-:Y:S04]  /*11ae20*/  @P3 STG.E [R222.64], R233 ;  /* 0x000000e9de003986 */ /* 0x000fe8000c101908 */
[----:B------:R-:W-:Y:S04]  /*11ae30*/  @P0 STG.E [R224.64], R232 ;  /* 0x000000e8e0000986 */ /* 0x000fe8000c101908 */
[----:B------:R1:W-:Y:S04]  /*11ae40*/  @P5 STG.E [R226.64], R46 ;  /* 0x0000002ee2005986 */ /* 0x0003e8000c101908 */
[----:B-1----:R-:W3:Y:S01]  /*11ae50*/  LDL.LU R46, [R1+0x21c] ;  /* 0x00021c00012e7983 */ /* 0x002ee20000300800 */
[----:B------:R-:W-:Y:S01]  /*11ae60*/  ISETP.LT.AND P6, PT, R66, c[0x0][0x178], !P2 ;  /* 0x00005e0042007a0c */ /* 0x000fe200057c1270 */
[----:B------:R-:W-:Y:S01]  /*11ae70*/  IMAD.WIDE R228, R220, 0x4, R48 ;  /* 0x00000004dce47825 */ /* 0x000fe200078e0230 */
[----:B------:R-:W-:-:S02]  /*11ae80*/  ISETP.LT.AND P4, PT, R67, c[0x0][0x178], !P2 ;  /* 0x00005e0043007a0c */ /* 0x000fc40005781270 */
[----:B------:R-:W-:Y:S01]  /*11ae90*/  ISETP.LT.AND P1, PT, R215, c[0x0][0x178], !P2 ;  /* 0x00005e00d7007a0c */ /* 0x000fe20005721270 */
[----:B------:R-:W-:-:S04]  /*11aea0*/  IMAD.WIDE R222, R220, 0x4, R50 ;  /* 0x00000004dcde7825 */ /* 0x000fc800078e0232 */
[----:B------:R-:W-:-:S04]  /*11aeb0*/  IMAD.WIDE R224, R220, 0x4, R52 ;  /* 0x00000004dce07825 */ /* 0x000fc800078e0234 */
[----:B------:R1:W-:Y:S01]  /*11aec0*/  @P6 STG.E [R228.64], R64 ;  /* 0x00000040e4006986 */ /* 0x0003e2000c101908 */
[----:B------:R-:W-:Y:S02]  /*11aed0*/  ISETP.LT.AND P0, PT, R47, c[0x0][0x178], !P2 ;  /* 0x00005e002f007a0c */ /* 0x000fe40005701270 */
[----:B------:R-:W-:Y:S01]  /*11aee0*/  ISETP.LT.AND P3, PT, R23, c[0x0][0x178], !P2 ;  /* 0x00005e0017007a0c */ /* 0x000fe20005761270 */
[----:B-1----:R-:W3:Y:S04]  /*11aef0*/  LDL.LU R64, [R1+0x18c] ;  /* 0x00018c0001407983 */ /* 0x002ee80000300800 */
[----:B------:R-:W3:Y:S01]  /*11af00*/  LDL.LU R233, [R1+0x17c] ;  /* 0x00017c0001e97983 */ /* 0x000ee20000300800 */
[----:B------:R-:W-:-:S03]  /*11af10*/  ISETP.LT.AND P5, PT, R7, c[0x0][0x178], !P2 ;  /* 0x00005e0007007a0c */ /* 0x000fc600057a1270 */
[----:B------:R1:W-:Y:S04]  /*11af20*/  @P4 STG.E [R222.64], R230 ;  /* 0x000000e6de004986 */ /* 0x0003e8000c101908 */
[----:B------:R-:W3:Y:S01]  /*11af30*/  LDL.LU R232, [R1+0x15c] ;  /* 0x00015c0001e87983 */ /* 0x000ee20000300800 */
[----:B------:R-:W-:-:S03]  /*11af40*/  ISETP.LT.AND P6, PT, R27, c[0x0][0x178], !P2 ;  /* 0x00005e001b007a0c */ /* 0x000fc600057c1270 */
[----:B-1----:R-:W3:Y:S01]  /*11af50*/  LDL.LU R230, [R1+0xcc] ;  /* 0x0000cc0001e67983 */ /* 0x002ee20000300800 */
[----:B------:R-:W-:Y:S01]  /*11af60*/  IMAD.WIDE R222, R220, 0x4, R54 ;  /* 0x00000004dcde7825 */ /* 0x000fe200078e0236 */
[----:B------:R-:W-:-:S03]  /*11af70*/  ISETP.LT.AND P4, PT, R31, c[0x0][0x178], !P2 ;  /* 0x00005e001f007a0c */ /* 0x000fc60005781270 */
[----:B------:R-:W-:-:S04]  /*11af80*/  IMAD.WIDE R226, R220, 0x4, R58 ;  /* 0x00000004dce27825 */ /* 0x000fc800078e023a */
[C---:B------:R-:W-:Y:S01]  /*11af90*/  IMAD.WIDE R228, R220.reuse, 0x4, R60 ;  /* 0x00000004dce47825 */ /* 0x040fe200078e023c */
[----:B----4-:R1:W-:Y:S04]  /*11afa0*/  @P1 STG.E [R224.64], R65 ;  /* 0x00000041e0001986 */ /* 0x0103e8000c101908 */
[----:B-1----:R-:W4:Y:S04]  /*11afb0*/  LDL.LU R65, [R1+0xac] ;  /* 0x0000ac0001417983 */ /* 0x002f280000300800 */
[----:B------:R-:W4:Y:S01]  /*11afc0*/  LDL.LU R221, [R1+0x7a4c] ;  /* 0x007a4c0001dd7983 */ /* 0x000f220000300800 */
[----:B------:R-:W-:-:S03]  /*11afd0*/  IMAD.WIDE R224, R220, 0x4, R56 ;  /* 0x00000004dce07825 */ /* 0x000fc600078e0238 */
[----:B------:R1:W-:Y:S04]  /*11afe0*/  @P0 STG.E [R222.64], R235 ;  /* 0x000000ebde000986 */ /* 0x0003e8000c101908 */
[----:B------:R-:W-:Y:S04]  /*11aff0*/  @P3 STG.E [R224.64], R234 ;  /* 0x000000eae0003986 */ /* 0x000fe8000c101908 */
[----:B------:R1:W-:Y:S02]  /*11b000*/  @P5 STG.E [R226.64], R231 ;  /* 0x000000e7e2005986 */ /* 0x0003e4000c101908 */
[----:B-1----:R-:W-:-:S02]  /*11b010*/  IMAD.WIDE R222, R220, 0x4, R62 ;  /* 0x00000004dcde7825 */ /* 0x002fc400078e023e */
[----:B------:R-:W4:Y:S04]  /*11b020*/  LDL.LU R231, [R1+0x8c] ;  /* 0x00008c0001e77983 */ /* 0x000f280000300800 */
[----:B--2---:R1:W-:Y:S04]  /*11b030*/  @P6 STG.E [R228.64], R45 ;  /* 0x0000002de4006986 */ /* 0x0043e8000c101908 */
[----:B-1----:R-:W2:Y:S04]  /*11b040*/  LDL.LU R45, [R1+0x5c] ;  /* 0x00005c00012d7983 */ /* 0x002ea80000300800 */
[----:B------:R-:W2:Y:S04]  /*11b050*/  LDL.LU R234, [R1+0x8c8] ;  /* 0x0008c80001ea7983 */ /* 0x000ea80000300800 */
[----:B---3--:R1:W-:Y:S04]  /*11b060*/  @P4 STG.E [R222.64], R46 ;  /* 0x0000002ede004986 */ /* 0x0083e8000c101908 */
[----:B-1----:R-:W3:Y:S01]  /*11b070*/  LDL.LU R46, [R1+0x8a8] ;  /* 0x0008a800012e7983 */ /* 0x002ee20000300800 */
[----:B------:R-:W-:-:S02]  /*11b080*/  ISETP.LT.AND P1, PT, R43, c[0x0][0x178], !P2 ;  /* 0x00005e002b007a0c */ /* 0x000fc40005721270 */
[----:B------:R-:W-:Y:S02]  /*11b090*/  ISETP.LT.AND P0, PT, R39, c[0x0][0x178], !P2 ;  /* 0x00005e0027007a0c */ /* 0x000fe40005701270 */
[----:B------:R-:W-:Y:S01]  /*11b0a0*/  ISETP.LT.AND P3, PT, R195, c[0x0][0x178], !P2 ;  /* 0x00005e00c3007a0c */ /* 0x000fe20005761270 */
[C---:B------:R-:W-:Y:S01]  /*11b0b0*/  IMAD.WIDE R224, R220.reuse, 0x4, R236 ;  /* 0x00000004dce07825 */ /* 0x040fe200078e02ec */
[----:B------:R-:W-:Y:S02]  /*11b0c0*/  ISETP.LT.AND P5, PT, R163, c[0x0][0x178], !P2 ;  /* 0x00005e00a3007a0c */ /* 0x000fe400057a1270 */
[----:B------:R-:W-:Y:S01]  /*11b0d0*/  ISETP.LT.AND P6, PT, R35, c[0x0][0x178], !P2 ;  /* 0x00005e0023007a0c */ /* 0x000fe200057c1270 */
[----:B------:R-:W-:-:S04]  /*11b0e0*/  IMAD.WIDE R222, R220, 0x4, R238 ;  /* 0x00000004dcde7825 */ /* 0x000fc800078e02ee */
[----:B------:R1:W-:Y:S01]  /*11b0f0*/  @P1 STG.E [R224.64], R64 ;  /* 0x00000040e0001986 */ /* 0x0003e2000c101908 */
[----:B------:R-:W-:-:S04]  /*11b100*/  IMAD.WIDE R226, R220, 0x4, R242 ;  /* 0x00000004dce27825 */ /* 0x000fc800078e02f2 */
[C---:B------:R-:W-:Y:S01]  /*11b110*/  IMAD.WIDE R228, R220.reuse, 0x4, R244 ;  /* 0x00000004dce47825 */ /* 0x040fe200078e02f4 */
[----:B------:R1:W-:Y:S03]  /*11b120*/  @P0 STG.E [R222.64], R233 ;  /* 0x000000e9de000986 */ /* 0x0003e6000c101908 */
[----:B-1----:R-:W-:Y:S01]  /*11b130*/  IMAD.WIDE R224, R220, 0x4, R240 ;  /* 0x00000004dce07825 */ /* 0x002fe200078e02f0 */
[----:B------:R-:W3:Y:S01]  /*11b140*/  LDL.LU R64, [R1+0x7e8] ;  /* 0x0007e80001407983 */ /* 0x000ee20000300800 */
[----:B------:R-:W-:-:S03]  /*11b150*/  ISETP.LT.AND P4, PT, R179, c[0x0][0x178], !P2 ;  /* 0x00005e00b3007a0c */ /* 0x000fc60005781270 */
[----:B------:R-:W-:Y:S01]  /*11b160*/  @P3 STG.E [R224.64], R232 ;  /* 0x000000e8e0003986 */ /* 0x000fe2000c101908 */
[----:B------:R-:W-:-:S03]  /*11b170*/  ISETP.LT.AND P2, PT, R147, c[0x0][0x178], !P2 ;  /* 0x00005e0093007a0c */ /* 0x000fc60005741270 */
[----:B------:R1:W-:Y:S04]  /*11b180*/  @P5 STG.E [R226.64], R230 ;  /* 0x000000e6e2005986 */ /* 0x0003e8000c101908 */
[----:B------:R-:W3:Y:S04]  /*11b190*/  LDL.LU R233, [R1+0x608] ;  /* 0x0006080001e97983 */ /* 0x000ee80000300800 */
[----:B-1----:R-:W3:Y:S01]  /*11b1a0*/  LDL.LU R230, [R1+0x4a8] ;  /* 0x0004a80001e67983 */ /* 0x002ee20000300800 */
[----:B------:R-:W-:-:S04]  /*11b1b0*/  IMAD.WIDE R222, R220, 0x4, R246 ;  /* 0x00000004dcde7825 */ /* 0x000fc800078e02f6 */
[----:B------:R-:W-:Y:S01]  /*11b1c0*/  IMAD.WIDE R224, R220, 0x4, R248 ;  /* 0x00000004dce07825 */ /* 0x000fe200078e02f8 */
[----:B----4-:R1:W-:Y:S01]  /*11b1d0*/  @P6 STG.E [R228.64], R65 ;  /* 0x00000041e4006986 */ /* 0x0103e2000c101908 */
[----:B------:R-:W-:-:S03]  /*11b1e0*/  ISETP.GE.AND P1, PT, R221, c[0x0][0x17c], PT ;  /* 0x00005f00dd007a0c */ /* 0x000fc60003f26270 */
[----:B-1----:R-:W4:Y:S01]  /*11b1f0*/  LDL.LU R65, [R1+0x458] ;  /* 0x0004580001417983 */ /* 0x002f220000300800 */
[----:B------:R-:W-:Y:S02]  /*11b200*/  ISETP.LT.AND P0, PT, R194, c[0x0][0x178], !P1 ;  /* 0x00005e00c2007a0c */ /* 0x000fe40004f01270 */
[----:B------:R-:W-:Y:S01]  /*11b210*/  ISETP.LT.AND P3, PT, R66, c[0x0][0x178], !P1 ;  /* 0x00005e0042007a0c */ /* 0x000fe20004f61270 */
[----:B------:R-:W4:Y:S01]  /*11b220*/  LDL.LU R232, [R1+0x418] ;  /* 0x0004180001e87983 */ /* 0x000f220000300800 */
[----:B------:R-:W-:-:S03]  /*11b230*/  IADD3 R221, R220, c[0x0][0x198], RZ ;  /* 0x00006600dcdd7a10 */ /* 0x000fc60007ffe0ff */
[----:B------:R1:W-:Y:S02]  /*11b240*/  @P2 STG.E [R222.64], R231 ;  /* 0x000000e7de002986 */ /* 0x0003e4000c101908 */
[C---:B-1----:R-:W-:Y:S02]  /*11b250*/  IMAD.WIDE R222, R221.reuse, 0x4, R2 ;  /* 0x00000004ddde7825 */ /* 0x042fe400078e0202 */
[----:B------:R-:W4:Y:S04]  /*11b260*/  LDL.LU R231, [R1+0x3e8] ;  /* 0x0003e80001e77983 */ /* 0x000f280000300800 */
[----:B--2---:R1:W-:Y:S04]  /*11b270*/  @P4 STG.E [R224.64], R45 ;  /* 0x0000002de0004986 */ /* 0x0043e8000c101908 */
[----:B------:R2:W-:Y:S01]  /*11b280*/  @P0 STG.E [R222.64], R234 ;  /* 0x000000eade000986 */ /* 0x0005e2000c101908 */
[----:B-1----:R-:W-:-:S03]  /*11b290*/  IMAD.WIDE R224, R221, 0x4, R48 ;  /* 0x00000004dde07825 */ /* 0x002fc600078e0230 */
[----:B------:R-:W4:Y:S04]  /*11b2a0*/  LDL.LU R45, [R1+0x3c8] ;  /* 0x0003c800012d7983 */ /* 0x000f280000300800 */
[----:B--2---:R-:W2:Y:S04]  /*11b2b0*/  LDL.LU R234, [R1+0x398] ;  /* 0x0003980001ea7983 */ /* 0x004ea80000300800 */
[----:B---3--:R1:W-:Y:S04]  /*11b2c0*/  @P3 STG.E [R224.64], R46 ;  /* 0x0000002ee0003986 */ /* 0x0083e8000c101908 */
[----:B-1----:R-:W3:Y:S01]  /*11b2d0*/  LDL.LU R46, [R1+0x298] ;  /* 0x00029800012e7983 */ /* 0x002ee20000300800 */
[----:B------:R-:W-:-:S02]  /*11b2e0*/  ISETP.LT.AND P5, PT, R67, c[0x0][0x178], !P1 ;  /* 0x00005e0043007a0c */ /* 0x000fc40004fa1270 */
[----:B------:R-:W-:Y:S02]  /*11b2f0*/  ISETP.LT.AND P4, PT, R215, c[0x0][0x178], !P1 ;  /* 0x00005e00d7007a0c */ /* 0x000fe40004f81270 */
[----:B------:R-:W-:Y:S02]  /*11b300*/  ISETP.LT.AND P2, PT, R47, c[0x0][0x178], !P1 ;  /* 0x00005e002f007a0c */ /* 0x000fe40004f41270 */
[----:B------:R-:W-:Y:S01]  /*11b310*/  ISETP.LT.AND P6, PT, R23, c[0x0][0x178], !P1 ;  /* 0x00005e0017007a0c */ /* 0x000fe20004fc1270 */
[----:B------:R-:W-:-:S04]  /*11b320*/  IMAD.WIDE R226, R221, 0x4, R50 ;  /* 0x00000004dde27825 */ /* 0x000fc800078e0232 */
[C---:B------:R-:W-:Y:S02]  /*11b330*/  IMAD.WIDE R222, R221.reuse, 0x4, R52 ;  /* 0x00000004ddde7825 */ /* 0x040fe400078e0234 */
[----:B------:R1:W-:Y:S02]  /*11b340*/  @P5 STG.E [R226.64], R64 ;  /* 0x00000040e2005986 */ /* 0x0003e4000c101908 */
[----:B------:R-:W-:Y:S01]  /*11b350*/  IMAD.WIDE R224, R221, 0x4, R54 ;  /* 0x00000004dde07825 */ /* 0x000fe200078e0236 */
[----:B------:R-:W-:Y:S02]  /*11b360*/  ISETP.LT.AND P0, PT, R7, c[0x0][0x178], !P1 ;  /* 0x00005e0007007a0c */ /* 0x000fe40004f01270 */
[----:B------:R-:W-:Y:S01]  /*11b370*/  ISETP.LT.AND P3, PT, R27, c[0x0][0x178], !P1 ;  /* 0x00005e001b007a0c */ /* 0x000fe20004f61270 */
[----:B-1----:R-:W-:Y:S01]  /*11b380*/  IMAD.WIDE R226, R221, 0x4, R56 ;  /* 0x00000004dde27825 */ /* 0x002fe200078e0238 */
[----:B------:R-:W3:Y:S04]  /*11b390*/  LDL.LU R64, [R1+0x278] ;  /* 0x0002780001407983 */ /* 0x000ee80000300800 */
[----:B------:R-:W-:Y:S04]  /*11b3a0*/  @P4 STG.E [R222.64], R233 ;  /* 0x000000e9de004986 */ /* 0x000fe8000c101908 */
[----:B------:R1:W-:Y:S04]  /*11b3b0*/  @P2 STG.E [R224.64], R230 ;  /* 0x000000e6e0002986 */ /* 0x0003e8000c101908 */
[----:B------:R-:W3:Y:S01]  /*11b3c0*/  LDL.LU R220, [R1+0x7a50] ;  /* 0x007a500001dc7983 */ /* 0x000ee20000300800 */
[----:B------:R-:W-:-:S03]  /*11b3d0*/  ISETP.LT.AND P5, PT, R31, c[0x0][0x178], !P1 ;  /* 0x00005e001f007a0c */ /* 0x000fc60004fa1270 */
[----:B-1----:R-:W3:Y:S01]  /*11b3e0*/  LDL.LU R230, [R1+0x238] ;  /* 0x0002380001e67983 */ /* 0x002ee20000300800 */
[----:B------:R-:W-:Y:S01]  /*11b3f0*/  ISETP.LT.AND P4, PT, R43, c[0x0][0x178], !P1 ;  /* 0x00005e002b007a0c */ /* 0x000fe20004f81270 */
[----:B------:R-:W-:Y:S01]  /*11b400*/  IMAD.WIDE R222, R221, 0x4, R58 ;  /* 0x00000004ddde7825 */ /* 0x000fe200078e023a */
[----:B------:R-:W-:-:S03]  /*11b410*/  ISETP.LT.AND P2, PT, R39, c[0x0][0x178], !P1 ;  /* 0x00005e0027007a0c */ /* 0x000fc60004f41270 */
[C---:B------:R-:W-:Y:S01]  /*11b420*/  IMAD.WIDE R224, R221.reuse, 0x4, R60 ;  /* 0x00000004dde07825 */ /* 0x040fe200078e023c */
[----:B----4-:R1:W-:Y:S04]  /*11b430*/  @P6 STG.E [R226.64], R65 ;  /* 0x00000041e2006986 */ /* 0x0103e8000c101908 */
[----:B-1----:R-:W4:Y:S01]  /*11b440*/  LDL.LU R65, [R1+0x1b8] ;  /* 0x0001b80001417983 */ /* 0x002f220000300800 */
[----:B------:R-:W-:-:S03]  /*11b450*/  IMAD.WIDE R226, R221, 0x4, R62 ;  /* 0x00000004dde27825 */ /* 0x000fc600078e023e */
[----:B------:R1:W-:Y:S04]  /*11b460*/  @P0 STG.E [R222.64], R232 ;  /* 0x000000e8de000986 */ /* 0x0003e8000c101908 */
[----:B------:R-:W4:Y:S01]  /*11b470*/  LDL.LU R233, [R1+0x198] ;  /* 0x0001980001e97983 */ /* 0x000f220000300800 */
[----:B-1----:R-:W-:-:S03]  /*11b480*/  IMAD.WIDE R222, R221, 0x4, R236 ;  /* 0x00000004ddde7825 */ /* 0x002fc600078e02ec */
[----:B------:R1:W-:Y:S04]  /*11b490*/  @P3 STG.E [R224.64], R231 ;  /* 0x000000e7e0003986 */ /* 0x0003e8000c101908 */
[----:B------:R-:W4:Y:S01]  /*11b4a0*/  LDL.LU R232, [R1+0xd8] ;  /* 0x0000d80001e87983 */ /* 0x000f220000300800 */
[----:B-1----:R-:W-:-:S03]  /*11b4b0*/  IMAD.WIDE R224, R221, 0x4, R238 ;  /* 0x00000004dde07825 */ /* 0x002fc600078e02ee */
[----:B------:R-:W4:Y:S04]  /*11b4c0*/  LDL.LU R231, [R1+0x8cc] ;  /* 0x0008cc0001e77983 */ /* 0x000f280000300800 */
[----:B------:R1:W-:Y:S04]  /*11b4d0*/  @P5 STG.E [R226.64], R45 ;  /* 0x0000002de2005986 */ /* 0x0003e8000c101908 */
[----:B--2---:R-:W-:Y:S04]  /*11b4e0*/  @P4 STG.E [R222.64], R234 ;  /* 0x000000eade004986 */ /* 0x004fe8000c101908 */
[----:B-1----:R-:W2:Y:S04]  /*11b4f0*/  LDL.LU R45, [R1+0x8ac] ;  /* 0x0008ac00012d7983 */ /* 0x002ea80000300800 */
[----:B---3--:R1:W-:Y:S04]  /*11b500*/  @P2 STG.E [R224.64], R46 ;  /* 0x0000002ee0002986 */ /* 0x0083e8000c101908 */
[----:B-1----:R-:W3:Y:S01]  /*11b510*/  LDL.LU R46, [R1+0x7ec] ;  /* 0x0007ec00012e7983 */ /* 0x002ee20000300800 */
[----:B------:R-:W-:-:S02]  /*11b520*/  ISETP.LT.AND P6, PT, R195, c[0x0][0x178], !P1 ;  /* 0x00005e00c3007a0c */ /* 0x000fc40004fc1270 */
[----:B------:R-:W-:Y:S02]  /*11b530*/  ISETP.LT.AND P0, PT, R163, c[0x0][0x178], !P1 ;  /* 0x00005e00a3007a0c */ /* 0x000fe40004f01270 */
[----:B------:R-:W-:Y:S01]  /*11b540*/  ISETP.LT.AND P5, PT, R35, c[0x0][0x178], !P1 ;  /* 0x00005e0023007a0c */ /* 0x000fe20004fa1270 */
[----:B------:R-:W-:-:S04]  /*11b550*/  IMAD.WIDE R226, R221, 0x4, R240 ;  /* 0x00000004dde27825 */ /* 0x000fc800078e02f0 */
[----:B------:R-:W-:-:S04]  /*11b560*/  IMAD.WIDE R224, R221, 0x4, R242 ;  /* 0x00000004dde07825 */ /* 0x000fc800078e02f2 */
[----:B------:R-:W-:Y:S01]  /*11b570*/  IMAD.WIDE R222, R221, 0x4, R244 ;  /* 0x00000004ddde7825 */ /* 0x000fe200078e02f4 */
[----:B------:R1:W-:Y:S01]  /*11b580*/  @P6 STG.E [R226.64], R64 ;  /* 0x00000040e2006986 */ /* 0x0003e2000c101908 */
[----:B------:R-:W-:Y:S02]  /*11b590*/  ISETP.LT.AND P2, PT, R179, c[0x0][0x178], !P1 ;  /* 0x00005e00b3007a0c */ /* 0x000fe40004f41270 */
[----:B------:R-:W-:Y:S01]  /*11b5a0*/  ISETP.LT.AND P1, PT, R147, c[0x0][0x178], !P1 ;  /* 0x00005e0093007a0c */ /* 0x000fe20004f21270 */
[----:B-1----:R-:W3:Y:S01]  /*11b5b0*/  LDL.LU R64, [R1+0x60c] ;  /* 0x00060c0001407983 */ /* 0x002ee20000300800 */
[----:B------:R-:W-:-:S03]  /*11b5c0*/  ISETP.GE.AND P3, PT, R220, c[0x0][0x17c], PT ;  /* 0x00005f00dc007a0c */ /* 0x000fc60003f66270 */
[----:B------:R-:W3:Y:S01]  /*11b5d0*/  LDL.LU R235, [R1+0x45c] ;  /* 0x00045c0001eb7983 */ /* 0x000ee20000300800 */
[----:B------:R-:W-:-:S03]  /*11b5e0*/  IADD3 R220, R221, c[0x0][0x198], RZ ;  /* 0x00006600dddc7a10 */ /* 0x000fc60007ffe0ff */
[----:B------:R1:W-:Y:S01]  /*11b5f0*/  @P0 STG.E [R224.64], R230 ;  /* 0x000000e6e0000986 */ /* 0x0003e2000c101908 */
[----:B------:R-:W-:Y:S02]  /*11b600*/  ISETP.LT.AND P4, PT, R194, c[0x0][0x178], !P3 ;  /* 0x00005e00c2007a0c */ /* 0x000fe40005f81270 */
[----:B------:R-:W-:Y:S01]  /*11b610*/  ISETP.LT.AND P6, PT, R66, c[0x0][0x178], !P3 ;  /* 0x00005e0042007a0c */ /* 0x000fe20005fc1270 */
[----:B-1----:R-:W3:Y:S01]  /*11b620*/  LDL.LU R230, [R1+0x41c] ;  /* 0x00041c0001e67983 */ /* 0x002ee20000300800 */
[----:B------:R-:W-:Y:S01]  /*11b630*/  IMAD.WIDE R224, R221, 0x4, R248 ;  /* 0x00000004dde07825 */ /* 0x000fe200078e02f8 */
[----:B------:R-:W-:-:S03]  /*11b640*/  ISETP.LT.AND P0, PT, R67, c[0x0][0x178], !P3 ;  /* 0x00005e0043007a0c */ /* 0x000fc60005f01270 */
[----:B------:R-:W-:-:S04]  /*11b650*/  IMAD.WIDE R226, R220, 0x4, R2 ;  /* 0x00000004dce27825 */ /* 0x000fc800078e0202 */
[----:B------:R-:W-:Y:S01]  /*11b660*/  IMAD.WIDE R228, R220, 0x4, R48 ;  /* 0x00000004dce47825 */ /* 0x000fe200078e0230 */
[----:B----4-:R1:W-:Y:S04]  /*11b670*/  @P5 STG.E [R222.64], R65 ;  /* 0x00000041de005986 */ /* 0x0103e8000c101908 */
[----:B-1----:R-:W4:Y:S01]  /*11b680*/  LDL.LU R65, [R1+0x3ec] ;  /* 0x0003ec0001417983 */ /* 0x002f220000300800 */
[----:B------:R-:W-:-:S03]  /*11b690*/  IMAD.WIDE R222, R221, 0x4, R246 ;  /* 0x00000004ddde7825 */ /* 0x000fc600078e02f6 */
[----:B------:R-:W4:Y:S04]  /*11b6a0*/  LDL.LU R221, [R1+0x4ac] ;  /* 0x0004ac0001dd7983 */ /* 0x000f280000300800 */
[----:B------:R1:W-:Y:S04]  /*11b6b0*/  @P1 STG.E [R222.64], R233 ;  /* 0x000000e9de001986 */ /* 0x0003e8000c101908 */
[----:B------:R1:W-:Y:S02]  /*11b6c0*/  @P2 STG.E [R224.64], R232 ;  /* 0x000000e8e0002986 */ /* 0x0003e4000c101908 */
[----:B-1----:R-:W-:-:S02]  /*11b6d0*/  IMAD.WIDE R222, R220, 0x4, R50 ;  /* 0x00000004dcde7825 */ /* 0x002fc400078e0232 */
[----:B------:R-:W-:Y:S04]  /*11b6e0*/  @P4 STG.E [R226.64], R231 ;  /* 0x000000e7e2004986 */ /* 0x000fe8000c101908 */
[----:B------:R-:W4:Y:S04]  /*11b6f0*/  LDL.LU R232, [R1+0x3cc] ;  /* 0x0003cc0001e87983 */ /* 0x000f280000300800 */
[----:B--2---:R1:W-:Y:S04]  /*11b700*/  @P6 STG.E [R228.64], R45 ;  /* 0x0000002de4006986 */ /* 0x0043e8000c101908 */
[----:B-1----:R-:W3:Y:S04]  /*11b710*/  LDL.LU R45, [R1+0x39c] ;  /* 0x00039c00012d7983 */ /* 0x002ee80000300800 */
[----:B---3--:R1:W-:Y:S04]  /*11b720*/  @P0 STG.E [R222.64], R46 ;  /* 0x0000002ede000986 */ /* 0x0083e8000c101908 */
[----:B-1----:R-:W3:Y:S01]  /*11b730*/  LDL.LU R46, [R1+0x7a54] ;  /* 0x007a5400012e7983 */ /* 0x002ee20000300800 */
        /* <DEDUP_REMOVED lines=9> */
[----:B------:R-:W-:-:S02]  /*11b7d0*/  IMAD.WIDE R226, R220, 0x4, R58 ;  /* 0x00000004dce27825 */ /* 0x000fc400078e023a */
[----:B------:R1:W-:Y:S04]  /*11b7e0*/  @P5 STG.E [R224.64], R64 ;  /* 0x00000040e0005986 */ /* 0x0003e8000c101908 */
[----:B------:R-:W3:Y:S01]  /*11b7f0*/  LDL.LU R231, [R1+0x23c] ;  /* 0x00023c0001e77983 */ /* 0x000ee20000300800 */
[----:B------:R-:W-:-:S03]  /*11b800*/  IMAD.WIDE R228, R220, 0x4, R60 ;  /* 0x00000004dce47825 */ /* 0x000fc600078e023c */
[----:B-1----:R-:W3:Y:S01]  /*11b810*/  LDL.LU R64, [R1+0x1bc] ;  /* 0x0001bc0001407983 */ /* 0x002ee20000300800 */
[C---:B------:R-:W-:Y:S01]  /*11b820*/  IMAD.WIDE R224, R220.reuse, 0x4, R56 ;  /* 0x00000004dce07825 */ /* 0x040fe200078e0238 */
[----:B------:R-:W-:Y:S02]  /*11b830*/  ISETP.LT.AND P0, PT, R31, c[0x0][0x178], !P3 ;  /* 0x00005e001f007a0c */ /* 0x000fe40005f01270 */
[----:B----4-:R-:W-:Y:S04]  /*11b840*/  @P2 STG.E [R222.64], R221 ;  /* 0x000000ddde002986 */ /* 0x010fe8000c101908 */
[----:B------:R-:W-:Y:S04]  /*11b850*/  @P1 STG.E [R224.64], R235 ;  /* 0x000000ebe0001986 */ /* 0x000fe8000c101908 */
[----:B------:R1:W-:Y:S04]  /*11b860*/  @P4 STG.E [R226.64], R230 ;  /* 0x000000e6e2004986 */ /* 0x0003e8000c101908 */
[----:B------:R4:W-:Y:S04]  /*11b870*/  @P6 STG.E [R228.64], R65 ;  /* 0x00000041e4006986 */ /* 0x0009e8000c101908 */
[----:B-1----:R-:W2:Y:S04]  /*11b880*/  LDL.LU R230, [R1+0x19c] ;  /* 0x00019c0001e67983 */ /* 0x002ea80000300800 */
[----:B----4-:R-:W4:Y:S01]  /*11b890*/  LDL.LU R65, [R1+0xdc] ;  /* 0x0000dc0001417983 */ /* 0x010f220000300800 */
[----:B------:R-:W-:-:S03]  /*11b8a0*/  IMAD.WIDE R222, R220, 0x4, R62 ;  /* 0x00000004dcde7825 */ /* 0x000fc600078e023e */
[----:B------:R-:W4:Y:S04]  /*11b8b0*/  LDL.LU R235, [R1+0x9d8] ;  /* 0x0009d80001eb7983 */ /* 0x000f280000300800 */
[----:B------:R1:W-:Y:S04]  /*11b8c0*/  @P0 STG.E [R222.64], R232 ;  /* 0x000000e8de000986 */ /* 0x0003e8000c101908 */
[----:B-1----:R-:W4:Y:S01]  /*11b8d0*/  LDL.LU R232, [R1+0x9c8] ;  /* 0x0009c80001e87983 */ /* 0x002f220000300800 */
[----:B---3--:R-:W-:-:S03]  /*11b8e0*/  ISETP.GE.AND P0, PT, R46, c[0x0][0x17c], PT ;  /* 0x00005f002e007a0c */ /* 0x008fc60003f06270 */
[----:B------:R-:W3:Y:S01]  /*11b8f0*/  LDL.LU R46, [R1+0x9b8] ;  /* 0x0009b800012e7983 */ /* 0x000ee20000300800 */
[----:B------:R-:W-:Y:S01]  /*11b900*/  ISETP.LT.AND P5, PT, R43, c[0x0][0x178], !P3 ;  /* 0x00005e002b007a0c */ /* 0x000fe20005fa1270 */
[C---:B------:R-:W-:Y:S01]  /*11b910*/  IMAD.WIDE R224, R220.reuse, 0x4, R236 ;  /* 0x00000004dce07825 */ /* 0x040fe200078e02ec */
[----:B------:R-:W-:Y:S02]  /*11b920*/  ISETP.LT.AND P2, PT, R39, c[0x0][0x178], !P3 ;  /* 0x00005e0027007a0c */ /* 0x000fe40005f41270 */
[----:B------:R-:W-:Y:S02]  /*11b930*/  ISETP.LT.AND P1, PT, R195, c[0x0][0x178], !P3 ;  /* 0x00005e00c3007a0c */ /* 0x000fe40005f21270 */
[----:B------:R-:W-:Y:S02]  /*11b940*/  ISETP.LT.AND P4, PT, R163, c[0x0][0x178], !P3 ;  /* 0x00005e00a3007a0c */ /* 0x000fe40005f81270 */
[----:B------:R-:W-:Y:S01]  /*11b950*/  ISETP.LT.AND P6, PT, R35, c[0x0][0x178], !P3 ;  /* 0x00005e0023007a0c */ /* 0x000fe20005fc1270 */
[----:B------:R-:W-:-:S04]  /*11b960*/  IMAD.WIDE R222, R220, 0x4, R238 ;  /* 0x00000004dcde7825 */ /* 0x000fc800078e02ee */
[----:B------:R1:W-:Y:S01]  /*11b970*/  @P5 STG.E [R224.64], R45 ;  /* 0x0000002de0005986 */ /* 0x0003e2000c101908 */
[----:B------:R-:W-:Y:S01]  /*11b980*/  ISETP.LT.AND P5, PT, R147, c[0x0][0x178], !P3 ;  /* 0x00005e0093007a0c */ /* 0x000fe20005fa1270 */
[C---:B------:R-:W-:Y:S01]  /*11b990*/  IMAD.WIDE R226, R220.reuse, 0x4, R242 ;  /* 0x00000004dce27825 */ /* 0x040fe200078e02f2 */
[----:B------:R-:W-:Y:S01]  /*11b9a0*/  ISETP.LT.AND P3, PT, R179, c[0x0][0x178], !P3 ;  /* 0x00005e00b3007a0c */ /* 0x000fe20005f61270 */
[----:B------:R1:W-:Y:S02]  /*11b9b0*/  @P2 STG.E [R222.64], R234 ;  /* 0x000000eade002986 */ /* 0x0003e4000c101908 */
[C---:B------:R-:W-:Y:S02]  /*11b9c0*/  IMAD.WIDE R228, R220.reuse, 0x4, R244 ;  /* 0x00000004dce47825 */ /* 0x040fe400078e02f4 */
[----:B-1----:R-:W3:Y:S02]  /*11b9d0*/  LDL.LU R45, [R1+0x9a8] ;  /* 0x0009a800012d7983 */ /* 0x002ee40000300800 */
[----:B------:R-:W-:-:S05]  /*11b9e0*/  IMAD.WIDE R224, R220, 0x4, R240 ;  /* 0x00000004dce07825 */ /* 0x000fca00078e02f0 */
[----:B------:R1:W-:Y:S01]  /*11b9f0*/  @P1 STG.E [R224.64], R233 ;  /* 0x000000e9e0001986 */ /* 0x0003e2000c101908 */
[----:B------:R-:W-:-:S03]  /*11ba00*/  IMAD.WIDE R222, R220, 0x4, R246 ;  /* 0x00000004dcde7825 */ /* 0x000fc600078e02f6 */
[----:B------:R1:W-:Y:S04]  /*11ba10*/  @P4 STG.E [R226.64], R231 ;  /* 0x000000e7e2004986 */ /* 0x0003e8000c101908 */
[----:B------:R1:W-:Y:S02]  /*11ba20*/  @P6 STG.E [R228.64], R64 ;  /* 0x00000040e4006986 */ /* 0x0003e4000c101908 */
[----:B-1----:R-:W-:Y:S02]  /*11ba30*/  IMAD.WIDE R224, R220, 0x4, R248 ;  /* 0x00000004dce07825 */ /* 0x002fe400078e02f8 */
[----:B------:R-:W3:Y:S04]  /*11ba40*/  LDL.LU R231, [R1+0x8d8] ;  /* 0x0008d80001e77983 */ /* 0x000ee80000300800 */
[----:B------:R-:W3:Y:S04]  /*11ba50*/  LDL.LU R64, [R1+0x618] ;  /* 0x0006180001407983 */ /* 0x000ee80000300800 */
[----:B------:R-:W3:Y:S04]  /*11ba60*/  LDL.LU R234, [R1+0x508] ;  /* 0x0005080001ea7983 */ /* 0x000ee80000300800 */
[----:B------:R-:W3:Y:S01]  /*11ba70*/  LDL.LU R233, [R1+0x4b8] ;  /* 0x0004b80001e97983 */ /* 0x000ee20000300800 */
[----:B------:R-:W-:-:S02]  /*11ba80*/  ISETP.LT.AND P2, PT, R194, c[0x0][0x178], !P0 ;  /* 0x00005e00c2007a0c */ /* 0x000fc40004741270 */
[----:B------:R-:W-:Y:S02]  /*11ba90*/  ISETP.LT.AND P4, PT, R66, c[0x0][0x178], !P0 ;  /* 0x00005e0042007a0c */ /* 0x000fe40004781270 */
[----:B------:R-:W-:Y:S02]  /*11baa0*/  ISETP.LT.AND P6, PT, R67, c[0x0][0x178], !P0 ;  /* 0x00005e0043007a0c */ /* 0x000fe400047c1270 */
[----:B------:R-:W-:-:S05]  /*11bab0*/  IADD3 R220, R220, c[0x0][0x198], RZ ;  /* 0x00006600dcdc7a10 */ /* 0x000fca0007ffe0ff */
[C---:B------:R-:W-:Y:S01]  /*11bac0*/  IMAD.WIDE R226, R220.reuse, 0x4, R50 ;  /* 0x00000004dce27825 */ /* 0x040fe200078e0232 */
[----:B--2---:R1:W-:Y:S04]  /*11bad0*/  @P5 STG.E [R222.64], R230 ;  /* 0x000000e6de005986 */ /* 0x0043e8000c101908 */
[----:B----4-:R2:W-:Y:S04]  /*11bae0*/  @P3 STG.E [R224.64], R65 ;  /* 0x00000041e0003986 */ /* 0x0105e8000c101908 */
[----:B-1----:R-:W4:Y:S04]  /*11baf0*/  LDL.LU R230, [R1+0x478] ;  /* 0x0004780001e67983 */ /* 0x002f280000300800 */
[----:B--2---:R-:W2:Y:S01]  /*11bb00*/  LDL.LU R65, [R1+0x468] ;  /* 0x0004680001417983 */ /* 0x004ea20000300800 */
[----:B------:R-:W-:-:S04]  /*11bb10*/  IMAD.WIDE R222, R220, 0x4, R2 ;  /* 0x00000004dcde7825 */ /* 0x000fc800078e0202 */
[C---:B------:R-:W-:Y:S01]  /*11bb20*/  IMAD.WIDE R224, R220.reuse, 0x4, R48 ;  /* 0x00000004dce07825 */ /* 0x040fe200078e0230 */
[----:B------:R-:W-:Y:S04]  /*11bb30*/  @P2 STG.E [R222.64], R235 ;  /* 0x000000ebde002986 */ /* 0x000fe8000c101908 */
[----:B------:R-:W-:Y:S04]  /*11bb40*/  @P4 STG.E [R224.64], R232 ;  /* 0x000000e8e0004986 */ /* 0x000fe8000c101908 */
[----:B---3--:R1:W-:Y:S04]  /*11bb50*/  @P6 STG.E [R226.64], R46 ;  /* 0x0000002ee2006986 */ /* 0x0083e8000c101908 */
[----:B-1----:R-:W3:Y:S01]  /*11bb60*/  LDL.LU R46, [R1+0x448] ;  /* 0x00044800012e7983 */ /* 0x002ee20000300800 */
[----:B------:R-:W-:Y:S01]  /*11bb70*/  ISETP.LT.AND P1, PT, R215, c[0x0][0x178], !P0 ;  /* 0x00005e00d7007a0c */ /* 0x000fe20004721270 */
[----:B------:R-:W-:Y:S01]  /*11bb80*/  IMAD.WIDE R228, R220, 0x4, R52 ;  /* 0x00000004dce47825 */ /* 0x000fe200078e0234 */
[----:B------:R-:W-:-:S02]  /*11bb90*/  ISETP.LT.AND P5, PT, R47, c[0x0][0x178], !P0 ;  /* 0x00005e002f007a0c */ /* 0x000fc400047a1270 */
[----:B------:R-:W-:Y:S01]  /*11bba0*/  ISETP.LT.AND P3, PT, R23, c[0x0][0x178], !P0 ;  /* 0x00005e0017007a0c */ /* 0x000fe20004761270 */
[----:B------:R-:W-:Y:S01]  /*11bbb0*/  IMAD.WIDE R222, R220, 0x4, R54 ;  /* 0x00000004dcde7825 */ /* 0x000fe200078e0236 */
[----:B------:R-:W-:Y:S02]  /*11bbc0*/  ISETP.LT.AND P2, PT, R27, c[0x0][0x178], !P0 ;  /* 0x00005e001b007a0c */ /* 0x000fe40004741270 */
[----:B------:R-:W-:-:S05]  /*11bbd0*/  ISETP.LT.AND P4, PT, R31, c[0x0][0x178], !P0 ;  /* 0x00005e001f007a0c */ /* 0x000fca0004781270 */
[----:B------:R1:W-:Y:S01]  /*11bbe0*/  @P1 STG.E [R228.64], R45 ;  /* 0x0000002de4001986 */ /* 0x0003e2000c101908 */
[----:B------:R-:W-:Y:S01]  /*11bbf0*/  ISETP.LT.AND P1, PT, R7, c[0x0][0x178], !P0 ;  /* 0x00005e0007007a0c */ /* 0x000fe20004721270 */
[C---:B------:R-:W-:Y:S01]  /*11bc00*/  IMAD.WIDE R224, R220.reuse, 0x4, R56 ;  /* 0x00000004dce07825 */ /* 0x040fe200078e0238 */
[----:B------:R-:W-:Y:S01]  /*11bc10*/  ISETP.LT.AND P6, PT, R43, c[0x0][0x178], !P0 ;  /* 0x00005e002b007a0c */ /* 0x000fe200047c1270 */
[----:B-1----:R-:W3:Y:S04]  /*11bc20*/  LDL.LU R45, [R1+0x438] ;  /* 0x00043800012d7983 */ /* 0x002ee80000300800 */
[----:B------:R-:W3:Y:S01]  /*11bc30*/  LDL.LU R221, [R1+0x7a58] ;  /* 0x007a580001dd7983 */ /* 0x000ee20000300800 */
[----:B------:R-:W-:-:S03]  /*11bc40*/  IMAD.WIDE R226, R220, 0x4, R62 ;  /* 0x00000004dce27825 */ /* 0x000fc600078e023e */
[----:B------:R-:W3:Y:S04]  /*11bc50*/  LDL.LU R232, [R1+0x3f8] ;  /* 0x0003f80001e87983 */ /* 0x000ee80000300800 */
[----:B------:R1:W-:Y:S01]  /*11bc60*/  @P5 STG.E [R222.64], R231 ;  /* 0x000000e7de005986 */ /* 0x0003e2000c101908 */
[----:B------:R-:W-:-:S03]  /*11bc70*/  IMAD.WIDE R228, R220, 0x4, R236 ;  /* 0x00000004dce47825 */ /* 0x000fc600078e02ec */
[----:B------:R1:W-:Y:S04]  /*11bc80*/  @P3 STG.E [R224.64], R64 ;  /* 0x00000040e0003986 */ /* 0x0003e8000c101908 */
[----:B-1----:R-:W3:Y:S01]  /*11bc90*/  LDL.LU R231, [R1+0x3b8] ;  /* 0x0003b80001e77983 */ /* 0x002ee20000300800 */
[----:B------:R-:W-:-:S03]  /*11bca0*/  IMAD.WIDE R222, R220, 0x4, R58 ;  /* 0x00000004dcde7825 */ /* 0x000fc600078e023a */
[----:B------:R-:W3:Y:S01]  /*11bcb0*/  LDL.LU R64, [R1+0x2c8] ;  /* 0x0002c80001407983 */ /* 0x000ee20000300800 */
[----:B------:R-:W-:-:S03]  /*11bcc0*/  IMAD.WIDE R224, R220, 0x4, R60 ;  /* 0x00000004dce07825 */ /* 0x000fc600078e023c */
[----:B------:R1:W-:Y:S04]  /*11bcd0*/  @P1 STG.E [R222.64], R234 ;  /* 0x000000eade001986 */ /* 0x0003e8000c101908 */
[----:B------:R-:W-:Y:S04]  /*11bce0*/  @P2 STG.E [R224.64], R233 ;  /* 0x000000e9e0002986 */ /* 0x000fe8000c101908 */
[----:B------:R-:W3:Y:S01]  /*11bcf0*/  LDL.LU R235, [R1+0xe8] ;  /* 0x0000e80001eb7983 */ /* 0x000ee20000300800 */
[----:B------:R-:W-:Y:S01]  /*11bd00*/  ISETP.LT.AND P5, PT, R39, c[0x0][0x178], !P0 ;  /* 0x00005e0027007a0c */ /* 0x000fe200047a1270 */
[----:B-1----:R-:W-:-:S02]  /*11bd10*/  IMAD.WIDE R222, R220, 0x4, R238 ;  /* 0x00000004dcde7825 */ /* 0x002fc400078e02ee */
[----:B----4-:R1:W-:Y:S04]  /*11bd20*/  @P4 STG.E [R226.64], R230 ;  /* 0x000000e6e2004986 */ /* 0x0103e8000c101908 */
[----:B--2---:R2:W-:Y:S04]  /*11bd30*/  @P6 STG.E [R228.64], R65 ;  /* 0x00000041e4006986 */ /* 0x0045e8000c101908 */
[----:B-1----:R-:W4:Y:S04]  /*11bd40*/  LDL.LU R230, [R1+0x9dc] ;  /* 0x0009dc0001e67983 */ /* 0x002f280000300800 */
[----:B--2---:R-:W2:Y:S04]  /*11bd50*/  LDL.LU R65, [R1+0x9cc] ;  /* 0x0009cc0001417983 */ /* 0x004ea80000300800 */
        /* <DEDUP_REMOVED lines=11> */
[----:B------:R-:W-:Y:S01]  /*11be10*/  ISETP.GE.AND P1, PT, R221, c[0x0][0x17c], PT ;  /* 0x00005f00dd007a0c */ /* 0x000fe20003f26270 */
[----:B------:R-:W-:-:S03]  /*11be20*/  IMAD.WIDE R222, R220, 0x4, R244 ;  /* 0x00000004dcde7825 */ /* 0x000fc600078e02f4 */
[----:B------:R-:W-:Y:S02]  /*11be30*/  ISETP.LT.AND P3, PT, R194, c[0x0][0x178], !P1 ;  /* 0x00005e00c2007a0c */ /* 0x000fe40004f61270 */
[----:B------:R-:W-:Y:S01]  /*11be40*/  ISETP.LT.AND P5, PT, R66, c[0x0][0x178], !P1 ;  /* 0x00005e0042007a0c */ /* 0x000fe20004fa1270 */
[----:B-1----:R-:W3:Y:S01]  /*11be50*/  LDL.LU R45, [R1+0x8dc] ;  /* 0x0008dc00012d7983 */ /* 0x002ee20000300800 */
[C---:B------:R-:W-:Y:S01]  /*11be60*/  IMAD.WIDE R224, R220.reuse, 0x4, R246 ;  /* 0x00000004dce07825 */ /* 0x040fe200078e02f6 */
[----:B------:R-:W-:Y:S02]  /*11be70*/  IADD3 R221, R220, c[0x0][0x198], RZ ;  /* 0x00006600dcdd7a10 */ /* 0x000fe40007ffe0ff */
[----:B------:R1:W-:Y:S04]  /*11be80*/  @P2 STG.E [R226.64], R232 ;  /* 0x000000e8e2002986 */ /* 0x0003e8000c101908 */
[----:B------:R-:W3:Y:S04]  /*11be90*/  LDL.LU R234, [R1+0x61c] ;  /* 0x00061c0001ea7983 */ /* 0x000ee80000300800 */
[----:B------:R1:W-:Y:S04]  /*11bea0*/  @P4 STG.E [R222.64], R231 ;  /* 0x000000e7de004986 */ /* 0x0003e8000c101908 */
[----:B-1----:R-:W3:Y:S01]  /*11beb0*/  LDL.LU R232, [R1+0x50c] ;  /* 0x00050c0001e87983 */ /* 0x002ee20000300800 */
[----:B------:R-:W-:-:S03]  /*11bec0*/  IMAD.WIDE R226, R221, 0x4, R48 ;  /* 0x00000004dde27825 */ /* 0x000fc600078e0230 */
[----:B------:R1:W-:Y:S04]  /*11bed0*/  @P6 STG.E [R224.64], R64 ;  /* 0x00000040e0006986 */ /* 0x0003e8000c101908 */
[----:B------:R-:W3:Y:S01]  /*11bee0*/  LDL.LU R231, [R1+0x4bc] ;  /* 0x0004bc0001e77983 */ /* 0x000ee20000300800 */
[----:B------:R-:W-:-:S03]  /*11bef0*/  IMAD.WIDE R222, R220, 0x4, R248 ;  /* 0x00000004dcde7825 */ /* 0x000fc600078e02f8 */
[----:B-1----:R-:W3:Y:S01]  /*11bf00*/  LDL.LU R64, [R1+0x47c] ;  /* 0x00047c0001407983 */ /* 0x002ee20000300800 */
[----:B------:R-:W-:-:S03]  /*11bf10*/  IMAD.WIDE R224, R221, 0x4, R2 ;  /* 0x00000004dde07825 */ /* 0x000fc600078e0202 */
[----:B------:R1:W-:Y:S01]  /*11bf20*/  @P0 STG.E [R222.64], R235 ;  /* 0x000000ebde000986 */ /* 0x0003e2000c101908 */
[----:B------:R-:W-:Y:S02]  /*11bf30*/  ISETP.LT.AND P6, PT, R67, c[0x0][0x178], !P1 ;  /* 0x00005e0043007a0c */ /* 0x000fe40004fc1270 */
[----:B------:R-:W-:Y:S01]  /*11bf40*/  ISETP.LT.AND P2, PT, R215, c[0x0][0x178], !P1 ;  /* 0x00005e00d7007a0c */ /* 0x000fe20004f41270 */
[C---:B-1----:R-:W-:Y:S01]  /*11bf50*/  IMAD.WIDE R222, R221.reuse, 0x4, R50 ;  /* 0x00000004ddde7825 */ /* 0x042fe200078e0232 */
[----:B----4-:R1:W-:Y:S04]  /*11bf60*/  @P3 STG.E [R224.64], R230 ;  /* 0x000000e6e0003986 */ /* 0x0103e8000c101908 */
[----:B--2---:R2:W-:Y:S04]  /*11bf70*/  @P5 STG.E [R226.64], R65 ;  /* 0x00000041e2005986 */ /* 0x0045e8000c101908 */
[----:B-1----:R-:W4:Y:S04]  /*11bf80*/  LDL.LU R230, [R1+0x46c] ;  /* 0x00046c0001e67983 */ /* 0x002f280000300800 */
[----:B--2---:R-:W2:Y:S01]  /*11bf90*/  LDL.LU R65, [R1+0x44c] ;  /* 0x00044c0001417983 */ /* 0x004ea20000300800 */
[----:B------:R-:W-:-:S03]  /*11bfa0*/  IMAD.WIDE R224, R221, 0x4, R52 ;  /* 0x00000004dde07825 */ /* 0x000fc600078e0234 */
[----:B------:R-:W2:Y:S04]  /*11bfb0*/  LDL.LU R220, [R1+0x7a5c] ;  /* 0x007a5c0001dc7983 */ /* 0x000ea80000300800 */
[----:B------:R1:W-:Y:S04]  /*11bfc0*/  @P6 STG.E [R222.64], R233 ;  /* 0x000000e9de006986 */ /* 0x0003e8000c101908 */
[----:B------:R-:W2:Y:S04]  /*11bfd0*/  LDL.LU R235, [R1+0x43c] ;  /* 0x00043c0001eb7983 */ /* 0x000ea80000300800 */
[----:B-1----:R-:W2:Y:S04]  /*11bfe0*/  LDL.LU R233, [R1+0x3fc] ;  /* 0x0003fc0001e97983 */ /* 0x002ea80000300800 */
[----:B---3--:R1:W-:Y:S04]  /*11bff0*/  @P2 STG.E [R224.64], R46 ;  /* 0x0000002ee0002986 */ /* 0x0083e8000c101908 */
[----:B-1----:R-:W3:Y:S01]  /*11c000*/  LDL.LU R46, [R1+0x3bc] ;  /* 0x0003bc00012e7983 */ /* 0x002ee20000300800 */
[----:B------:R-:W-:-:S02]  /*11c010*/  ISETP.LT.AND P4, PT, R47, c[0x0][0x178], !P1 ;  /* 0x00005e002f007a0c */ /* 0x000fc40004f81270 */
[----:B------:R-:W-:Y:S02]  /*11c020*/  ISETP.LT.AND P3, PT, R23, c[0x0][0x178], !P1 ;  /* 0x00005e0017007a0c */ /* 0x000fe40004f61270 */
[----:B------:R-:W-:Y:S02]  /*11c030*/  ISETP.LT.AND P0, PT, R7, c[0x0][0x178], !P1 ;  /* 0x00005e0007007a0c */ /* 0x000fe40004f01270 */
[----:B------:R-:W-:Y:S01]  /*11c040*/  ISETP.LT.AND P5, PT, R27, c[0x0][0x178], !P1 ;  /* 0x00005e001b007a0c */ /* 0x000fe20004fa1270 */
[----:B------:R-:W-:Y:S01]  /*11c050*/  IMAD.WIDE R226, R221, 0x4, R54 ;  /* 0x00000004dde27825 */ /* 0x000fe200078e0236 */
[----:B------:R-:W-:-:S03]  /*11c060*/  ISETP.LT.AND P6, PT, R31, c[0x0][0x178], !P1 ;  /* 0x00005e001f007a0c */ /* 0x000fc60004fc1270 */
[----:B------:R-:W-:Y:S01]  /*11c070*/  IMAD.WIDE R222, R221, 0x4, R56 ;  /* 0x00000004ddde7825 */ /* 0x000fe200078e0238 */
[----:B------:R-:W-:Y:S01]  /*11c080*/  ISETP.LT.AND P2, PT, R43, c[0x0][0x178], !P1 ;  /* 0x00005e002b007a0c */ /* 0x000fe20004f41270 */
[----:B------:R1:W-:Y:S02]  /*11c090*/  @P4 STG.E [R226.64], R45 ;  /* 0x0000002de2004986 */ /* 0x0003e4000c101908 */
[----:B------:R-:W-:Y:S01]  /*11c0a0*/  IMAD.WIDE R224, R221, 0x4, R58 ;  /* 0x00000004dde07825 */ /* 0x000fe200078e023a */
[----:B------:R-:W-:-:S03]  /*11c0b0*/  ISETP.LT.AND P4, PT, R39, c[0x0][0x178], !P1 ;  /* 0x00005e0027007a0c */ /* 0x000fc60004f81270 */
[C---:B------:R-:W-:Y:S01]  /*11c0c0*/  IMAD.WIDE R228, R221.reuse, 0x4, R62 ;  /* 0x00000004dde47825 */ /* 0x040fe200078e023e */
[----:B------:R1:W-:Y:S04]  /*11c0d0*/  @P3 STG.E [R222.64], R234 ;  /* 0x000000eade003986 */ /* 0x0003e8000c101908 */
[----:B-1----:R-:W3:Y:S01]  /*11c0e0*/  LDL.LU R45, [R1+0x2cc] ;  /* 0x0002cc00012d7983 */ /* 0x002ee20000300800 */
[----:B------:R-:W-:-:S03]  /*11c0f0*/  IMAD.WIDE R226, R221, 0x4, R60 ;  /* 0x00000004dde27825 */ /* 0x000fc600078e023c */
[----:B------:R1:W-:Y:S01]  /*11c100*/  @P0 STG.E [R224.64], R232 ;  /* 0x000000e8e0000986 */ /* 0x0003e2000c101908 */
[----:B------:R-:W-:-:S03]  /*11c110*/  IMAD.WIDE R222, R221, 0x4, R236 ;  /* 0x00000004ddde7825 */ /* 0x000fc600078e02ec */
[----:B------:R1:W-:Y:S02]  /*11c120*/  @P5 STG.E [R226.64], R231 ;  /* 0x000000e7e2005986 */ /* 0x0003e4000c101908 */
[----:B-1----:R-:W-:Y:S02]  /*11c130*/  IMAD.WIDE R224, R221, 0x4, R238 ;  /* 0x00000004dde07825 */ /* 0x002fe400078e02ee */
[----:B------:R1:W-:Y:S04]  /*11c140*/  @P6 STG.E [R228.64], R64 ;  /* 0x00000040e4006986 */ /* 0x0003e8000c101908 */
[----:B------:R-:W3:Y:S04]  /*11c150*/  LDL.LU R231, [R1+0xec] ;  /* 0x0000ec0001e77983 */ /* 0x000ee80000300800 */
[----:B-1----:R-:W3:Y:S04]  /*11c160*/  LDL.LU R64, [R1+0x900] ;  /* 0x0009000001407983 */ /* 0x002ee80000300800 */
[----:B------:R-:W3:Y:S04]  /*11c170*/  LDL.LU R234, [R1+0x850] ;  /* 0x0008500001ea7983 */ /* 0x000ee80000300800 */
[----:B------:R-:W3:Y:S01]  /*11c180*/  LDL.LU R232, [R1+0x750] ;  /* 0x0007500001e87983 */ /* 0x000ee20000300800 */
[----:B------:R-:W-:-:S02]  /*11c190*/  ISETP.LT.AND P3, PT, R195, c[0x0][0x178], !P1 ;  /* 0x00005e00c3007a0c */ /* 0x000fc40004f61270 */
[----:B------:R-:W-:Y:S02]  /*11c1a0*/  ISETP.LT.AND P0, PT, R163, c[0x0][0x178], !P1 ;  /* 0x00005e00a3007a0c */ /* 0x000fe40004f01270 */
[----:B------:R-:W-:Y:S01]  /*11c1b0*/  ISETP.LT.AND P5, PT, R35, c[0x0][0x178], !P1 ;  /* 0x00005e0023007a0c */ /* 0x000fe20004fa1270 */
[----:B------:R-:W-:-:S04]  /*11c1c0*/  IMAD.WIDE R226, R221, 0x4, R240 ;  /* 0x00000004dde27825 */ /* 0x000fc800078e02f0 */
[C---:B------:R-:W-:Y:S01]  /*11c1d0*/  IMAD.WIDE R228, R221.reuse, 0x4, R242 ;  /* 0x00000004dde47825 */ /* 0x040fe200078e02f2 */
[----:B----4-:R1:W-:Y:S04]  /*11c1e0*/  @P2 STG.E [R222.64], R230 ;  /* 0x000000e6de002986 */ /* 0x0103e8000c101908 */
[----:B--2---:R2:W-:Y:S04]  /*11c1f0*/  @P4 STG.E [R224.64], R65 ;  /* 0x00000041e0004986 */ /* 0x0045e8000c101908 */
[----:B-1----:R-:W4:Y:S04]  /*11c200*/  LDL.LU R230, [R1+0x710] ;  /* 0x0007100001e67983 */ /* 0x002f280000300800 */
[----:B--2---:R-:W2:Y:S01]  /*11c210*/  LDL.LU R65, [R1+0x650] ;  /* 0x0006500001417983 */ /* 0x004ea20000300800 */
[----:B------:R-:W-:-:S03]  /*11c220*/  IMAD.WIDE R222, R221, 0x4, R244 ;  /* 0x00000004ddde7825 */ /* 0x000fc600078e02f4 */
[----:B------:R-:W-:Y:S04]  /*11c230*/  @P3 STG.E [R226.64], R235 ;  /* 0x000000ebe2003986 */ /* 0x000fe8000c101908 */
[----:B------:R-:W-:Y:S04]  /*11c240*/  @P0 STG.E [R228.64], R233 ;  /* 0x000000e9e4000986 */ /* 0x000fe8000c101908 */
[----:B---3--:R1:W-:Y:S04]  /*11c250*/  @P5 STG.E [R222.64], R46 ;  /* 0x0000002ede005986 */ /* 0x0083e8000c101908 */
[----:B-1----:R-:W3:Y:S01]  /*11c260*/  LDL.LU R46, [R1+0x620] ;  /* 0x00062000012e7983 */ /* 0x002ee20000300800 */
[----:B------:R-:W-:-:S02]  /*11c270*/  ISETP.LT.AND P6, PT, R147, c[0x0][0x178], !P1 ;  /* 0x00005e0093007a0c */ /* 0x000fc40004fc1270 */
[----:B------:R-:W-:Y:S02]  /*11c280*/  ISETP.GE.AND P2, PT, R220, c[0x0][0x17c], PT ;  /* 0x00005f00dc007a0c */ /* 0x000fe40003f46270 */
[----:B------:R-:W-:Y:S01]  /*11c290*/  ISETP.LT.AND P1, PT, R179, c[0x0][0x178], !P1 ;  /* 0x00005e00b3007a0c */ /* 0x000fe20004f21270 */
[C---:B------:R-:W-:Y:S01]  /*11c2a0*/  IMAD.WIDE R224, R221.reuse, 0x4, R246 ;  /* 0x00000004dde07825 */ /* 0x040fe200078e02f6 */
[----:B------:R-:W-:Y:S02]  /*11c2b0*/  ISETP.LT.AND P4, PT, R194, c[0x0][0x178], !P2 ;  /* 0x00005e00c2007a0c */ /* 0x000fe40005781270 */
[C---:B------:R-:W-:Y:S02]  /*11c2c0*/  IADD3 R220, R221.reuse, c[0x0][0x198], RZ ;  /* 0x00006600dddc7a10 */ /* 0x040fe40007ffe0ff */
[----:B------:R-:W-:Y:S01]  /*11c2d0*/  ISETP.LT.AND P0, PT, R66, c[0x0][0x178], !P2 ;  /* 0x00005e0042007a0c */ /* 0x000fe20005701270 */
[----:B------:R-:W-:Y:S01]  /*11c2e0*/  IMAD.WIDE R222, R221, 0x4, R248 ;  /* 0x00000004ddde7825 */ /* 0x000fe200078e02f8 */
[----:B------:R-:W-:Y:S01]  /*11c2f0*/  ISETP.LT.AND P3, PT, R67, c[0x0][0x178], !P2 ;  /* 0x00005e0043007a0c */ /* 0x000fe20005761270 */
[----:B------:R1:W-:Y:S01]  /*11c300*/  @P6 STG.E [R224.64], R45 ;  /* 0x0000002de0006986 */ /* 0x0003e2000c101908 */
[----:B------:R-:W-:-:S02]  /*11c310*/  ISETP.LT.AND P5, PT, R215, c[0x0][0x178], !P2 ;  /* 0x00005e00d7007a0c */ /* 0x000fc400057a1270 */
[----:B------:R-:W-:Y:S01]  /*11c320*/  ISETP.LT.AND P6, PT, R47, c[0x0][0x178], !P2 ;  /* 0x00005e002f007a0c */ /* 0x000fe200057c1270 */
[C---:B------:R-:W-:Y:S01]  /*11c330*/  IMAD.WIDE R226, R220.reuse, 0x4, R52 ;  /* 0x00000004dce27825 */ /* 0x040fe200078e0234 */
[----:B-1----:R-:W3:Y:S03]  /*11c340*/  LDL.LU R45, [R1+0x5c0] ;  /* 0x0005c000012d7983 */ /* 0x002ee60000300800 */
[C---:B------:R-:W-:Y:S01]  /*11c350*/  IMAD.WIDE R224, R220.reuse, 0x4, R2 ;  /* 0x00000004dce07825 */ /* 0x040fe200078e0202 */
[----:B------:R-:W3:Y:S03]  /*11c360*/  LDL.LU R235, [R1+0x550] ;  /* 0x0005500001eb7983 */ /* 0x000ee60000300800 */
[C---:B------:R-:W-:Y:S01]  /*11c370*/  IMAD.WIDE R228, R220.reuse, 0x4, R54 ;  /* 0x00000004dce47825 */ /* 0x040fe200078e0236 */
[----:B------:R-:W3:Y:S04]  /*11c380*/  LDL.LU R233, [R1+0x540] ;  /* 0x0005400001e97983 */ /* 0x000ee80000300800 */
[----:B------:R1:W-:Y:S04]  /*11c390*/  @P1 STG.E [R222.64], R231 ;  /* 0x000000e7de001986 */ /* 0x0003e8000c101908 */
[----:B------:R1:W-:Y:S02]  /*11c3a0*/  @P4 STG.E [R224.64], R64 ;  /* 0x00000040e0004986 */ /* 0x0003e4000c101908 */
[----:B-1----:R-:W-:-:S02]  /*11c3b0*/  IMAD.WIDE R222, R220, 0x4, R48 ;  /* 0x00000004dcde7825 */ /* 0x002fc400078e0230 */
[----:B------:R-:W3:Y:S02]  /*11c3c0*/  LDL.LU R231, [R1+0x330] ;  /* 0x0003300001e77983 */ /* 0x000ee40000300800 */
[----:B------:R-:W-:Y:S02]  /*11c3d0*/  IMAD.WIDE R224, R220, 0x4, R50 ;  /* 0x00000004dce07825 */ /* 0x000fe400078e0232 */
[----:B------:R-:W3:Y:S04]  /*11c3e0*/  LDL.LU R64, [R1+0x2f0] ;  /* 0x0002f00001407983 */ /* 0x000ee80000300800 */
[----:B------:R-:W-:Y:S04]  /*11c3f0*/  @P0 STG.E [R222.64], R234 ;  /* 0x000000eade000986 */ /* 0x000fe8000c101908 */
[----:B------:R1:W-:Y:S04]  /*11c400*/  @P3 STG.E [R224.64], R232 ;  /* 0x000000e8e0003986 */ /* 0x0003e8000c101908 */
[----:B------:R-:W3:Y:S01]  /*11c410*/  LDL.LU R221, [R1+0x7a60] ;  /* 0x007a600001dd7983 */ /* 0x000ee20000300800 */
[----:B------:R-:W-:-:S03]  /*11c420*/  ISETP.LT.AND P4, PT, R23, c[0x0][0x178], !P2 ;  /* 0x00005e0017007a0c */ /* 0x000fc60005781270 */
[----:B-1----:R-:W3:Y:S01]  /*11c430*/  LDL.LU R232, [R1+0x2e0] ;  /* 0x0002e00001e87983 */ /* 0x002ee20000300800 */
[----:B------:R-:W-:-:S03]  /*11c440*/  IMAD.WIDE R222, R220, 0x4, R56 ;  /* 0x00000004dcde7825 */ /* 0x000fc600078e0238 */
[----:B----4-:R-:W-:Y:S04]  /*11c450*/  @P5 STG.E [R226.64], R230 ;  /* 0x000000e6e2005986 */ /* 0x010fe8000c101908 */
[----:B--2---:R1:W-:Y:S04]  /*11c460*/  @P6 STG.E [R228.64], R65 ;  /* 0x00000041e4006986 */ /* 0x0043e8000c101908 */
[----:B-1----:R-:W2:Y:S04]  /*11c470*/  LDL.LU R65, [R1+0x2d0] ;  /* 0x0002d00001417983 */ /* 0x002ea80000300800 */
[----:B------:R-:W4:Y:S04]  /*11c480*/  LDL.LU R234, [R1+0x1d0] ;  /* 0x0001d00001ea7983 */ /* 0x000f280000300800 */
[----:B------:R-:W4:Y:S04]  /*11c490*/  LDL.LU R230, [R1+0x1c0] ;  /* 0x0001c00001e67983 */ /* 0x000f280000300800 */
        /* <DEDUP_REMOVED lines=8> */
[----:B------:R-:W-:Y:S01]  /*11c520*/  IMAD.WIDE R222, R220, 0x4, R60 ;  /* 0x00000004dcde7825 */ /* 0x000fe200078e023c */
[----:B------:R-:W-:-:S03]  /*11c530*/  ISETP.LT.AND P4, PT, R195, c[0x0][0x178], !P2 ;  /* 0x00005e00c3007a0c */ /* 0x000fc60005781270 */
[----:B------:R1:W-:Y:S01]  /*11c540*/  @P1 STG.E [R224.64], R45 ;  /* 0x0000002de0001986 */ /* 0x0003e2000c101908 */
[----:B------:R-:W-:Y:S01]  /*11c550*/  ISETP.LT.AND P1, PT, R163, c[0x0][0x178], !P2 ;  /* 0x00005e00a3007a0c */ /* 0x000fe20005721270 */
[C---:B------:R-:W-:Y:S02]  /*11c560*/  IMAD.WIDE R226, R220.reuse, 0x4, R236 ;  /* 0x00000004dce27825 */ /* 0x040fe400078e02ec */
[----:B------:R1:W-:Y:S02]  /*11c570*/  @P0 STG.E [R222.64], R235 ;  /* 0x000000ebde000986 */ /* 0x0003e4000c101908 */
[----:B------:R-:W-:-:S04]  /*11c580*/  IMAD.WIDE R228, R220, 0x4, R238 ;  /* 0x00000004dce47825 */ /* 0x000fc800078e02ee */
[C---:B-1----:R-:W-:Y:S01]  /*11c590*/  IMAD.WIDE R224, R220.reuse, 0x4, R62 ;  /* 0x00000004dce07825 */ /* 0x042fe200078e023e */
[----:B------:R-:W3:Y:S04]  /*11c5a0*/  LDL.LU R45, [R1+0x904] ;  /* 0x00090400012d7983 */ /* 0x000ee80000300800 */
        /* <DEDUP_REMOVED lines=8> */
[----:B------:R1:W-:Y:S01]  /*11c630*/  @P4 STG.E [R222.64], R232 ;  /* 0x000000e8de004986 */ /* 0x0003e2000c101908 */
[----:B------:R-:W-:-:S03]  /*11c640*/  ISETP.LT.AND P3, PT, R35, c[0x0][0x178], !P2 ;  /* 0x00005e0023007a0c */ /* 0x000fc60005761270 */
[----:B------:R-:W3:Y:S01]  /*11c650*/  LDL.LU R233, [R1+0x654] ;  /* 0x0006540001e97983 */ /* 0x000ee20000300800 */
[----:B------:R-:W-:Y:S02]  /*11c660*/  ISETP.LT.AND P5, PT, R147, c[0x0][0x178], !P2 ;  /* 0x00005e0093007a0c */ /* 0x000fe400057a1270 */
[----:B------:R-:W-:Y:S01]  /*11c670*/  ISETP.LT.AND P2, PT, R179, c[0x0][0x178], !P2 ;  /* 0x00005e00b3007a0c */ /* 0x000fe20005741270 */
[----:B------:R-:W-:-:S04]  /*11c680*/  IMAD.WIDE R226, R220, 0x4, R248 ;  /* 0x00000004dce27825 */ /* 0x000fc800078e02f8 */
[C---:B-1----:R-:W-:Y:S01]  /*11c690*/  IMAD.WIDE R222, R220.reuse, 0x4, R244 ;  /* 0x00000004dcde7825 */ /* 0x042fe200078e02f4 */
[----:B--2---:R1:W-:Y:S04]  /*11c6a0*/  @P1 STG.E [R224.64], R65 ;  /* 0x00000041e0001986 */ /* 0x0043e8000c101908 */
[----:B-1----:R-:W2:Y:S01]  /*11c6b0*/  LDL.LU R65, [R1+0x624] ;  /* 0x0006240001417983 */ /* 0x002ea20000300800 */
[----:B------:R-:W-:-:S03]  /*11c6c0*/  IMAD.WIDE R224, R220, 0x4, R246 ;  /* 0x00000004dce07825 */ /* 0x000fc600078e02f6 */
[----:B----4-:R-:W-:Y:S04]  /*11c6d0*/  @P3 STG.E [R222.64], R234 ;  /* 0x000000eade003986 */ /* 0x010fe8000c101908 */
[----:B------:R-:W-:Y:S04]  /*11c6e0*/  @P5 STG.E [R224.64], R230 ;  /* 0x000000e6e0005986 */ /* 0x000fe8000c101908 */
[----:B------:R-:W4:Y:S04]  /*11c6f0*/  LDL.LU R232, [R1+0x5c4] ;  /* 0x0005c40001e87983 */ /* 0x000f280000300800 */
[----:B---3--:R1:W-:Y:S04]  /*11c700*/  @P2 STG.E [R226.64], R46 ;  /* 0x0000002ee2002986 */ /* 0x0083e8000c101908 */
[----:B-1----:R-:W3:Y:S01]  /*11c710*/  LDL.LU R46, [R1+0x554] ;  /* 0x00055400012e7983 */ /* 0x002ee20000300800 */
[----:B------:R-:W-:-:S04]  /*11c720*/  ISETP.GE.AND P0, PT, R221, c[0x0][0x17c], PT ;  /* 0x00005f00dd007a0c */ /* 0x000fc80003f06270 */
[----:B------:R-:W-:Y:S02]  /*11c730*/  ISETP.LT.AND P6, PT, R194, c[0x0][0x178], !P0 ;  /* 0x00005e00c2007a0c */ /* 0x000fe400047c1270 */
[----:B------:R-:W-:Y:S02]  /*11c740*/  IADD3 R221, R220, c[0x0][0x198], RZ ;  /* 0x00006600dcdd7a10 */ /* 0x000fe40007ffe0ff */
[----:B------:R-:W-:Y:S02]  /*11c750*/  ISETP.LT.AND P1, PT, R66, c[0x0][0x178], !P0 ;  /* 0x00005e0042007a0c */ /* 0x000fe40004721270 */
[----:B------:R-:W-:Y:S01]  /*11c760*/  ISETP.LT.AND P4, PT, R67, c[0x0][0x178], !P0 ;  /* 0x00005e0043007a0c */ /* 0x000fe20004781270 */
[----:B------:R-:W-:Y:S01]  /*11c770*/  IMAD.WIDE R228, R221, 0x4, R2 ;  /* 0x00000004dde47825 */ /* 0x000fe200078e0202 */
[----:B------:R-:W-:Y:S02]  /*11c780*/  ISETP.LT.AND P3, PT, R215, c[0x0][0x178], !P0 ;  /* 0x00005e00d7007a0c */ /* 0x000fe40004761270 */
[----:B------:R-:W-:Y:S01]  /*11c790*/  ISETP.LT.AND P2, PT, R47, c[0x0][0x178], !P0 ;  /* 0x00005e002f007a0c */ /* 0x000fe20004741270 */
[----:B------:R-:W-:Y:S01]  /*11c7a0*/  IMAD.WIDE R222, R221, 0x4, R48 ;  /* 0x00000004ddde7825 */ /* 0x000fe200078e0230 */
[----:B------:R-:W-:Y:S01]  /*11c7b0*/  ISETP.LT.AND P5, PT, R23, c[0x0][0x178], !P0 ;  /* 0x00005e0017007a0c */ /* 0x000fe200047a1270 */
[----:B------:R1:W-:Y:S02]  /*11c7c0*/  @P6 STG.E [R228.64], R45 ;  /* 0x0000002de4006986 */ /* 0x0003e4000c101908 */
[----:B------:R-:W-:-:S04]  /*11c7d0*/  IMAD.WIDE R224, R221, 0x4, R50 ;  /* 0x00000004dde07825 */ /* 0x000fc800078e0232 */
[C---:B------:R-:W-:Y:S01]  /*11c7e0*/  IMAD.WIDE R226, R221.reuse, 0x4, R56 ;  /* 0x00000004dde27825 */ /* 0x040fe200078e0238 */
[----:B-1----:R-:W3:Y:S04]  /*11c7f0*/  LDL.LU R45, [R1+0x544] ;  /* 0x00054400012d7983 */ /* 0x002ee80000300800 */
[----:B------:R-:W3:Y:S04]  /*11c800*/  LDL.LU R234, [R1+0x334] ;  /* 0x0003340001ea7983 */ /* 0x000ee80000300800 */
[----:B------:R-:W3:Y:S04]  /*11c810*/  LDL.LU R230, [R1+0x2f4] ;  /* 0x0002f40001e67983 */ /* 0x000ee80000300800 */
[----:B------:R1:W-:Y:S04]  /*11c820*/  @P1 STG.E [R222.64], R231 ;  /* 0x000000e7de001986 */ /* 0x0003e8000c101908 */
[----:B------:R1:W-:Y:S02]  /*11c830*/  @P4 STG.E [R224.64], R64 ;  /* 0x00000040e0004986 */ /* 0x0003e4000c101908 */
[----:B-1----:R-:W-:-:S02]  /*11c840*/  IMAD.WIDE R222, R221, 0x4, R52 ;  /* 0x00000004ddde7825 */ /* 0x002fc400078e0234 */
[----:B------:R-:W3:Y:S02]  /*11c850*/  LDL.LU R231, [R1+0x2e4] ;  /* 0x0002e40001e77983 */ /* 0x000ee40000300800 */
[----:B------:R-:W-:Y:S02]  /*11c860*/  IMAD.WIDE R224, R221, 0x4, R54 ;  /* 0x00000004dde07825 */ /* 0x000fe400078e0236 */
[----:B------:R-:W3:Y:S04]  /*11c870*/  LDL.LU R64, [R1+0x2d4] ;  /* 0x0002d40001407983 */ /* 0x000ee80000300800 */
[----:B------:R1:W-:Y:S04]  /*11c880*/  @P3 STG.E [R222.64], R235 ;  /* 0x000000ebde003986 */ /* 0x0003e8000c101908 */
[----:B------:R-:W-:Y:S01]  /*11c890*/  @P2 STG.E [R224.64], R233 ;  /* 0x000000e9e0002986 */ /* 0x000fe2000c101908 */
[----:B------:R-:W-:-:S02]  /*11c8a0*/  ISETP.LT.AND P6, PT, R7, c[0x0][0x178], !P0 ;  /* 0x00005e0007007a0c */ /* 0x000fc400047c1270 */
[----:B------:R-:W-:Y:S01]  /*11c8b0*/  ISETP.LT.AND P1, PT, R27, c[0x0][0x178], !P0 ;  /* 0x00005e001b007a0c */ /* 0x000fe20004721270 */
[----:B------:R-:W-:-:S04]  /*11c8c0*/  IMAD.WIDE R228, R221, 0x4, R58 ;  /* 0x00000004dde47825 */ /* 0x000fc800078e023a */
[----:B-1----:R-:W-:Y:S01]  /*11c8d0*/  IMAD.WIDE R222, R221, 0x4, R60 ;  /* 0x00000004ddde7825 */ /* 0x002fe200078e023c */
[----:B--2---:R1:W-:Y:S04]  /*11c8e0*/  @P5 STG.E [R226.64], R65 ;  /* 0x00000041e2005986 */ /* 0x0043e8000c101908 */
[----:B-1----:R-:W2:Y:S04]  /*11c8f0*/  LDL.LU R65, [R1+0x1d4] ;  /* 0x0001d40001417983 */ /* 0x002ea80000300800 */
[----:B------:R-:W2:Y:S04]  /*11c900*/  LDL.LU R220, [R1+0x7a64] ;  /* 0x007a640001dc7983 */ /* 0x000ea80000300800 */
[----:B----4-:R1:W-:Y:S04]  /*11c910*/  @P6 STG.E [R228.64], R232 ;  /* 0x000000e8e4006986 */ /* 0x0103e8000c101908 */
[----:B------:R-:W4:Y:S04]  /*11c920*/  LDL.LU R233, [R1+0x1c4] ;  /* 0x0001c40001e97983 */ /* 0x000f280000300800 */
[----:B-1----:R-:W4:Y:S04]  /*11c930*/  LDL.LU R232, [R1+0xf4] ;  /* 0x0000f40001e87983 */ /* 0x002f280000300800 */
[----:B---3--:R1:W-:Y:S04]  /*11c940*/  @P1 STG.E [R222.64], R46 ;  /* 0x0000002ede001986 */ /* 0x0083e8000c101908 */
[----:B-1----:R-:W3:Y:S01]  /*11c950*/  LDL.LU R46, [R1+0xa80] ;  /* 0x000a8000012e7983 */ /* 0x002ee20000300800 */
[----:B------:R-:W-:-:S02]  /*11c960*/  ISETP.LT.AND P4, PT, R31, c[0x0][0x178], !P0 ;  /* 0x00005e001f007a0c */ /* 0x000fc40004781270 */
[----:B------:R-:W-:Y:S02]  /*11c970*/  ISETP.LT.AND P3, PT, R43, c[0x0][0x178], !P0 ;  /* 0x00005e002b007a0c */ /* 0x000fe40004761270 */
[----:B------:R-:W-:Y:S01]  /*11c980*/  ISETP.LT.AND P2, PT, R39, c[0x0][0x178], !P0 ;  /* 0x00005e0027007a0c */ /* 0x000fe20004741270 */
[----:B------:R-:W-:Y:S01]  /*11c990*/  IMAD.WIDE R224, R221, 0x4, R62 ;  /* 0x00000004dde07825 */ /* 0x000fe200078e023e */
[----:B------:R-:W-:Y:S02]  /*11c9a0*/  ISETP.LT.AND P5, PT, R195, c[0x0][0x178], !P0 ;  /* 0x00005e00c3007a0c */ /* 0x000fe400047a1270 */
[----:B------:R-:W-:Y:S01]  /*11c9b0*/  ISETP.LT.AND P6, PT, R163, c[0x0][0x178], !P0 ;  /* 0x00005e00a3007a0c */ /* 0x000fe200047c1270 */
[----:B------:R-:W-:-:S04]  /*11c9c0*/  IMAD.WIDE R222, R221, 0x4, R236 ;  /* 0x00000004ddde7825 */ /* 0x000fc800078e02ec */
[C---:B------:R-:W-:Y:S01]  /*11c9d0*/  IMAD.WIDE R226, R221.reuse, 0x4, R240 ;  /* 0x00000004dde27825 */ /* 0x040fe200078e02f0 */
[----:B------:R1:W-:Y:S03]  /*11c9e0*/  @P4 STG.E [R224.64], R45 ;  /* 0x0000002de0004986 */ /* 0x0003e6000c101908 */
[C---:B------:R-:W-:Y:S01]  /*11c9f0*/  IMAD.WIDE R228, R221.reuse, 0x4, R242 ;  /* 0x00000004dde47825 */ /* 0x040fe200078e02f2 */
[----:B------:R-:W-:Y:S04]  /*11ca00*/  @P3 STG.E [R222.64], R234 ;  /* 0x000000eade003986 */ /* 0x000fe8000c101908 */
[----:B-1----:R-:W3:Y:S01]  /*11ca10*/  LDL.LU R45, [R1+0xa40] ;  /* 0x000a4000012d7983 */ /* 0x002ee20000300800 */
[----:B------:R-:W-:Y:S01]  /*11ca20*/  IMAD.WIDE R224, R221, 0x4, R238 ;  /* 0x00000004dde07825 */ /* 0x000fe200078e02ee */
[----:B------:R-:W-:-:S04]  /*11ca30*/  ISETP.LT.AND P1, PT, R35, c[0x0][0x178], !P0 ;  /* 0x00005e0023007a0c */ /* 0x000fc80004721270 */
[----:B------:R1:W-:Y:S04]  /*11ca40*/  @P2 STG.E [R224.64], R230 ;  /* 0x000000e6e0002986 */ /* 0x0003e8000c101908 */
[----:B------:R-:W-:Y:S04]  /*11ca50*/  @P5 STG.E [R226.64], R231 ;  /* 0x000000e7e2005986 */ /* 0x000fe8000c101908 */
[----:B------:R1:W-:Y:S04]  /*11ca60*/  @P6 STG.E [R228.64], R64 ;  /* 0x00000040e4006986 */ /* 0x0003e8000c101908 */
[----:B-1----:R-:W3:Y:S01]  /*11ca70*/  LDL.LU R230, [R1+0xa20] ;  /* 0x000a200001e67983 */ /* 0x002ee20000300800 */
[----:B------:R-:W-:-:S03]  /*11ca80*/  ISETP.LT.AND P2, PT, R147, c[0x0][0x178], !P0 ;  /* 0x00005e0093007a0c */ /* 0x000fc60004741270 */
[----:B------:R-:W3:Y:S01]  /*11ca90*/  LDL.LU R64, [R1+0xa00] ;  /* 0x000a000001407983 */ /* 0x000ee20000300800 */
[----:B------:R-:W-:Y:S01]  /*11caa0*/  ISETP.LT.AND P0, PT, R179, c[0x0][0x178], !P0 ;  /* 0x00005e00b3007a0c */ /* 0x000fe20004701270 */
[C---:B------:R-:W-:Y:S02]  /*11cab0*/  IMAD.WIDE R222, R221.reuse, 0x4, R244 ;  /* 0x00000004ddde7825 */ /* 0x040fe400078e02f4 */
[----:B------:R-:W3:Y:S02]  /*11cac0*/  LDL.LU R235, [R1+0x9e0] ;  /* 0x0009e00001eb7983 */ /* 0x000ee40000300800 */
[----:B------:R-:W-:Y:S02]  /*11cad0*/  IMAD.WIDE R224, R221, 0x4, R248 ;  /* 0x00000004dde07825 */ /* 0x000fe400078e02f8 */
[----:B------:R-:W3:Y:S04]  /*11cae0*/  LDL.LU R234, [R1+0x8f0] ;  /* 0x0008f00001ea7983 */ /* 0x000ee80000300800 */
[----:B------:R-:W3:Y:S01]  /*11caf0*/  LDL.LU R231, [R1+0x840] ;  /* 0x0008400001e77983 */ /* 0x000ee20000300800 */
[----:B--2---:R-:W-:-:S04]  /*11cb00*/  ISETP.GE.AND P4, PT, R220, c[0x0][0x17c], PT ;  /* 0x00005f00dc007a0c */ /* 0x004fc80003f86270 */
[----:B------:R-:W-:Y:S02]  /*11cb10*/  ISETP.LT.AND P3, PT, R194, c[0x0][0x178], !P4 ;  /* 0x00005e00c2007a0c */ /* 0x000fe40006761270 */
[----:B------:R-:W-:Y:S01]  /*11cb20*/  IADD3 R220, R221, c[0x0][0x198], RZ ;  /* 0x00006600dddc7a10 */ /* 0x000fe20007ffe0ff */
[----:B------:R1:W-:Y:S04]  /*11cb30*/  @P1 STG.E [R222.64], R65 ;  /* 0x00000041de001986 */ /* 0x0003e8000c101908 */
[----:B------:R-:W-:-:S04]  /*11cb40*/  IMAD.WIDE R226, R220, 0x4, R2 ;  /* 0x00000004dce27825 */ /* 0x000fc800078e0202 */
[----:B-1----:R-:W-:Y:S01]  /*11cb50*/  IMAD.WIDE R222, R221, 0x4, R246 ;  /* 0x00000004ddde7825 */ /* 0x002fe200078e02f6 */
[----:B------:R-:W2:Y:S04]  /*11cb60*/  LDL.LU R65, [R1+0x720] ;  /* 0x0007200001417983 */ /* 0x000ea80000300800 */
[----:B----4-:R-:W-:Y:S04]  /*11cb70*/  @P2 STG.E [R222.64], R233 ;  /* 0x000000e9de002986 */ /* 0x010fe8000c101908 */
[----:B------:R-:W-:Y:S04]  /*11cb80*/  @P0 STG.E [R224.64], R232 ;  /* 0x000000e8e0000986 */ /* 0x000fe8000c101908 */
[----:B---3--:R1:W-:Y:S04]  /*11cb90*/  @P3 STG.E [R226.64], R46 ;  /* 0x0000002ee2003986 */ /* 0x0083e8000c101908 */
        /* <DEDUP_REMOVED lines=10> */
[----:B-1----:R-:W4:Y:S04]  /*11cc40*/  LDL.LU R45, [R1+0x640] ;  /* 0x00064000012d7983 */ /* 0x002f280000300800 */
[----:B------:R-:W4:Y:S01]  /*11cc50*/  LDL.LU R233, [R1+0x5d0] ;  /* 0x0005d00001e97983 */ /* 0x000f220000300800 */
[----:B------:R-:W-:-:S03]  /*11cc60*/  ISETP.LT.AND P3, PT, R7, c[0x0][0x178], !P4 ;  /* 0x00005e0007007a0c */ /* 0x000fc60006761270 */
[----:B------:R-:W4:Y:S04]  /*11cc70*/  LDL.LU R232, [R1+0x570] ;  /* 0x0005700001e87983 */ /* 0x000f280000300800 */
[----:B------:R1:W-:Y:S01]  /*11cc80*/  @P5 STG.E [R222.64], R230 ;  /* 0x000000e6de005986 */ /* 0x0003e2000c101908 */
[----:B------:R-:W-:-:S03]  /*11cc90*/  ISETP.LT.AND P6, PT, R27, c[0x0][0x178], !P4 ;  /* 0x00005e001b007a0c */ /* 0x000fc600067c1270 */
[----:B------:R1:W-:Y:S04]  /*11cca0*/  @P1 STG.E [R224.64], R64 ;  /* 0x00000040e0001986 */ /* 0x0003e8000c101908 */
[----:B-1----:R-:W4:Y:S04]  /*11ccb0*/  LDL.LU R230, [R1+0x530] ;  /* 0x0005300001e67983 */ /* 0x002f280000300800 */
[----:B------:R-:W4:Y:S01]  /*11ccc0*/  LDL.LU R64, [R1+0x4d0] ;  /* 0x0004d00001407983 */ /* 0x000f220000300800 */
[----:B------:R-:W-:-:S03]  /*11ccd0*/  IMAD.WIDE R222, R220, 0x4, R54 ;  /* 0x00000004dcde7825 */ /* 0x000fc600078e0236 */
[----:B------:R-:W4:Y:S01]  /*11cce0*/  LDL.LU R221, [R1+0x7a68] ;  /* 0x007a680001dd7983 */ /* 0x000f220000300800 */
[----:B------:R-:W-:Y:S01]  /*11ccf0*/  ISETP.LT.AND P5, PT, R31, c[0x0][0x178], !P4 ;  /* 0x00005e001f007a0c */ /* 0x000fe200067a1270 */
[----:B------:R-:W-:-:S04]  /*11cd00*/  IMAD.WIDE R224, R220, 0x4, R56 ;  /* 0x00000004dce07825 */ /* 0x000fc800078e0238 */
[C---:B------:R-:W-:Y:S01]  /*11cd10*/  IMAD.WIDE R226, R220.reuse, 0x4, R58 ;  /* 0x00000004dce27825 */ /* 0x040fe200078e023a */
[----:B------:R1:W-:Y:S03]  /*11cd20*/  @P0 STG.E [R222.64], R235 ;  /* 0x000000ebde000986 */ /* 0x0003e6000c101908 */
[C---:B------:R-:W-:Y:S01]  /*11cd30*/  IMAD.WIDE R228, R220.reuse, 0x4, R60 ;  /* 0x00000004dce47825 */ /* 0x040fe200078e023c */
        /* <DEDUP_REMOVED lines=17> */
[----:B----4-:R1:W-:Y:S03]  /*11ce50*/  @P1 STG.E [R224.64], R45 ;  /* 0x0000002de0001986 */ /* 0x0103e6000c101908 */
[C---:B------:R-:W-:Y:S01]  /*11ce60*/  IMAD.WIDE R228, R220.reuse, 0x4, R244 ;  /* 0x00000004dce47825 */ /* 0x040fe200078e02f4 */
[----:B------:R4:W-:Y:S03]  /*11ce70*/  @P0 STG.E [R222.64], R233 ;  /* 0x000000e9de000986 */ /* 0x0009e6000c101908 */
[----:B-1----:R-:W-:Y:S01]  /*11ce80*/  IMAD.WIDE R224, R220, 0x4, R240 ;  /* 0x00000004dce07825 */ /* 0x002fe200078e02f0 */
[----:B------:R-:W3:Y:S01]  /*11ce90*/  LDL.LU R45, [R1+0xa24] ;  /* 0x000a2400012d7983 */ /* 0x000ee20000300800 */
[----:B------:R-:W-:-:S03]  /*11cea0*/  ISETP.LT.AND P5, PT, R179, c[0x0][0x178], !P4 ;  /* 0x00005e00b3007a0c */ /* 0x000fc600067a1270 */
[----:B------:R-:W-:Y:S01]  /*11ceb0*/  @P2 STG.E [R224.64], R232 ;  /* 0x000000e8e0002986 */ /* 0x000fe2000c101908 */
[----:B------:R-:W-:-:S03]  /*11cec0*/  ISETP.LT.AND P4, PT, R147, c[0x0][0x178], !P4 ;  /* 0x00005e0093007a0c */ /* 0x000fc60006781270 */
[----:B----4-:R-:W3:Y:S04]  /*11ced0*/  LDL.LU R233, [R1+0xa04] ;  /* 0x000a040001e97983 */ /* 0x010ee80000300800 */
[----:B------:R1:W-:Y:S04]  /*11cee0*/  @P3 STG.E [R226.64], R230 ;  /* 0x000000e6e2003986 */ /* 0x0003e8000c101908 */
[----:B------:R1:W-:Y:S04]  /*11cef0*/  @P6 STG.E [R228.64], R64 ;  /* 0x00000040e4006986 */ /* 0x0003e8000c101908 */
[----:B-1----:R-:W3:Y:S01]  /*11cf00*/  LDL.LU R230, [R1+0x9e4] ;  /* 0x0009e40001e67983 */ /* 0x002ee20000300800 */
[----:B------:R-:W-:-:S03]  /*11cf10*/  ISETP.GE.AND P1, PT, R221, c[0x0][0x17c], PT ;  /* 0x00005f00dd007a0c */ /* 0x000fc60003f26270 */
[----:B------:R-:W3:Y:S01]  /*11cf20*/  LDL.LU R64, [R1+0x8f4] ;  /* 0x0008f40001407983 */ /* 0x000ee20000300800 */
[----:B------:R-:W-:Y:S01]  /*11cf30*/  ISETP.LT.AND P0, PT, R194, c[0x0][0x178], !P1 ;  /* 0x00005e00c2007a0c */ /* 0x000fe20004f01270 */
[----:B------:R-:W-:Y:S01]  /*11cf40*/  IMAD.WIDE R222, R220, 0x4, R246 ;  /* 0x00000004dcde7825 */ /* 0x000fe200078e02f6 */
[----:B------:R-:W-:Y:S01]  /*11cf50*/  ISETP.LT.AND P2, PT, R66, c[0x0][0x178], !P1 ;  /* 0x00005e0042007a0c */ /* 0x000fe20004f41270 */
[----:B------:R-:W3:Y:S01]  /*11cf60*/  LDL.LU R232, [R1+0x844] ;  /* 0x0008440001e87983 */ /* 0x000ee20000300800 */
[C---:B------:R-:W-:Y:S01]  /*11cf70*/  IADD3 R221, R220.reuse, c[0x0][0x198], RZ ;  /* 0x00006600dcdd7a10 */ /* 0x040fe20007ffe0ff */
[----:B------:R-:W-:Y:S02]  /*11cf80*/  IMAD.WIDE R224, R220, 0x4, R248 ;  /* 0x00000004dce07825 */ /* 0x000fe400078e02f8 */
[----:B------:R1:W-:Y:S02]  /*11cf90*/  @P4 STG.E [R222.64], R231 ;  /* 0x000000e7de004986 */ /* 0x0003e4000c101908 */
[----:B-1----:R-:W-:-:S02]  /*11cfa0*/  IMAD.WIDE R222, R221, 0x4, R2 ;  /* 0x00000004ddde7825 */ /* 0x002fc400078e0202 */
[----:B------:R-:W3:Y:S04]  /*11cfb0*/  LDL.LU R231, [R1+0x724] ;  /* 0x0007240001e77983 */ /* 0x000ee80000300800 */
        /* <DEDUP_REMOVED lines=17> */
[----:B------:R-:W-:Y:S01]  /*11d0d0*/  @P5 STG.E [R222.64], R233 ;  /* 0x000000e9de005986 */ /* 0x000fe2000c101908 */
[----:B-1----:R-:W-:-:S03]  /*11d0e0*/  IMAD.WIDE R226, R221, 0x4, R56 ;  /* 0x00000004dde27825 */ /* 0x002fc600078e0238 */
[----:B------:R-:W3:Y:S04]  /*11d0f0*/  LDL.LU R45, [R1+0x574] ;  /* 0x00057400012d7983 */ /* 0x000ee80000300800 */
[----:B------:R-:W3:Y:S04]  /*11d100*/  LDL.LU R220, [R1+0x7a6c] ;  /* 0x007a6c0001dc7983 */ /* 0x000ee80000300800 */
        /* <DEDUP_REMOVED lines=9> */
[C---:B------:R-:W-:Y:S02]  /*11d1a0*/  IMAD.WIDE R224, R221.reuse, 0x4, R60 ;  /* 0x00000004dde07825 */ /* 0x040fe400078e023c */
[----:B------:R1:W-:Y:S02]  /*11d1b0*/  @P0 STG.E [R222.64], R232 ;  /* 0x000000e8de000986 */ /* 0x0003e4000c101908 */
[C---:B------:R-:W-:Y:S02]  /*11d1c0*/  IMAD.WIDE R226, R221.reuse, 0x4, R62 ;  /* 0x00000004dde27825 */ /* 0x040fe400078e023e */
[----:B------:R1:W-:Y:S02]  /*11d1d0*/  @P2 STG.E [R224.64], R231 ;  /* 0x000000e7e0002986 */ /* 0x0003e4000c101908 */
[----:B-1----:R-:W-:-:S02]  /*11d1e0*/  IMAD.WIDE R222, R221, 0x4, R236 ;  /* 0x00000004ddde7825 */ /* 0x002fc400078e02ec */
[----:B------:R-:W3:Y:S02]  /*11d1f0*/  LDL.LU R232, [R1+0x104] ;  /* 0x0001040001e87983 */ /* 0x000ee40000300800 */
[----:B------:R-:W-:Y:S02]  /*11d200*/  IMAD.WIDE R224, R221, 0x4, R238 ;  /* 0x00000004dde07825 */ /* 0x000fe400078e02ee */
[----:B------:R-:W3:Y:S04]  /*11d210*/  LDL.LU R231, [R1+0xb70] ;  /* 0x000b700001e77983 */ /* 0x000ee80000300800 */
[----:B----4-:R1:W-:Y:S04]  /*11d220*/  @P3 STG.E [R226.64], R65 ;  /* 0x00000041e2003986 */ /* 0x0103e8000c101908 */
        /* <DEDUP_REMOVED lines=12> */
[----:B------:R-:W-:Y:S02]  /*11d2f0*/  ISETP.GE.AND P0, PT, R220, c[0x0][0x17c], PT ;  /* 0x00005f00dc007a0c */ /* 0x000fe40003f06270 */
[----:B------:R-:W-:Y:S01]  /*11d300*/  IADD3 R220, R221, c[0x0][0x198], RZ ;  /* 0x00006600dddc7a10 */ /* 0x000fe20007ffe0ff */
[----:B-1----:R-:W4:Y:S04]  /*11d310*/  LDL.LU R45, [R1+0xad0] ;  /* 0x000ad000012d7983 */ /* 0x002f280000300800 */
[----:B------:R-:W4:Y:S01]  /*11d320*/  LDL.LU R235, [R1+0xa60] ;  /* 0x000a600001eb7983 */ /* 0x000f220000300800 */
[----:B------:R-:W-:-:S03]  /*11d330*/  ISETP.LT.AND P1, PT, R147, c[0x0][0x178], !P1 ;  /* 0x00005e0093007a0c */ /* 0x000fc60004f21270 */
[----:B------:R1:W-:Y:S04]  /*11d340*/  @P2 STG.E [R224.64], R230 ;  /* 0x000000e6e0002986 */ /* 0x0003e8000c101908 */
[----:B------:R1:W-:Y:S04]  /*11d350*/  @P3 STG.E [R222.64], R64 ;  /* 0x00000040de003986 */ /* 0x0003e8000c101908 */
[----:B-1----:R-:W4:Y:S01]  /*11d360*/  LDL.LU R230, [R1+0xa50] ;  /* 0x000a500001e67983 */ /* 0x002f220000300800 */
[----:B------:R-:W-:-:S03]  /*11d370*/  IMAD.WIDE R224, R221, 0x4, R248 ;  /* 0x00000004dde07825 */ /* 0x000fc600078e02f8 */
[----:B------:R-:W4:Y:S01]  /*11d380*/  LDL.LU R64, [R1+0xa10] ;  /* 0x000a100001407983 */ /* 0x000f220000300800 */
[----:B------:R-:W-:-:S03]  /*11d390*/  IMAD.WIDE R222, R221, 0x4, R246 ;  /* 0x00000004ddde7825 */ /* 0x000fc600078e02f6 */
[----:B------:R-:W4:Y:S01]  /*11d3a0*/  LDL.LU R221, [R1+0xa90] ;  /* 0x000a900001dd7983 */ /* 0x000f220000300800 */
[----:B------:R-:W-:Y:S02]  /*11d3b0*/  ISETP.LT.AND P5, PT, R194, c[0x0][0x178], !P0 ;  /* 0x00005e00c2007a0c */ /* 0x000fe400047a1270 */
[----:B------:R-:W-:Y:S02]  /*11d3c0*/  ISETP.LT.AND P6, PT, R66, c[0x0][0x178], !P0 ;  /* 0x00005e0042007a0c */ /* 0x000fe400047c1270 */
[----:B------:R-:W-:Y:S01]  /*11d3d0*/  ISETP.LT.AND P2, PT, R67, c[0x0][0x178], !P0 ;  /* 0x00005e0043007a0c */ /* 0x000fe20004741270 */
[C---:B------:R-:W-:Y:S01]  /*11d3e0*/  IMAD.WIDE R226, R220.reuse, 0x4, R2 ;  /* 0x00000004dce27825 */ /* 0x040fe200078e0202 */
[----:B------:R1:W-:Y:S03]  /*11d3f0*/  @P1 STG.E [R222.64], R233 ;  /* 0x000000e9de001986 */ /* 0x0003e6000c101908 */
[C---:B------:R-:W-:Y:S01]  /*11d400*/  IMAD.WIDE R228, R220.reuse, 0x4, R48 ;  /* 0x00000004dce47825 */ /* 0x040fe200078e0230 */
[----:B------:R1:W-:Y:S03]  /*11d410*/  @P4 STG.E [R224.64], R232 ;  /* 0x000000e8e0004986 */ /* 0x0003e6000c101908 */
[----:B-1----:R-:W-:Y:S01]  /*11d420*/  IMAD.WIDE R222, R220, 0x4, R50 ;  /* 0x00000004dcde7825 */ /* 0x002fe200078e0232 */
[----:B------:R-:W-:Y:S04]  /*11d430*/  @P5 STG.E [R226.64], R231 ;  /* 0x000000e7e2005986 */ /* 0x000fe8000c101908 */
[----:B------:R-:W4:Y:S04]  /*11d440*/  LDL.LU R232, [R1+0x9f0] ;  /* 0x0009f00001e87983 */ /* 0x000f280000300800 */
[----:B--2---:R1:W-:Y:S04]  /*11d450*/  @P6 STG.E [R228.64], R65 ;  /* 0x00000041e4006986 */ /* 0x0043e8000c101908 */
[----:B-1----:R-:W2:Y:S04]  /*11d460*/  LDL.LU R65, [R1+0x910] ;  /* 0x0009100001417983 */ /* 0x002ea80000300800 */
[----:B---3--:R1:W-:Y:S04]  /*11d470*/  @P2 STG.E [R222.64], R46 ;  /* 0x0000002ede002986 */ /* 0x0083e8000c101908 */
[----:B-1----:R-:W3:Y:S01]  /*11d480*/  LDL.LU R46, [R1+0x7a70] ;  /* 0x007a7000012e7983 */ /* 0x002ee20000300800 */
[----:B------:R-:W-:-:S02]  /*11d490*/  ISETP.LT.AND P3, PT, R215, c[0x0][0x178], !P0 ;  /* 0x00005e00d7007a0c */ /* 0x000fc40004761270 */
[----:B------:R-:W-:Y:S02]  /*11d4a0*/  ISETP.LT.AND P4, PT, R47, c[0x0][0x178], !P0 ;  /* 0x00005e002f007a0c */ /* 0x000fe40004781270 */
[----:B------:R-:W-:Y:S01]  /*11d4b0*/  ISETP.LT.AND P1, PT, R23, c[0x0][0x178], !P0 ;  /* 0x00005e0017007a0c */ /* 0x000fe20004721270 */
[C---:B------:R-:W-:Y:S01]  /*11d4c0*/  IMAD.WIDE R224, R220.reuse, 0x4, R52 ;  /* 0x00000004dce07825 */ /* 0x040fe200078e0234 */
[----:B------:R-:W-:Y:S01]  /*11d4d0*/  ISETP.LT.AND P5, PT, R7, c[0x0][0x178], !P0 ;  /* 0x00005e0007007a0c */ /* 0x000fe200047a1270 */
[----:B------:R-:W2:Y:S01]  /*11d4e0*/  LDL.LU R234, [R1+0x770] ;  /* 0x0007700001ea7983 */ /* 0x000ea20000300800 */
[----:B------:R-:W-:Y:S01]  /*11d4f0*/  ISETP.LT.AND P6, PT, R27, c[0x0][0x178], !P0 ;  /* 0x00005e001b007a0c */ /* 0x000fe200047c1270 */
[C---:B------:R-:W-:Y:S02]  /*11d500*/  IMAD.WIDE R222, R220.reuse, 0x4, R54 ;  /* 0x00000004dcde7825 */ /* 0x040fe400078e0236 */
[----:B------:R-:W2:Y:S02]  /*11d510*/  LDL.LU R233, [R1+0x760] ;  /* 0x0007600001e97983 */ /* 0x000ea40000300800 */
[----:B------:R-:W-:-:S02]  /*11d520*/  IMAD.WIDE R226, R220, 0x4, R58 ;  /* 0x00000004dce27825 */ /* 0x000fc400078e023a */
[----:B------:R-:W2:Y:S04]  /*11d530*/  LDL.LU R231, [R1+0x740] ;  /* 0x0007400001e77983 */ /* 0x000ea80000300800 */
[----:B----4-:R1:W-:Y:S01]  /*11d540*/  @P3 STG.E [R224.64], R45 ;  /* 0x0000002de0003986 */ /* 0x0103e2000c101908 */
[----:B------:R-:W-:-:S03]  /*11d550*/  IMAD.WIDE R228, R220, 0x4, R60 ;  /* 0x00000004dce47825 */ /* 0x000fc600078e023c */
[----:B-1----:R-:W4:Y:S01]  /*11d560*/  LDL.LU R45, [R1+0x660] ;  /* 0x00066000012d7983 */ /* 0x002f220000300800 */
[C---:B------:R-:W-:Y:S01]  /*11d570*/  IMAD.WIDE R224, R220.reuse, 0x4, R56 ;  /* 0x00000004dce07825 */ /* 0x040fe200078e0238 */
[----:B------:R-:W-:Y:S02]  /*11d580*/  ISETP.LT.AND P2, PT, R31, c[0x0][0x178], !P0 ;  /* 0x00005e001f007a0c */ /* 0x000fe40004741270 */
[----:B------:R-:W-:Y:S04]  /*11d590*/  @P4 STG.E [R222.64], R221 ;  /* 0x000000ddde004986 */ /* 0x000fe8000c101908 */
[----:B------:R-:W-:Y:S04]  /*11d5a0*/  @P1 STG.E [R224.64], R235 ;  /* 0x000000ebe0001986 */ /* 0x000fe8000c101908 */
[----:B------:R1:W-:Y:S04]  /*11d5b0*/  @P5 STG.E [R226.64], R230 ;  /* 0x000000e6e2005986 */ /* 0x0003e8000c101908 */
[----:B------:R1:W-:Y:S04]  /*11d5c0*/  @P6 STG.E [R228.64], R64 ;  /* 0x00000040e4006986 */ /* 0x0003e8000c101908 */
[----:B-1----:R-:W4:Y:S04]  /*11d5d0*/  LDL.LU R230, [R1+0x630] ;  /* 0x0006300001e67983 */ /* 0x002f280000300800 */
[----:B------:R-:W4:Y:S01]  /*11d5e0*/  LDL.LU R64, [R1+0x560] ;  /* 0x0005600001407983 */ /* 0x000f220000300800 */
[----:B------:R-:W-:-:S03]  /*11d5f0*/  IMAD.WIDE R222, R220, 0x4, R62 ;  /* 0x00000004dcde7825 */ /* 0x000fc600078e023e */
[----:B------:R-:W4:Y:S04]  /*11d600*/  LDL.LU R235, [R1+0xb74] ;  /* 0x000b740001eb7983 */ /* 0x000f280000300800 */
[----:B------:R1:W-:Y:S04]  /*11d610*/  @P2 STG.E [R222.64], R232 ;  /* 0x000000e8de002986 */ /* 0x0003e8000c101908 */
[----:B-1----:R-:W4:Y:S01]  /*11d620*/  LDL.LU R232, [R1+0xb44] ;  /* 0x000b440001e87983 */ /* 0x002f220000300800 */
[----:B---3--:R-:W-:-:S03]  /*11d630*/  ISETP.GE.AND P2, PT, R46, c[0x0][0x17c], PT ;  /* 0x00005f002e007a0c */ /* 0x008fc60003f46270 */
[----:B------:R-:W3:Y:S01]  /*11d640*/  LDL.LU R46, [R1+0xb04] ;  /* 0x000b0400012e7983 */ /* 0x000ee20000300800 */
[----:B------:R-:W-:Y:S02]  /*11d650*/  ISETP.LT.AND P3, PT, R43, c[0x0][0x178], !P0 ;  /* 0x00005e002b007a0c */ /* 0x000fe40004761270 */
[----:B------:R-:W-:Y:S01]  /*11d660*/  ISETP.LT.AND P4, PT, R39, c[0x0][0x178], !P0 ;  /* 0x00005e0027007a0c */ /* 0x000fe20004781270 */
[C---:B------:R-:W-:Y:S01]  /*11d670*/  IMAD.WIDE R224, R220.reuse, 0x4, R236 ;  /* 0x00000004dce07825 */ /* 0x040fe200078e02ec */
[----:B------:R-:W-:Y:S02]  /*11d680*/  ISETP.LT.AND P1, PT, R195, c[0x0][0x178], !P0 ;  /* 0x00005e00c3007a0c */ /* 0x000fe40004721270 */
[----:B------:R-:W-:Y:S02]  /*11d690*/  ISETP.LT.AND P5, PT, R163, c[0x0][0x178], !P0 ;  /* 0x00005e00a3007a0c */ /* 0x000fe400047a1270 */
[----:B------:R-:W-:Y:S01]  /*11d6a0*/  ISETP.LT.AND P6, PT, R35, c[0x0][0x178], !P0 ;  /* 0x00005e0023007a0c */ /* 0x000fe200047c1270 */
[----:B------:R-:W-:-:S04]  /*11d6b0*/  IMAD.WIDE R222, R220, 0x4, R238 ;  /* 0x00000004dcde7825 */ /* 0x000fc800078e02ee */
[----:B--2---:R1:W-:Y:S01]  /*11d6c0*/  @P3 STG.E [R224.64], R65 ;  /* 0x00000041e0003986 */ /* 0x0043e2000c101908 */
        /* <DEDUP_REMOVED lines=8> */
[----:B--2---:R-:W-:-:S03]  /*11d750*/  IMAD.WIDE R222, R220, 0x4, R246 ;  /* 0x00000004dcde7825 */ /* 0x004fc600078e02f6 */
[----:B------:R2:W-:Y:S04]  /*11d760*/  @P5 STG.E [R226.64], R231 ;  /* 0x000000e7e2005986 */ /* 0x0005e8000c101908 */
[----:B----4-:R4:W-:Y:S01]  /*11d770*/  @P6 STG.E [R228.64], R45 ;  /* 0x0000002de4006986 */ /* 0x0109e2000c101908 */
[----:B-1----:R-:W-:-:S03]  /*11d780*/  IMAD.WIDE R224, R220, 0x4, R248 ;  /* 0x00000004dce07825 */ /* 0x002fc600078e02f8 */
[----:B--2---:R-:W2:Y:S04]  /*11d790*/  LDL.LU R231, [R1+0xa94] ;  /* 0x000a940001e77983 */ /* 0x004ea80000300800 */
[----:B----4-:R-:W4:Y:S04]  /*11d7a0*/  LDL.LU R45, [R1+0xa64] ;  /* 0x000a6400012d7983 */ /* 0x010f280000300800 */
[----:B------:R-:W4:Y:S04]  /*11d7b0*/  LDL.LU R234, [R1+0xa54] ;  /* 0x000a540001ea7983 */ /* 0x000f280000300800 */
[----:B------:R-:W4:Y:S01]  /*11d7c0*/  LDL.LU R233, [R1+0xa14] ;  /* 0x000a140001e97983 */ /* 0x000f220000300800 */
[----:B------:R-:W-:-:S02]  /*11d7d0*/  ISETP.LT.AND P4, PT, R194, c[0x0][0x178], !P2 ;  /* 0x00005e00c2007a0c */ /* 0x000fc40005781270 */
[----:B------:R-:W-:Y:S01]  /*11d7e0*/  ISETP.LT.AND P5, PT, R66, c[0x0][0x178], !P2 ;  /* 0x00005e0042007a0c */ /* 0x000fe200057a1270 */
[----:B------:R1:W-:Y:S04]  /*11d7f0*/  @P3 STG.E [R222.64], R230 ;  /* 0x000000e6de003986 */ /* 0x0003e8000c101908 */
[----:B------:R1:W-:Y:S01]  /*11d800*/  @P0 STG.E [R224.64], R64 ;  /* 0x00000040e0000986 */ /* 0x0003e2000c101908 */
[----:B------:R-:W-:-:S03]  /*11d810*/  ISETP.LT.AND P6, PT, R67, c[0x0][0x178], !P2 ;  /* 0x00005e0043007a0c */ /* 0x000fc600057c1270 */
[----:B-1----:R-:W4:Y:S04]  /*11d820*/  LDL.LU R230, [R1+0x9f4] ;  /* 0x0009f40001e67983 */ /* 0x002f280000300800 */
[----:B------:R-:W4:Y:S01]  /*11d830*/  LDL.LU R64, [R1+0x914] ;  /* 0x0009140001407983 */ /* 0x000f220000300800 */
[----:B------:R-:W-:-:S03]  /*11d840*/  IADD3 R220, R220, c[0x0][0x198], RZ ;  /* 0x00006600dcdc7a10 */ /* 0x000fc60007ffe0ff */
[----:B------:R-:W4:Y:S02]  /*11d850*/  LDL.LU R221, [R1+0x7a74] ;  /* 0x007a740001dd7983 */ /* 0x000f240000300800 */
[----:B------:R-:W-:-:S04]  /*11d860*/  IMAD.WIDE R222, R220, 0x4, R2 ;  /* 0x00000004dcde7825 */ /* 0x000fc800078e0202 */
[C---:B------:R-:W-:Y:S01]  /*11d870*/  IMAD.WIDE R224, R220.reuse, 0x4, R48 ;  /* 0x00000004dce07825 */ /* 0x040fe200078e0230 */
[----:B------:R-:W-:Y:S03]  /*11d880*/  @P4 STG.E [R222.64], R235 ;  /* 0x000000ebde004986 */ /* 0x000fe6000c101908 */
[C---:B------:R-:W-:Y:S01]  /*11d890*/  IMAD.WIDE R226, R220.reuse, 0x4, R50 ;  /* 0x00000004dce27825 */ /* 0x040fe200078e0232 */
[----:B------:R-:W-:Y:S04]  /*11d8a0*/  @P5 STG.E [R224.64], R232 ;  /* 0x000000e8e0005986 */ /* 0x000fe8000c101908 */
[----:B---3--:R1:W-:Y:S04]  /*11d8b0*/  @P6 STG.E [R226.64], R46 ;  /* 0x0000002ee2006986 */ /* 0x0083e8000c101908 */
[----:B-1----:R-:W3:Y:S01]  /*11d8c0*/  LDL.LU R46, [R1+0x774] ;  /* 0x00077400012e7983 */ /* 0x002ee20000300800 */
[----:B------:R-:W-:Y:S01]  /*11d8d0*/  ISETP.LT.AND P1, PT, R215, c[0x0][0x178], !P2 ;  /* 0x00005e00d7007a0c */ /* 0x000fe20005721270 */
[----:B------:R-:W-:Y:S01]  /*11d8e0*/  IMAD.WIDE R228, R220, 0x4, R52 ;  /* 0x00000004dce47825 */ /* 0x000fe200078e0234 */
[----:B------:R-:W-:-:S02]  /*11d8f0*/  ISETP.LT.AND P3, PT, R47, c[0x0][0x178], !P2 ;  /* 0x00005e002f007a0c */ /* 0x000fc40005761270 */
[----:B------:R-:W-:Y:S01]  /*11d900*/  ISETP.LT.AND P0, PT, R23, c[0x0][0x178], !P2 ;  /* 0x00005e0017007a0c */ /* 0x000fe20005701270 */
[C---:B------:R-:W-:Y:S01]  /*11d910*/  IMAD.WIDE R222, R220.reuse, 0x4, R54 ;  /* 0x00000004dcde7825 */ /* 0x040fe200078e0236 */
[----:B------:R-:W-:Y:S02]  /*11d920*/  ISETP.LT.AND P4, PT, R27, c[0x0][0x178], !P2 ;  /* 0x00005e001b007a0c */ /* 0x000fe40005781270 */
[----:B------:R-:W-:Y:S01]  /*11d930*/  ISETP.LT.AND P5, PT, R31, c[0x0][0x178], !P2 ;  /* 0x00005e001f007a0c */ /* 0x000fe200057a1270 */
[----:B------:R-:W-:-:S04]  /*11d940*/  IMAD.WIDE R224, R220, 0x4, R56 ;  /* 0x00000004dce07825 */ /* 0x000fc800078e0238 */
[----:B------:R1:W-:Y:S01]  /*11d950*/  @P1 STG.E [R228.64], R65 ;  /* 0x00000041e4001986 */ /* 0x0003e2000c101908 */
[----:B------:R-:W-:Y:S02]  /*11d960*/  ISETP.LT.AND P1, PT, R7, c[0x0][0x178], !P2 ;  /* 0x00005e0007007a0c */ /* 0x000fe40005721270 */
[----:B------:R-:W-:Y:S01]  /*11d970*/  ISETP.LT.AND P6, PT, R43, c[0x0][0x178], !P2 ;  /* 0x00005e002b007a0c */ /* 0x000fe200057c1270 */
[C---:B------:R-:W-:Y:S01]  /*11d980*/  IMAD.WIDE R226, R220.reuse, 0x4, R62 ;  /* 0x00000004dce27825 */ /* 0x040fe200078e023e */
[----:B-1----:R-:W3:Y:S04]  /*11d990*/  LDL.LU R65, [R1+0x764] ;  /* 0x0007640001417983 */ /* 0x002ee80000300800 */
[----:B------:R-:W3:Y:S04]  /*11d9a0*/  LDL.LU R235, [R1+0x744] ;  /* 0x0007440001eb7983 */ /* 0x000ee80000300800 */
[----:B------:R-:W3:Y:S04]  /*11d9b0*/  LDL.LU R232, [R1+0x664] ;  /* 0x0006640001e87983 */ /* 0x000ee80000300800 */
[----:B--2---:R1:W-:Y:S01]  /*11d9c0*/  @P3 STG.E [R222.64], R231 ;  /* 0x000000e7de003986 */ /* 0x0043e2000c101908 */
[----:B------:R-:W-:-:S03]  /*11d9d0*/  IMAD.WIDE R228, R220, 0x4, R236 ;  /* 0x00000004dce47825 */ /* 0x000fc600078e02ec */
[----:B----4-:R2:W-:Y:S04]  /*11d9e0*/  @P0 STG.E [R224.64], R45 ;  /* 0x0000002de0000986 */ /* 0x0105e8000c101908 */
[----:B-1----:R-:W4:Y:S01]  /*11d9f0*/  LDL.LU R231, [R1+0x634] ;  /* 0x0006340001e77983 */ /* 0x002f220000300800 */
[----:B------:R-:W-:-:S03]  /*11da00*/  IMAD.WIDE R222, R220, 0x4, R58 ;  /* 0x00000004dcde7825 */ /* 0x000fc600078e023a */
[----:B--2---:R-:W2:Y:S01]  /*11da10*/  LDL.LU R45, [R1+0x564] ;  /* 0x00056400012d7983 */ /* 0x004ea20000300800 */
[----:B------:R-:W-:-:S03]  /*11da20*/  IMAD.WIDE R224, R220, 0x4, R60 ;  /* 0x00000004dce07825 */ /* 0x000fc600078e023c */
[----:B------:R-:W-:Y:S04]  /*11da30*/  @P1 STG.E [R222.64], R234 ;  /* 0x000000eade001986 */ /* 0x000fe8000c101908 */
[----:B------:R-:W-:Y:S01]  /*11da40*/  @P4 STG.E [R224.64], R233 ;  /* 0x000000e9e0004986 */ /* 0x000fe2000c101908 */
[----:B------:R-:W-:-:S03]  /*11da50*/  ISETP.LT.AND P3, PT, R39, c[0x0][0x178], !P2 ;  /* 0x00005e0027007a0c */ /* 0x000fc60005761270 */
[----:B------:R1:W-:Y:S04]  /*11da60*/  @P5 STG.E [R226.64], R230 ;  /* 0x000000e6e2005986 */ /* 0x0003e8000c101908 */
[----:B------:R1:W-:Y:S04]  /*11da70*/  @P6 STG.E [R228.64], R64 ;  /* 0x00000040e4006986 */ /* 0x0003e8000c101908 */
[----:B-1----:R-:W2:Y:S04]  /*11da80*/  LDL.LU R230, [R1+0xc20] ;  /* 0x000c200001e67983 */ /* 0x002ea80000300800 */
[----:B------:R-:W2:Y:S01]  /*11da90*/  LDL.LU R64, [R1+0xc10] ;  /* 0x000c100001407983 */ /* 0x000ea20000300800 */
[----:B------:R-:W-:-:S03]  /*11daa0*/  IMAD.WIDE R222, R220, 0x4, R238 ;  /* 0x00000004dcde7825 */ /* 0x000fc600078e02ee */
[----:B------:R-:W2:Y:S04]  /*11dab0*/  LDL.LU R234, [R1+0xc00] ;  /* 0x000c000001ea7983 */ /* 0x000ea80000300800 */
[----:B------:R-:W2:Y:S04]  /*11dac0*/  LDL.LU R233, [R1+0xbf0] ;  /* 0x000bf00001e97983 */ /* 0x000ea80000300800 */
[----:B---3--:R1:W-:Y:S04]  /*11dad0*/  @P3 STG.E [R222.64], R46 ;  /* 0x0000002ede003986 */ /* 0x0083e8000c101908 */
[----:B-1----:R-:W3:Y:S01]  /*11dae0*/  LDL.LU R46, [R1+0xbe0] ;  /* 0x000be000012e7983 */ /* 0x002ee20000300800 */
[----:B------:R-:W-:-:S02]  /*11daf0*/  ISETP.LT.AND P0, PT, R195, c[0x0][0x178], !P2 ;  /* 0x00005e00c3007a0c */ /* 0x000fc40005701270 */
[----:B------:R-:W-:Y:S02]  /*11db00*/  ISETP.LT.AND P4, PT, R163, c[0x0][0x178], !P2 ;  /* 0x00005e00a3007a0c */ /* 0x000fe40005781270 */
[----:B------:R-:W-:Y:S02]  /*11db10*/  ISETP.LT.AND P5, PT, R35, c[0x0][0x178], !P2 ;  /* 0x00005e0023007a0c */ /* 0x000fe400057a1270 */
[----:B------:R-:W-:Y:S01]  /*11db20*/  ISETP.LT.AND P6, PT, R147, c[0x0][0x178], !P2 ;  /* 0x00005e0093007a0c */ /* 0x000fe200057c1270 */
[C---:B------:R-:W-:Y:S01]  /*11db30*/  IMAD.WIDE R224, R220.reuse, 0x4, R240 ;  /* 0x00000004dce07825 */ /* 0x040fe200078e02f0 */
[----:B------:R-:W-:Y:S02]  /*11db40*/  ISETP.LT.AND P2, PT, R179, c[0x0][0x178], !P2 ;  /* 0x00005e00b3007a0c */ /* 0x000fe40005741270 */
[----:B------:R-:W-:Y:S01]  /*11db50*/  ISETP.GE.AND P1, PT, R221, c[0x0][0x17c], PT ;  /* 0x00005f00dd007a0c */ /* 0x000fe20003f26270 */
[----:B------:R-:W-:Y:S02]  /*11db60*/  IMAD.WIDE R228, R220, 0x4, R242 ;  /* 0x00000004dce47825 */ /* 0x000fe400078e02f2 */
[----:B------:R1:W-:Y:S01]  /*11db70*/  @P0 STG.E [R224.64], R65 ;  /* 0x00000041e0000986 */ /* 0x0003e2000c101908 */
[----:B------:R-:W-:Y:S01]  /*11db80*/  ISETP.LT.AND P3, PT, R194, c[0x0][0x178], !P1 ;  /* 0x00005e00c2007a0c */ /* 0x000fe20004f61270 */
[----:B------:R-:W-:Y:S01]  /*11db90*/  IMAD.WIDE R222, R220, 0x4, R244 ;  /* 0x00000004dcde7825 */ /* 0x000fe200078e02f4 */
[----:B------:R-:W-:Y:S01]  /*11dba0*/  ISETP.LT.AND P0, PT, R66, c[0x0][0x178], !P1 ;  /* 0x00005e0042007a0c */ /* 0x000fe20004f01270 */
[----:B------:R-:W-:Y:S02]  /*11dbb0*/  @P4 STG.E [R228.64], R235 ;  /* 0x000000ebe4004986 */ /* 0x000fe4000c101908 */
[----:B------:R-:W-:-:S02]  /*11dbc0*/  IMAD.WIDE R226, R220, 0x4, R248 ;  /* 0x00000004dce27825 */ /* 0x000fc400078e02f8 */
[----:B------:R4:W-:Y:S04]  /*11dbd0*/  @P5 STG.E [R222.64], R232 ;  /* 0x000000e8de005986 */ /* 0x0009e8000c101908 */
[----:B-1----:R-:W3:Y:S01]  /*11dbe0*/  LDL.LU R65, [R1+0xb50] ;  /* 0x000b500001417983 */ /* 0x002ee20000300800 */
[C---:B------:R-:W-:Y:S01]  /*11dbf0*/  IMAD.WIDE R224, R220.reuse, 0x4, R246 ;  /* 0x00000004dce07825 */ /* 0x040fe200078e02f6 */
[----:B------:R-:W-:Y:S02]  /*11dc00*/  IADD3 R220, R220, c[0x0][0x198], RZ ;  /* 0x00006600dcdc7a10 */ /* 0x000fe40007ffe0ff */
[----:B----4-:R-:W4:Y:S03]  /*11dc10*/  LDL.LU R232, [R1+0xb10] ;  /* 0x000b100001e87983 */ /* 0x010f260000300800 */
[C---:B------:R-:W-:Y:S01]  /*11dc20*/  IMAD.WIDE R222, R220.reuse, 0x4, R2 ;  /* 0x00000004dcde7825 */ /* 0x040fe200078e0202 */
[----:B------:R1:W-:Y:S04]  /*11dc30*/  @P6 STG.E [R224.64], R231 ;  /* 0x000000e7e0006986 */ /* 0x0003e8000c101908 */
[----:B--2---:R2:W-:Y:S04]  /*11dc40*/  @P2 STG.E [R226.64], R45 ;  /* 0x0000002de2002986 */ /* 0x0045e8000c101908 */
[----:B-1----:R-:W4:Y:S01]  /*11dc50*/  LDL.LU R231, [R1+0xae0] ;  /* 0x000ae00001e77983 */ /* 0x002f220000300800 */
[----:B------:R-:W-:-:S03]  /*11dc60*/  IMAD.WIDE R224, R220, 0x4, R48 ;  /* 0x00000004dce07825 */ /* 0x000fc600078e0230 */
[----:B--2---:R-:W2:Y:S04]  /*11dc70*/  LDL.LU R45, [R1+0xab0] ;  /* 0x000ab000012d7983 */ /* 0x004ea80000300800 */
[----:B------:R-:W2:Y:S01]  /*11dc80*/  LDL.LU R221, [R1+0x7a78] ;  /* 0x007a780001dd7983 */ /* 0x000ea20000300800 */
[----:B------:R-:W-:Y:S02]  /*11dc90*/  ISETP.LT.AND P6, PT, R67, c[0x0][0x178], !P1 ;  /* 0x00005e0043007a0c */ /* 0x000fe40004fc1270 */
[----:B------:R-:W-:Y:S02]  /*11dca0*/  ISETP.LT.AND P2, PT, R215, c[0x0][0x178], !P1 ;  /* 0x00005e00d7007a0c */ /* 0x000fe40004f41270 */
[----:B------:R-:W-:Y:S01]  /*11dcb0*/  ISETP.LT.AND P4, PT, R47, c[0x0][0x178], !P1 ;  /* 0x00005e002f007a0c */ /* 0x000fe20004f81270 */
[----:B------:R1:W-:Y:S04]  /*11dcc0*/  @P3 STG.E [R222.64], R230 ;  /* 0x000000e6de003986 */ /* 0x0003e8000c101908 */
[----:B------:R1:W-:Y:S04]  /*11dcd0*/  @P0 STG.E [R224.64], R64 ;  /* 0x00000040e0000986 */ /* 0x0003e8000c101908 */
[----:B-1----:R-:W2:Y:S04]  /*11dce0*/  LDL.LU R230, [R1+0xaa0] ;  /* 0x000aa00001e67983 */ /* 0x002ea80000300800 */
[----:B------:R-:W2:Y:S01]  /*11dcf0*/  LDL.LU R64, [R1+0xa70] ;  /* 0x000a700001407983 */ /* 0x000ea20000300800 */
[----:B------:R-:W-:-:S03]  /*11dd00*/  IMAD.WIDE R222, R220, 0x4, R50 ;  /* 0x00000004dcde7825 */ /* 0x000fc600078e0232 */
[----:B------:R-:W2:Y:S01]  /*11dd10*/  LDL.LU R235, [R1+0xa30] ;  /* 0x000a300001eb7983 */ /* 0x000ea20000300800 */
[----:B------:R-:W-:-:S04]  /*11dd20*/  IMAD.WIDE R224, R220, 0x4, R52 ;  /* 0x00000004dce07825 */ /* 0x000fc800078e0234 */
[----:B------:R-:W-:Y:S01]  /*11dd30*/  IMAD.WIDE R226, R220, 0x4, R54 ;  /* 0x00000004dce27825 */ /* 0x000fe200078e0236 */
[----:B------:R-:W-:Y:S04]  /*11dd40*/  @P6 STG.E [R222.64], R234 ;  /* 0x000000eade006986 */ /* 0x000fe8000c101908 */
[----:B------:R1:W-:Y:S04]  /*11dd50*/  @P2 STG.E [R224.64], R233 ;  /* 0x000000e9e0002986 */ /* 0x0003e8000c101908 */
[----:B-1----:R-:W2:Y:S04]  /*11dd60*/  LDL.LU R233, [R1+0x930] ;  /* 0x0009300001e97983 */ /* 0x002ea80000300800 */
[----:B---3--:R1:W-:Y:S04]  /*11dd70*/  @P4 STG.E [R226.64], R46 ;  /* 0x0000002ee2004986 */ /* 0x0083e8000c101908 */
[----:B-1----:R-:W3:Y:S01]  /*11dd80*/  LDL.LU R46, [R1+0x920] ;  /* 0x00092000012e7983 */ /* 0x002ee20000300800 */
[----:B------:R-:W-:-:S02]  /*11dd90*/  ISETP.LT.AND P5, PT, R23, c[0x0][0x178], !P1 ;  /* 0x00005e0017007a0c */ /* 0x000fc40004fa1270 */
[----:B------:R-:W-:Y:S02]  /*11dda0*/  ISETP.LT.AND P3, PT, R7, c[0x0][0x178], !P1 ;  /* 0x00005e0007007a0c */ /* 0x000fe40004f61270 */
[----:B------:R-:W-:Y:S01]  /*11ddb0*/  ISETP.LT.AND P0, PT, R27, c[0x0][0x178], !P1 ;  /* 0x00005e001b007a0c */ /* 0x000fe20004f01270 */
[----:B------:R-:W-:Y:S01]  /*11ddc0*/  IMAD.WIDE R228, R220, 0x4, R56 ;  /* 0x00000004dce47825 */ /* 0x000fe200078e0238 */
[----:B------:R-:W-:-:S03]  /*11ddd0*/  ISETP.LT.AND P6, PT, R31, c[0x0][0x178], !P1 ;  /* 0x00005e001f007a0c */ /* 0x000fc60004fc1270 */
[----:B------:R-:W-:Y:S01]  /*11dde0*/  IMAD.WIDE R222, R220, 0x4, R58 ;  /* 0x00000004dcde7825 */ /* 0x000fe200078e023a */
[----:B------:R-:W-:-:S03]  /*11ddf0*/  ISETP.LT.AND P4, PT, R39, c[0x0][0x178], !P1 ;  /* 0x00005e0027007a0c */ /* 0x000fc60004f81270 */
[----:B------:R1:W-:Y:S01]  /*11de00*/  @P5 STG.E [R228.64], R65 ;  /* 0x00000041e4005986 */ /* 0x0003e2000c101908 */
[----:B------:R-:W-:Y:S01]  /*11de10*/  ISETP.LT.AND P5, PT, R43, c[0x0][0x178], !P1 ;  /* 0x00005e002b007a0c */ /* 0x000fe20004fa1270 */
[----:B------:R-:W-:-:S04]  /*11de20*/  IMAD.WIDE R224, R220, 0x4, R60 ;  /* 0x00000004dce07825 */ /* 0x000fc800078e023c */
[C---:B------:R-:W-:Y:S01]  /*11de30*/  IMAD.WIDE R226, R220.reuse, 0x4, R62 ;  /* 0x00000004dce27825 */ /* 0x040fe200078e023e */
[----:B----4-:R4:W-:Y:S04]  /*11de40*/  @P3 STG.E [R222.64], R232 ;  /* 0x000000e8de003986 */ /* 0x0109e8000c101908 */
[----:B-1----:R-:W3:Y:S01]  /*11de50*/  LDL.LU R65, [R1+0x870] ;  /* 0x0008700001417983 */ /* 0x002ee20000300800 */
[----:B----4-:R-:W-:-:S03]  /*11de60*/  IMAD.WIDE R222, R220, 0x4, R236 ;  /* 0x00000004dcde7825 */ /* 0x010fc600078e02ec */
[----:B------:R1:W-:Y:S04]  /*11de70*/  @P0 STG.E [R224.64], R231 ;  /* 0x000000e7e0000986 */ /* 0x0003e8000c101908 */
[----:B--2---:R2:W-:Y:S04]  /*11de80*/  @P6 STG.E [R226.64], R45 ;  /* 0x0000002de2006986 */ /* 0x0045e8000c101908 */
[----:B-1----:R-:W4:Y:S01]  /*11de90*/  LDL.LU R231, [R1+0x860] ;  /* 0x0008600001e77983 */ /* 0x002f220000300800 */
[----:B------:R-:W-:-:S03]  /*11dea0*/  IMAD.WIDE R224, R220, 0x4, R238 ;  /* 0x00000004dce07825 */ /* 0x000fc600078e02ee */
[----:B--2---:R-:W2:Y:S04]  /*11deb0*/  LDL.LU R45, [R1+0xc24] ;  /* 0x000c2400012d7983 */ /* 0x004ea80000300800 */
[----:B------:R-:W2:Y:S04]  /*11dec0*/  LDL.LU R234, [R1+0xc14] ;  /* 0x000c140001ea7983 */ /* 0x000ea80000300800 */
[----:B------:R-:W2:Y:S01]  /*11ded0*/  LDL.LU R232, [R1+0xc04] ;  /* 0x000c040001e87983 */ /* 0x000ea20000300800 */
[----:B------:R-:W-:Y:S02]  /*11dee0*/  ISETP.LT.AND P3, PT, R195, c[0x0][0x178], !P1 ;  /* 0x00005e00c3007a0c */ /* 0x000fe40004f61270 */
[----:B------:R-:W-:Y:S01]  /*11def0*/  ISETP.LT.AND P0, PT, R163, c[0x0][0x178], !P1 ;  /* 0x00005e00a3007a0c */ /* 0x000fe20004f01270 */
[----:B------:R1:W-:Y:S04]  /*11df00*/  @P5 STG.E [R222.64], R230 ;  /* 0x000000e6de005986 */ /* 0x0003e8000c101908 */
[----:B------:R1:W-:Y:S01]  /*11df10*/  @P4 STG.E [R224.64], R64 ;  /* 0x00000040e0004986 */ /* 0x0003e2000c101908 */
[----:B------:R-:W-:-:S03]  /*11df20*/  ISETP.LT.AND P5, PT, R35, c[0x0][0x178], !P1 ;  /* 0x00005e0023007a0c */ /* 0x000fc60004fa1270 */
[----:B-1----:R-:W2:Y:S04]  /*11df30*/  LDL.LU R230, [R1+0xbf4] ;  /* 0x000bf40001e67983 */ /* 0x002ea80000300800 */
[----:B------:R-:W2:Y:S01]  /*11df40*/  LDL.LU R64, [R1+0xbe4] ;  /* 0x000be40001407983 */ /* 0x000ea20000300800 */
[----:B------:R-:W-:-:S04]  /*11df50*/  IMAD.WIDE R226, R220, 0x4, R240 ;  /* 0x00000004dce27825 */ /* 0x000fc800078e02f0 */
[C---:B------:R-:W-:Y:S01]  /*11df60*/  IMAD.WIDE R228, R220.reuse, 0x4, R242 ;  /* 0x00000004dce47825 */ /* 0x040fe200078e02f2 */
[----:B------:R-:W-:Y:S03]  /*11df70*/  @P3 STG.E [R226.64], R235 ;  /* 0x000000ebe2003986 */ /* 0x000fe6000c101908 */
[----:B------:R-:W-:Y:S01]  /*11df80*/  IMAD.WIDE R222, R220, 0x4, R244 ;  /* 0x00000004dcde7825 */ /* 0x000fe200078e02f4 */
[----:B------:R-:W-:Y:S04]  /*11df90*/  @P0 STG.E [R228.64], R233 ;  /* 0x000000e9e4000986 */ /* 0x000fe8000c101908 */
[----:B---3--:R1:W-:Y:S04]  /*11dfa0*/  @P5 STG.E [R222.64], R46 ;  /* 0x0000002ede005986 */ /* 0x0083e8000c101908 */
[----:B-1----:R-:W3:Y:S01]  /*11dfb0*/  LDL.LU R46, [R1+0xb54] ;  /* 0x000b5400012e7983 */ /* 0x002ee20000300800 */
[----:B------:R-:W-:-:S02]  /*11dfc0*/  ISETP.LT.AND P6, PT, R147, c[0x0][0x178], !P1 ;  /* 0x00005e0093007a0c */ /* 0x000fc40004fc1270 */
[----:B------:R-:W-:Y:S02]  /*11dfd0*/  ISETP.GE.AND P2, PT, R221, c[0x0][0x17c], PT ;  /* 0x00005f00dd007a0c */ /* 0x000fe40003f46270 */
[----:B------:R-:W-:Y:S01]  /*11dfe0*/  ISETP.LT.AND P1, PT, R179, c[0x0][0x178], !P1 ;  /* 0x00005e00b3007a0c */ /* 0x000fe20004f21270 */
[----:B------:R-:W-:Y:S01]  /*11dff0*/  IMAD.WIDE R224, R220, 0x4, R246 ;  /* 0x00000004dce07825 */ /* 0x000fe200078e02f6 */
[----:B------:R-:W-:Y:S02]  /*11e000*/  ISETP.LT.AND P4, PT, R194, c[0x0][0x178], !P2 ;  /* 0x00005e00c2007a0c */ /* 0x000fe40005781270 */
[----:B------:R-:W-:Y:S02]  /*11e010*/  IADD3 R221, R220, c[0x0][0x198], RZ ;  /* 0x00006600dcdd7a10 */ /* 0x000fe40007ffe0ff */
        /* <DEDUP_REMOVED lines=12> */
[----:B----4-:R1:W-:Y:S04]  /*11e0e0*/  @P1 STG.E [R222.64], R231 ;  /* 0x000000e7de001986 */ /* 0x0103e8000c101908 */
[----:B--2---:R2:W-:Y:S01]  /*11e0f0*/  @P4 STG.E [R224.64], R45 ;  /* 0x0000002de0004986 */ /* 0x0045e2000c101908 */
[----:B-1----:R-:W-:-:S03]  /*11e100*/  IMAD.WIDE R222, R221, 0x4, R48 ;  /* 0x00000004ddde7825 */ /* 0x002fc600078e0230 */
[----:B------:R-:W4:Y:S01]  /*11e110*/  LDL.LU R231, [R1+0xaa4] ;  /* 0x000aa40001e77983 */ /* 0x000f220000300800 */
[----:B--2---:R-:W-:-:S03]  /*11e120*/  IMAD.WIDE R224, R221, 0x4, R50 ;  /* 0x00000004dde07825 */ /* 0x004fc600078e0232 */
[----:B------:R-:W2:Y:S04]  /*11e130*/  LDL.LU R45, [R1+0xa74] ;  /* 0x000a7400012d7983 */ /* 0x000ea80000300800 */
[----:B------:R-:W-:Y:S04]  /*11e140*/  @P0 STG.E [R222.64], R234 ;  /* 0x000000eade000986 */ /* 0x000fe8000c101908 */
[----:B------:R1:W-:Y:S04]  /*11e150*/  @P3 STG.E [R224.64], R232 ;  /* 0x000000e8e0003986 */ /* 0x0003e8000c101908 */
[----:B------:R-:W2:Y:S04]  /*11e160*/  LDL.LU R220, [R1+0x7a7c] ;  /* 0x007a7c0001dc7983 */ /* 0x000ea80000300800 */
[----:B------:R-:W-:Y:S04]  /*11e170*/  @P5 STG.E [R226.64], R230 ;  /* 0x000000e6e2005986 */ /* 0x000fe8000c101908 */
[----:B------:R1:W-:Y:S04]  /*11e180*/  @P6 STG.E [R228.64], R64 ;  /* 0x00000040e4006986 */ /* 0x0003e8000c101908 */
[----:B-1----:R-:W2:Y:S01]  /*11e190*/  LDL.LU R232, [R1+0xa34] ;  /* 0x000a340001e87983 */ /* 0x002ea20000300800 */
[----:B------:R-:W-:-:S03]  /*11e1a0*/  ISETP.LT.AND P4, PT, R23, c[0x0][0x178], !P2 ;  /* 0x00005e0017007a0c */ /* 0x000fc60005781270 */
        /* <DEDUP_REMOVED lines=23> */
[----:B----4-:R4:W-:Y:S04]  /*11e320*/  @P5 STG.E [R226.64], R231 ;  /* 0x000000e7e2005986 */ /* 0x0109e8000c101908 */
[----:B--2---:R2:W-:Y:S01]  /*11e330*/  @P6 STG.E [R228.64], R45 ;  /* 0x0000002de4006986 */ /* 0x0045e2000c101908 */
[----:B-1----:R-:W-:-:S03]  /*11e340*/  IMAD.WIDE R224, R221, 0x4, R242 ;  /* 0x00000004dde07825 */ /* 0x002fc600078e02f2 */
[----:B----4-:R-:W4:Y:S04]  /*11e350*/  LDL.LU R231, [R1+0x858] ;  /* 0x0008580001e77983 */ /* 0x010f280000300800 */
[----:B--2---:R-:W2:Y:S04]  /*11e360*/  LDL.LU R45, [R1+0x758] ;  /* 0x00075800012d7983 */ /* 0x004ea80000300800 */
[----:B------:R-:W2:Y:S01]  /*11e370*/  LDL.LU R235, [R1+0x718] ;  /* 0x0007180001eb7983 */ /* 0x000ea20000300800 */
[----:B------:R-:W-:-:S03]  /*11e380*/  ISETP.LT.AND P3, PT, R35, c[0x0][0x178], !P2 ;  /* 0x00005e0023007a0c */ /* 0x000fc60005761270 */
[----:B------:R-:W2:Y:S04]  /*11e390*/  LDL.LU R233, [R1+0x658] ;  /* 0x0006580001e97983 */ /* 0x000ea80000300800 */
[----:B------:R-:W-:Y:S01]  /*11e3a0*/  @P4 STG.E [R222.64], R232 ;  /* 0x000000e8de004986 */ /* 0x000fe2000c101908 */
[----:B------:R-:W-:Y:S02]  /*11e3b0*/  ISETP.LT.AND P5, PT, R147, c[0x0][0x178], !P2 ;  /* 0x00005e0093007a0c */ /* 0x000fe400057a1270 */
[----:B------:R-:W-:Y:S01]  /*11e3c0*/  ISETP.LT.AND P2, PT, R179, c[0x0][0x178], !P2 ;  /* 0x00005e00b3007a0c */ /* 0x000fe20005741270 */
[----:B------:R1:W-:Y:S04]  /*11e3d0*/  @P1 STG.E [R224.64], R64 ;  /* 0x00000040e0001986 */ /* 0x0003e8000c101908 */
[----:B-1----:R-:W2:Y:S01]  /*11e3e0*/  LDL.LU R64, [R1+0x628] ;  /* 0x0006280001407983 */ /* 0x002ea20000300800 */
[----:B------:R-:W-:-:S03]  /*11e3f0*/  IMAD.WIDE R222, R221, 0x4, R244 ;  /* 0x00000004ddde7825 */ /* 0x000fc600078e02f4 */
[----:B------:R-:W2:Y:S01]  /*11e400*/  LDL.LU R232, [R1+0x5c8] ;  /* 0x0005c80001e87983 */ /* 0x000ea20000300800 */
[----:B------:R-:W-:-:S04]  /*11e410*/  IMAD.WIDE R224, R221, 0x4, R246 ;  /* 0x00000004dde07825 */ /* 0x000fc800078e02f6 */
[----:B------:R-:W-:Y:S01]  /*11e420*/  IMAD.WIDE R226, R221, 0x4, R248 ;  /* 0x00000004dde27825 */ /* 0x000fe200078e02f8 */
[----:B------:R-:W-:Y:S04]  /*11e430*/  @P3 STG.E [R222.64], R234 ;  /* 0x000000eade003986 */ /* 0x000fe8000c101908 */
[----:B------:R-:W-:Y:S04]  /*11e440*/  @P5 STG.E [R224.64], R230 ;  /* 0x000000e6e0005986 */ /* 0x000fe8000c101908 */
[----:B---3--:R1:W-:Y:S04]  /*11e450*/  @P2 STG.E [R226.64], R46 ;  /* 0x0000002ee2002986 */ /* 0x0083e8000c101908 */
[----:B-1----:R-:W3:Y:S01]  /*11e460*/  LDL.LU R46, [R1+0x558] ;  /* 0x00055800012e7983 */ /* 0x002ee20000300800 */
[----:B------:R-:W-:-:S04]  /*11e470*/  ISETP.GE.AND P0, PT, R220, c[0x0][0x17c], PT ;  /* 0x00005f00dc007a0c */ /* 0x000fc80003f06270 */
[----:B------:R-:W-:Y:S02]  /*11e480*/  ISETP.LT.AND P6, PT, R194, c[0x0][0x178], !P0 ;  /* 0x00005e00c2007a0c */ /* 0x000fe400047c1270 */
[----:B------:R-:W-:Y:S02]  /*11e490*/  IADD3 R220, R221, c[0x0][0x198], RZ ;  /* 0x00006600dddc7a10 */ /* 0x000fe40007ffe0ff */
[----:B------:R-:W-:Y:S02]  /*11e4a0*/  ISETP.LT.AND P1, PT, R66, c[0x0][0x178], !P0 ;  /* 0x00005e0042007a0c */ /* 0x000fe40004721270 */
[----:B------:R-:W-:Y:S01]  /*11e4b0*/  ISETP.LT.AND P4, PT, R67, c[0x0][0x178], !P0 ;  /* 0x00005e0043007a0c */ /* 0x000fe20004781270 */
[C---:B------:R-:W-:Y:S01]  /*11e4c0*/  IMAD.WIDE R228, R220.reuse, 0x4, R2 ;  /* 0x00000004dce47825 */ /* 0x040fe200078e0202 */
[----:B------:R-:W-:Y:S02]  /*11e4d0*/  ISETP.LT.AND P3, PT, R215, c[0x0][0x178], !P0 ;  /* 0x00005e00d7007a0c */ /* 0x000fe40004761270 */
[----:B------:R-:W-:Y:S01]  /*11e4e0*/  ISETP.LT.AND P2, PT, R47, c[0x0][0x178], !P0 ;  /* 0x00005e002f007a0c */ /* 0x000fe20004741270 */
[C---:B------:R-:W-:Y:S01]  /*11e4f0*/  IMAD.WIDE R222, R220.reuse, 0x4, R48 ;  /* 0x00000004dcde7825 */ /* 0x040fe200078e0230 */
[----:B------:R-:W-:Y:S01]  /*11e500*/  ISETP.LT.AND P5, PT, R23, c[0x0][0x178], !P0 ;  /* 0x00005e0017007a0c */ /* 0x000fe200047a1270 */
[----:B------:R1:W-:Y:S02]  /*11e510*/  @P6 STG.E [R228.64], R65 ;  /* 0x00000041e4006986 */ /* 0x0003e4000c101908 */
[----:B------:R-:W-:-:S04]  /*11e520*/  IMAD.WIDE R224, R220, 0x4, R50 ;  /* 0x00000004dce07825 */ /* 0x000fc800078e0232 */
[C---:B------:R-:W-:Y:S01]  /*11e530*/  IMAD.WIDE R226, R220.reuse, 0x4, R56 ;  /* 0x00000004dce27825 */ /* 0x040fe200078e0238 */
[----:B-1----:R-:W3:Y:S04]  /*11e540*/  LDL.LU R65, [R1+0x548] ;  /* 0x0005480001417983 */ /* 0x002ee80000300800 */
[----:B------:R-:W3:Y:S04]  /*11e550*/  LDL.LU R234, [R1+0x338] ;  /* 0x0003380001ea7983 */ /* 0x000ee80000300800 */
        /* <DEDUP_REMOVED lines=8> */
[----:B------:R-:W-:Y:S01]  /*11e5e0*/  @P2 STG.E [R224.64], R233 ;  /* 0x000000e9e0002986 */ /* 0x000fe2000c101908 */
[----:B------:R-:W-:Y:S02]  /*11e5f0*/  ISETP.LT.AND P6, PT, R7, c[0x0][0x178], !P0 ;  /* 0x00005e0007007a0c */ /* 0x000fe400047c1270 */
[----:B------:R-:W-:Y:S01]  /*11e600*/  ISETP.LT.AND P1, PT, R27, c[0x0][0x178], !P0 ;  /* 0x00005e001b007a0c */ /* 0x000fe20004721270 */
[----:B------:R1:W-:Y:S01]  /*11e610*/  @P5 STG.E [R226.64], R64 ;  /* 0x00000040e2005986 */ /* 0x0003e2000c101908 */
[----:B------:R-:W-:-:S03]  /*11e620*/  IMAD.WIDE R228, R220, 0x4, R58 ;  /* 0x00000004dce47825 */ /* 0x000fc600078e023a */
[----:B-1----:R-:W2:Y:S04]  /*11e630*/  LDL.LU R64, [R1+0x1d8] ;  /* 0x0001d80001407983 */ /* 0x002ea80000300800 */
[----:B------:R-:W2:Y:S01]  /*11e640*/  LDL.LU R221, [R1+0x7a80] ;  /* 0x007a800001dd7983 */ /* 0x000ea20000300800 */
[----:B------:R-:W-:-:S03]  /*11e650*/  IMAD.WIDE R222, R220, 0x4, R60 ;  /* 0x00000004dcde7825 */ /* 0x000fc600078e023c */
[----:B------:R1:W-:Y:S04]  /*11e660*/  @P6 STG.E [R228.64], R232 ;  /* 0x000000e8e4006986 */ /* 0x0003e8000c101908 */
[----:B------:R-:W2:Y:S04]  /*11e670*/  LDL.LU R233, [R1+0x1c8] ;  /* 0x0001c80001e97983 */ /* 0x000ea80000300800 */
[----:B-1----:R-:W2:Y:S04]  /*11e680*/  LDL.LU R232, [R1+0xf8] ;  /* 0x0000f80001e87983 */ /* 0x002ea80000300800 */
        /* <DEDUP_REMOVED lines=17> */
[----:B----4-:R-:W-:Y:S04]  /*11e7a0*/  @P5 STG.E [R226.64], R231 ;  /* 0x000000e7e2005986 */ /* 0x010fe8000c101908 */
[----:B--2---:R2:W-:Y:S04]  /*11e7b0*/  @P6 STG.E [R228.64], R45 ;  /* 0x0000002de4006986 */ /* 0x0045e8000c101908 */
[----:B-1----:R-:W4:Y:S01]  /*11e7c0*/  LDL.LU R230, [R1+0x75c] ;  /* 0x00075c0001e67983 */ /* 0x002f220000300800 */
[----:B------:R-:W-:-:S03]  /*11e7d0*/  ISETP.LT.AND P2, PT, R147, c[0x0][0x178], !P0 ;  /* 0x00005e0093007a0c */ /* 0x000fc60004741270 */
[----:B--2---:R-:W2:Y:S01]  /*11e7e0*/  LDL.LU R45, [R1+0x71c] ;  /* 0x00071c00012d7983 */ /* 0x004ea20000300800 */
[----:B------:R-:W-:Y:S01]  /*11e7f0*/  ISETP.LT.AND P0, PT, R179, c[0x0][0x178], !P0 ;  /* 0x00005e00b3007a0c */ /* 0x000fe20004701270 */
[C---:B------:R-:W-:Y:S02]  /*11e800*/  IMAD.WIDE R222, R220.reuse, 0x4, R244 ;  /* 0x00000004dcde7825 */ /* 0x040fe400078e02f4 */
[----:B------:R-:W2:Y:S02]  /*11e810*/  LDL.LU R235, [R1+0x65c] ;  /* 0x00065c0001eb7983 */ /* 0x000ea40000300800 */
[----:B------:R-:W-:Y:S02]  /*11e820*/  IMAD.WIDE R224, R220, 0x4, R248 ;  /* 0x00000004dce07825 */ /* 0x000fe400078e02f8 */
[----:B------:R-:W2:Y:S04]  /*11e830*/  LDL.LU R234, [R1+0x62c] ;  /* 0x00062c0001ea7983 */ /* 0x000ea80000300800 */
[----:B------:R-:W2:Y:S01]  /*11e840*/  LDL.LU R231, [R1+0x5cc] ;  /* 0x0005cc0001e77983 */ /* 0x000ea20000300800 */
[----:B------:R-:W-:-:S04]  /*11e850*/  ISETP.GE.AND P4, PT, R221, c[0x0][0x17c], PT ;  /* 0x00005f00dd007a0c */ /* 0x000fc80003f86270 */
[----:B------:R-:W-:Y:S02]  /*11e860*/  ISETP.LT.AND P3, PT, R194, c[0x0][0x178], !P4 ;  /* 0x00005e00c2007a0c */ /* 0x000fe40006761270 */
[----:B------:R-:W-:Y:S01]  /*11e870*/  IADD3 R221, R220, c[0x0][0x198], RZ ;  /* 0x00006600dcdd7a10 */ /* 0x000fe20007ffe0ff */
[----:B------:R1:W-:Y:S04]  /*11e880*/  @P1 STG.E [R222.64], R64 ;  /* 0x00000040de001986 */ /* 0x0003e8000c101908 */
[----:B------:R-:W-:-:S04]  /*11e890*/  IMAD.WIDE R226, R221, 0x4, R2 ;  /* 0x00000004dde27825 */ /* 0x000fc800078e0202 */
[----:B-1----:R-:W-:Y:S01]  /*11e8a0*/  IMAD.WIDE R222, R220, 0x4, R246 ;  /* 0x00000004dcde7825 */ /* 0x002fe200078e02f6 */
[----:B------:R-:W2:Y:S04]  /*11e8b0*/  LDL.LU R64, [R1+0x55c] ;  /* 0x00055c0001407983 */ /* 0x000ea80000300800 */
        /* <DEDUP_REMOVED lines=16> */
[----:B------:R-:W3:Y:S04]  /*11e9c0*/  LDL.LU R232, [R1+0x2ec] ;  /* 0x0002ec0001e87983 */ /* 0x000ee80000300800 */
[----:B----4-:R1:W-:Y:S01]  /*11e9d0*/  @P5 STG.E [R222.64], R230 ;  /* 0x000000e6de005986 */ /* 0x0103e2000c101908 */
[----:B------:R-:W-:-:S03]  /*11e9e0*/  ISETP.LT.AND P6, PT, R27, c[0x0][0x178], !P4 ;  /* 0x00005e001b007a0c */ /* 0x000fc600067c1270 */
[----:B--2---:R2:W-:Y:S04]  /*11e9f0*/  @P1 STG.E [R224.64], R45 ;  /* 0x0000002de0001986 */ /* 0x0045e8000c101908 */
[----:B-1----:R-:W4:Y:S04]  /*11ea00*/  LDL.LU R230, [R1+0x2dc] ;  /* 0x0002dc0001e67983 */ /* 0x002f280000300800 */
[----:B--2---:R-:W2:Y:S01]  /*11ea10*/  LDL.LU R45, [R1+0x1dc] ;  /* 0x0001dc00012d7983 */ /* 0x004ea20000300800 */
[----:B------:R-:W-:-:S03]  /*11ea20*/  IMAD.WIDE R222, R221, 0x4, R54 ;  /* 0x00000004ddde7825 */ /* 0x000fc600078e0236 */
[----:B------:R-:W2:Y:S01]  /*11ea30*/  LDL.LU R220, [R1+0x7a84] ;  /* 0x007a840001dc7983 */ /* 0x000ea20000300800 */
        /* <DEDUP_REMOVED lines=8> */
[----:B------:R1:W-:Y:S04]  /*11eac0*/  @P6 STG.E [R228.64], R64 ;  /* 0x00000040e4006986 */ /* 0x0003e8000c101908 */
[----:B------:R-:W2:Y:S04]  /*11ead0*/  LDL.LU R231, [R1+0x1cc] ;  /* 0x0001cc0001e77983 */ /* 0x000ea80000300800 */
[----:B-1----:R-:W2:Y:S04]  /*11eae0*/  LDL.LU R64, [R1+0xfc] ;  /* 0x0000fc0001407983 */ /* 0x002ea80000300800 */
        /* <DEDUP_REMOVED lines=13> */
[----:B------:R4:W-:Y:S03]  /*11ebc0*/  @P0 STG.E [R222.64], R233 ;  /* 0x000000e9de000986 */ /* 0x0009e6000c101908 */
[----:B-1----:R-:W-:Y:S01]  /*11ebd0*/  IMAD.WIDE R224, R221, 0x4, R240 ;  /* 0x00000004dde07825 */ /* 0x002fe200078e02f0 */
[----:B------:R-:W3:Y:S01]  /*11ebe0*/  LDL.LU R65, [R1+0xa28] ;  /* 0x000a280001417983 */ /* 0x000ee20000300800 */
[----:B------:R-:W-:-:S03]  /*11ebf0*/  ISETP.LT.AND P5, PT, R179, c[0x0][0x178], !P4 ;  /* 0x00005e00b3007a0c */ /* 0x000fc600067a1270 */
[----:B------:R-:W-:Y:S01]  /*11ec00*/  @P2 STG.E [R224.64], R232 ;  /* 0x000000e8e0002986 */ /* 0x000fe2000c101908 */
[----:B------:R-:W-:-:S03]  /*11ec10*/  ISETP.LT.AND P4, PT, R147, c[0x0][0x178], !P4 ;  /* 0x00005e0093007a0c */ /* 0x000fc60006781270 */
[----:B----4-:R-:W4:Y:S04]  /*11ec20*/  LDL.LU R233, [R1+0xa08] ;  /* 0x000a080001e97983 */ /* 0x010f280000300800 */
[----:B------:R1:W-:Y:S04]  /*11ec30*/  @P3 STG.E [R226.64], R230 ;  /* 0x000000e6e2003986 */ /* 0x0003e8000c101908 */
[----:B--2---:R2:W-:Y:S01]  /*11ec40*/  @P6 STG.E [R228.64], R45 ;  /* 0x0000002de4006986 */ /* 0x0045e2000c101908 */
[----:B------:R-:W-:-:S03]  /*11ec50*/  ISETP.GE.AND P1, PT, R220, c[0x0][0x17c], PT ;  /* 0x00005f00dc007a0c */ /* 0x000fc60003f26270 */
[----:B-1----:R-:W4:Y:S04]  /*11ec60*/  LDL.LU R230, [R1+0x9e8] ;  /* 0x0009e80001e67983 */ /* 0x002f280000300800 */
[----:B--2---:R-:W2:Y:S01]  /*11ec70*/  LDL.LU R45, [R1+0x8f8] ;  /* 0x0008f800012d7983 */ /* 0x004ea20000300800 */
[----:B------:R-:W-:Y:S01]  /*11ec80*/  ISETP.LT.AND P0, PT, R194, c[0x0][0x178], !P1 ;  /* 0x00005e00c2007a0c */ /* 0x000fe20004f01270 */
[C---:B------:R-:W-:Y:S01]  /*11ec90*/  IMAD.WIDE R222, R221.reuse, 0x4, R246 ;  /* 0x00000004ddde7825 */ /* 0x040fe200078e02f6 */
[----:B------:R-:W-:Y:S01]  /*11eca0*/  ISETP.LT.AND P2, PT, R66, c[0x0][0x178], !P1 ;  /* 0x00005e0042007a0c */ /* 0x000fe20004f41270 */
[----:B------:R-:W2:Y:S02]  /*11ecb0*/  LDL.LU R232, [R1+0x848] ;  /* 0x0008480001e87983 */ /* 0x000ea40000300800 */
[C---:B------:R-:W-:Y:S01]  /*11ecc0*/  IMAD.WIDE R224, R221.reuse, 0x4, R248 ;  /* 0x00000004dde07825 */ /* 0x040fe200078e02f8 */
[----:B------:R-:W-:Y:S01]  /*11ecd0*/  IADD3 R221, R221, c[0x0][0x198], RZ ;  /* 0x00006600dddd7a10 */ /* 0x000fe20007ffe0ff */
[----:B------:R1:W-:Y:S04]  /*11ece0*/  @P4 STG.E [R222.64], R231 ;  /* 0x000000e7de004986 */ /* 0x0003e8000c101908 */
[----:B------:R1:W-:Y:S02]  /*11ecf0*/  @P5 STG.E [R224.64], R64 ;  /* 0x00000040e0005986 */ /* 0x0003e4000c101908 */
[----:B-1----:R-:W-:-:S02]  /*11ed00*/  IMAD.WIDE R222, R221, 0x4, R2 ;  /* 0x00000004ddde7825 */ /* 0x002fc400078e0202 */
[----:B------:R-:W2:Y:S02]  /*11ed10*/  LDL.LU R231, [R1+0x728] ;  /* 0x0007280001e77983 */ /* 0x000ea40000300800 */
[----:B------:R-:W-:Y:S02]  /*11ed20*/  IMAD.WIDE R224, R221, 0x4, R48 ;  /* 0x00000004dde07825 */ /* 0x000fe400078e0230 */
[----:B------:R-:W2:Y:S04]  /*11ed30*/  LDL.LU R64, [R1+0x678] ;  /* 0x0006780001407983 */ /* 0x000ea80000300800 */
[----:B------:R1:W-:Y:S04]  /*11ed40*/  @P0 STG.E [R222.64], R234 ;  /* 0x000000eade000986 */ /* 0x0003e8000c101908 */
[----:B-1----:R-:W2:Y:S04]  /*11ed50*/  LDL.LU R234, [R1+0x648] ;  /* 0x0006480001ea7983 */ /* 0x002ea80000300800 */
        /* <DEDUP_REMOVED lines=12> */
[----:B----4-:R-:W-:Y:S01]  /*11ee20*/  @P5 STG.E [R222.64], R233 ;  /* 0x000000e9de005986 */ /* 0x010fe2000c101908 */
[----:B-1----:R-:W-:-:S03]  /*11ee30*/  IMAD.WIDE R226, R221, 0x4, R56 ;  /* 0x00000004dde27825 */ /* 0x002fc600078e0238 */
[----:B------:R-:W4:Y:S04]  /*11ee40*/  LDL.LU R65, [R1+0x578] ;  /* 0x0005780001417983 */ /* 0x000f280000300800 */
[----:B------:R-:W4:Y:S04]  /*11ee50*/  LDL.LU R220, [R1+0x7a88] ;  /* 0x007a880001dc7983 */ /* 0x000f280000300800 */
[----:B------:R1:W-:Y:S04]  /*11ee60*/  @P4 STG.E [R224.64], R230 ;  /* 0x000000e6e0004986 */ /* 0x0003e8000c101908 */
[----:B--2---:R2:W-:Y:S01]  /*11ee70*/  @P6 STG.E [R226.64], R45 ;  /* 0x0000002de2006986 */ /* 0x0045e2000c101908 */
[----:B------:R-:W-:-:S03]  /*11ee80*/  ISETP.LT.AND P3, PT, R31, c[0x0][0x178], !P1 ;  /* 0x00005e001f007a0c */ /* 0x000fc60004f61270 */
[----:B-1----:R-:W4:Y:S04]  /*11ee90*/  LDL.LU R230, [R1+0x538] ;  /* 0x0005380001e67983 */ /* 0x002f280000300800 */
[----:B--2---:R-:W2:Y:S01]  /*11eea0*/  LDL.LU R45, [R1+0x4d8] ;  /* 0x0004d800012d7983 */ /* 0x004ea20000300800 */
[----:B------:R-:W-:Y:S01]  /*11eeb0*/  ISETP.LT.AND P5, PT, R43, c[0x0][0x178], !P1 ;  /* 0x00005e002b007a0c */ /* 0x000fe20004fa1270 */
[----:B------:R-:W-:Y:S01]  /*11eec0*/  IMAD.WIDE R222, R221, 0x4, R58 ;  /* 0x00000004ddde7825 */ /* 0x000fe200078e023a */
[----:B------:R-:W-:Y:S01]  /*11eed0*/  ISETP.LT.AND P4, PT, R39, c[0x0][0x178], !P1 ;  /* 0x00005e0027007a0c */ /* 0x000fe20004f81270 */
[----:B------:R-:W2:Y:S02]  /*11eee0*/  LDL.LU R233, [R1+0x4c8] ;  /* 0x0004c80001e97983 */ /* 0x000ea40000300800 */
[----:B------:R-:W-:-:S02]  /*11eef0*/  IMAD.WIDE R224, R221, 0x4, R60 ;  /* 0x00000004dde07825 */ /* 0x000fc400078e023c */
[----:B------:R1:W-:Y:S02]  /*11ef00*/  @P0 STG.E [R222.64], R232 ;  /* 0x000000e8de000986 */ /* 0x0003e4000c101908 */
[----:B------:R-:W-:-:S04]  /*11ef10*/  IMAD.WIDE R226, R221, 0x4, R62 ;  /* 0x00000004dde27825 */ /* 0x000fc800078e023e */
[C---:B-1----:R-:W-:Y:S01]  /*11ef20*/  IMAD.WIDE R222, R221.reuse, 0x4, R236 ;  /* 0x00000004ddde7825 */ /* 0x042fe200078e02ec */
[----:B------:R1:W-:Y:S04]  /*11ef30*/  @P2 STG.E [R224.64], R231 ;  /* 0x000000e7e0002986 */ /* 0x0003e8000c101908 */
[----:B------:R-:W2:Y:S04]  /*11ef40*/  LDL.LU R232, [R1+0x108] ;  /* 0x0001080001e87983 */ /* 0x000ea80000300800 */
[----:B------:R1:W-:Y:S02]  /*11ef50*/  @P3 STG.E [R226.64], R64 ;  /* 0x00000040e2003986 */ /* 0x0003e4000c101908 */
[----:B-1----:R-:W-:-:S02]  /*11ef60*/  IMAD.WIDE R224, R221, 0x4, R238 ;  /* 0x00000004dde07825 */ /* 0x002fc400078e02ee */
[----:B------:R-:W2:Y:S04]  /*11ef70*/  LDL.LU R231, [R1+0xa8c] ;  /* 0x000a8c0001e77983 */ /* 0x000ea80000300800 */
[----:B------:R-:W2:Y:S04]  /*11ef80*/  LDL.LU R64, [R1+0xa4c] ;  /* 0x000a4c0001407983 */ /* 0x000ea80000300800 */
[----:B------:R-:W-:Y:S04]  /*11ef90*/  @P5 STG.E [R222.64], R234 ;  /* 0x000000eade005986 */ /* 0x000fe8000c101908 */
        /* <DEDUP_REMOVED lines=8> */
[----:B----4-:R1:W-:Y:S01]  /*11f020*/  @P6 STG.E [R226.64], R65 ;  /* 0x00000041e2006986 */ /* 0x0103e2000c101908 */
[----:B------:R-:W-:Y:S02]  /*11f030*/  ISETP.LT.AND P4, PT, R179, c[0x0][0x178], !P1 ;  /* 0x00005e00b3007a0c */ /* 0x000fe40004f81270 */
[----:B------:R-:W-:Y:S02]  /*11f040*/  ISETP.GE.AND P2, PT, R220, c[0x0][0x17c], PT ;  /* 0x00005f00dc007a0c */ /* 0x000fe40003f46270 */
[----:B------:R-:W-:Y:S01]  /*11f050*/  IADD3 R220, R221, c[0x0][0x198], RZ ;  /* 0x00006600dddc7a10 */ /* 0x000fe20007ffe0ff */
[----:B-1----:R-:W4:Y:S04]  /*11f060*/  LDL.LU R65, [R1+0xa0c] ;  /* 0x000a0c0001417983 */ /* 0x002f280000300800 */
[----:B------:R-:W4:Y:S01]  /*11f070*/  LDL.LU R235, [R1+0x8fc] ;  /* 0x0008fc0001eb7983 */ /* 0x000f220000300800 */
[----:B------:R-:W-:-:S03]  /*11f080*/  ISETP.LT.AND P1, PT, R147, c[0x0][0x178], !P1 ;  /* 0x00005e0093007a0c */ /* 0x000fc60004f21270 */
[----:B------:R1:W-:Y:S04]  /*11f090*/  @P0 STG.E [R224.64], R230 ;  /* 0x000000e6e0000986 */ /* 0x0003e8000c101908 */
[----:B--2---:R2:W-:Y:S01]  /*11f0a0*/  @P3 STG.E [R222.64], R45 ;  /* 0x0000002dde003986 */ /* 0x0045e2000c101908 */
[----:B------:R-:W-:-:S03]  /*11f0b0*/  ISETP.LT.AND P5, PT, R194, c[0x0][0x178], !P2 ;  /* 0x00005e00c2007a0c */ /* 0x000fc600057a1270 */
[----:B-1----:R-:W4:Y:S01]  /*11f0c0*/  LDL.LU R230, [R1+0x84c] ;  /* 0x00084c0001e67983 */ /* 0x002f220000300800 */
[----:B------:R-:W-:-:S03]  /*11f0d0*/  IMAD.WIDE R224, R221, 0x4, R248 ;  /* 0x00000004dde07825 */ /* 0x000fc600078e02f8 */
[----:B--2---:R-:W2:Y:S01]  /*11f0e0*/  LDL.LU R45, [R1+0x72c] ;  /* 0x00072c00012d7983 */ /* 0x004ea20000300800 */
[----:B------:R-:W-:-:S03]  /*11f0f0*/  IMAD.WIDE R222, R221, 0x4, R246 ;  /* 0x00000004ddde7825 */ /* 0x000fc600078e02f6 */
[----:B------:R-:W2:Y:S01]  /*11f100*/  LDL.LU R221, [R1+0x9ec] ;  /* 0x0009ec0001dd7983 */ /* 0x000ea20000300800 */
        /* <DEDUP_REMOVED lines=8> */
[----:B------:R-:W2:Y:S04]  /*11f190*/  LDL.LU R232, [R1+0x67c] ;  /* 0x00067c0001e87983 */ /* 0x000ea80000300800 */
[----:B------:R1:W-:Y:S04]  /*11f1a0*/  @P6 STG.E [R228.64], R64 ;  /* 0x00000040e4006986 */ /* 0x0003e8000c101908 */
        /* <DEDUP_REMOVED lines=13> */
[----:B------:R-:W3:Y:S04]  /*11f280*/  LDL.LU R231, [R1+0x53c] ;  /* 0x00053c0001e77983 */ /* 0x000ee80000300800 */
[----:B----4-:R1:W-:Y:S01]  /*11f290*/  @P3 STG.E [R224.64], R65 ;  /* 0x00000041e0003986 */ /* 0x0103e2000c101908 */
[----:B------:R-:W-:-:S03]  /*11f2a0*/  IMAD.WIDE R228, R220, 0x4, R60 ;  /* 0x00000004dce47825 */ /* 0x000fc600078e023c */
[----:B-1----:R-:W4:Y:S01]  /*11f2b0*/  LDL.LU R65, [R1+0x4dc] ;  /* 0x0004dc0001417983 */ /* 0x002f220000300800 */
[C---:B------:R-:W-:Y:S01]  /*11f2c0*/  IMAD.WIDE R224, R220.reuse, 0x4, R56 ;  /* 0x00000004dce07825 */ /* 0x040fe200078e0238 */
[----:B------:R-:W-:Y:S02]  /*11f2d0*/  ISETP.LT.AND P0, PT, R31, c[0x0][0x178], !P2 ;  /* 0x00005e001f007a0c */ /* 0x000fe40005701270 */
[----:B--2---:R-:W-:Y:S04]  /*11f2e0*/  @P4 STG.E [R222.64], R221 ;  /* 0x000000ddde004986 */ /* 0x004fe8000c101908 */
[----:B------:R-:W-:Y:S04]  /*11f2f0*/  @P1 STG.E [R224.64], R235 ;  /* 0x000000ebe0001986 */ /* 0x000fe8000c101908 */
[----:B------:R1:W-:Y:S04]  /*11f300*/  @P5 STG.E [R226.64], R230 ;  /* 0x000000e6e2005986 */ /* 0x0003e8000c101908 */
[----:B------:R2:W-:Y:S04]  /*11f310*/  @P6 STG.E [R228.64], R45 ;  /* 0x0000002de4006986 */ /* 0x0005e8000c101908 */
[----:B-1----:R-:W4:Y:S04]  /*11f320*/  LDL.LU R230, [R1+0x4cc] ;  /* 0x0004cc0001e67983 */ /* 0x002f280000300800 */
[----:B--2---:R-:W2:Y:S01]  /*11f330*/  LDL.LU R45, [R1+0x10c] ;  /* 0x00010c00012d7983 */ /* 0x004ea20000300800 */
[----:B------:R-:W-:-:S03]  /*11f340*/  IMAD.WIDE R222, R220, 0x4, R62 ;  /* 0x00000004dcde7825 */ /* 0x000fc600078e023e */
[----:B------:R-:W2:Y:S04]  /*11f350*/  LDL.LU R235, [R1+0xb78] ;  /* 0x000b780001eb7983 */ /* 0x000ea80000300800 */
[----:B------:R1:W-:Y:S01]  /*11f360*/  @P0 STG.E [R222.64], R232 ;  /* 0x000000e8de000986 */ /* 0x0003e2000c101908 */
[----:B------:R-:W-:-:S03]  /*11f370*/  ISETP.LT.AND P3, PT, R43, c[0x0][0x178], !P2 ;  /* 0x00005e002b007a0c */ /* 0x000fc60005761270 */
[----:B-1----:R-:W2:Y:S01]  /*11f380*/  LDL.LU R232, [R1+0xb48] ;  /* 0x000b480001e87983 */ /* 0x002ea20000300800 */
[----:B------:R-:W-:-:S09]  /*11f390*/  IMAD.WIDE R224, R220, 0x4, R236 ;  /* 0x00000004dce07825 */ /* 0x000fd200078e02ec */
[----:B------:R1:W-:Y:S01]  /*11f3a0*/  @P3 STG.E [R224.64], R64 ;  /* 0x00000040e0003986 */ /* 0x0003e2000c101908 */
[----:B---3--:R-:W-:-:S03]  /*11f3b0*/  ISETP.GE.AND P0, PT, R46, c[0x0][0x17c], PT ;  /* 0x00005f002e007a0c */ /* 0x008fc60003f06270 */
[----:B------:R-:W3:Y:S04]  /*11f3c0*/  LDL.LU R46, [R1+0xb08] ;  /* 0x000b0800012e7983 */ /* 0x000ee80000300800 */
[----:B-1----:R-:W3:Y:S01]  /*11f3d0*/  LDL.LU R64, [R1+0xad8] ;  /* 0x000ad80001407983 */ /* 0x002ee20000300800 */
[----:B------:R-:W-:Y:S02]  /*11f3e0*/  ISETP.LT.AND P4, PT, R39, c[0x0][0x178], !P2 ;  /* 0x00005e0027007a0c */ /* 0x000fe40005781270 */
        /* <DEDUP_REMOVED lines=11> */
[----:B------:R4:W-:Y:S04]  /*11f4a0*/  @P5 STG.E [R226.64], R231 ;  /* 0x000000e7e2005986 */ /* 0x0009e8000c101908 */
[----:B----4-:R4:W-:Y:S01]  /*11f4b0*/  @P6 STG.E [R228.64], R65 ;  /* 0x00000041e4006986 */ /* 0x0109e2000c101908 */
[----:B-1----:R-:W-:-:S04]  /*11f4c0*/  IMAD.WIDE R222, R220, 0x4, R246 ;  /* 0x00000004dcde7825 */ /* 0x002fc800078e02f6 */
[----:B------:R-:W-:Y:S01]  /*11f4d0*/  IMAD.WIDE R224, R220, 0x4, R248 ;  /* 0x00000004dce07825 */ /* 0x000fe200078e02f8 */
[----:B------:R-:W3:Y:S04]  /*11f4e0*/  LDL.LU R231, [R1+0xa98] ;  /* 0x000a980001e77983 */ /* 0x000ee80000300800 */
[----:B----4-:R-:W4:Y:S04]  /*11f4f0*/  LDL.LU R65, [R1+0xa68] ;  /* 0x000a680001417983 */ /* 0x010f280000300800 */
[----:B------:R-:W4:Y:S04]  /*11f500*/  LDL.LU R234, [R1+0xa58] ;  /* 0x000a580001ea7983 */ /* 0x000f280000300800 */
[----:B------:R-:W4:Y:S01]  /*11f510*/  LDL.LU R233, [R1+0xa18] ;  /* 0x000a180001e97983 */ /* 0x000f220000300800 */
[----:B------:R-:W-:-:S02]  /*11f520*/  ISETP.LT.AND P4, PT, R194, c[0x0][0x178], !P0 ;  /* 0x00005e00c2007a0c */ /* 0x000fc40004781270 */
[----:B------:R-:W-:Y:S02]  /*11f530*/  ISETP.LT.AND P5, PT, R66, c[0x0][0x178], !P0 ;  /* 0x00005e0042007a0c */ /* 0x000fe400047a1270 */
[----:B------:R-:W-:Y:S02]  /*11f540*/  ISETP.LT.AND P6, PT, R67, c[0x0][0x178], !P0 ;  /* 0x00005e0043007a0c */ /* 0x000fe400047c1270 */
[----:B------:R-:W-:Y:S01]  /*11f550*/  IADD3 R220, R220, c[0x0][0x198], RZ ;  /* 0x00006600dcdc7a10 */ /* 0x000fe20007ffe0ff */
[----:B------:R1:W-:Y:S04]  /*11f560*/  @P3 STG.E [R222.64], R230 ;  /* 0x000000e6de003986 */ /* 0x0003e8000c101908 */
[----:B--2---:R2:W-:Y:S04]  /*11f570*/  @P2 STG.E [R224.64], R45 ;  /* 0x0000002de0002986 */ /* 0x0045e8000c101908 */
[----:B-1----:R-:W4:Y:S04]  /*11f580*/  LDL.LU R230, [R1+0x9f8] ;  /* 0x0009f80001e67983 */ /* 0x002f280000300800 */
[----:B--2---:R-:W2:Y:S01]  /*11f590*/  LDL.LU R45, [R1+0x918] ;  /* 0x00091800012d7983 */ /* 0x004ea20000300800 */
[----:B------:R-:W-:-:S03]  /*11f5a0*/  IMAD.WIDE R222, R220, 0x4, R2 ;  /* 0x00000004dcde7825 */ /* 0x000fc600078e0202 */
[----:B------:R-:W2:Y:S01]  /*11f5b0*/  LDL.LU R221, [R1+0x7a90] ;  /* 0x007a900001dd7983 */ /* 0x000ea20000300800 */
[----:B------:R-:W-:-:S04]  /*11f5c0*/  IMAD.WIDE R224, R220, 0x4, R48 ;  /* 0x00000004dce07825 */ /* 0x000fc800078e0230 */
[C---:B------:R-:W-:Y:S01]  /*11f5d0*/  IMAD.WIDE R226, R220.reuse, 0x4, R50 ;  /* 0x00000004dce27825 */ /* 0x040fe200078e0232 */
[----:B------:R-:W-:Y:S04]  /*11f5e0*/  @P4 STG.E [R222.64], R235 ;  /* 0x000000ebde004986 */ /* 0x000fe8000c101908 */
[----:B------:R-:W-:Y:S01]  /*11f5f0*/  @P5 STG.E [R224.64], R232 ;  /* 0x000000e8e0005986 */ /* 0x000fe2000c101908 */
[----:B------:R-:W-:Y:S01]  /*11f600*/  ISETP.LT.AND P1, PT, R215, c[0x0][0x178], !P0 ;  /* 0x00005e00d7007a0c */ /* 0x000fe20004721270 */
[----:B------:R-:W-:Y:S02]  /*11f610*/  IMAD.WIDE R228, R220, 0x4, R52 ;  /* 0x00000004dce47825 */ /* 0x000fe400078e0234 */
[----:B---3--:R1:W-:Y:S04]  /*11f620*/  @P6 STG.E [R226.64], R46 ;  /* 0x0000002ee2006986 */ /* 0x0083e8000c101908 */
[----:B-1----:R-:W3:Y:S06]  /*11f630*/  LDL.LU R46, [R1+0x778] ;  /* 0x00077800012e7983 */ /* 0x002eec0000300800 */
[----:B------:R1:W-:Y:S04]  /*11f640*/  @P1 STG.E [R228.64], R64 ;  /* 0x00000040e4001986 */ /* 0x0003e8000c101908 */
[----:B-1----:R-:W3:Y:S01]  /*11f650*/  LDL.LU R64, [R1+0x768] ;  /* 0x0007680001407983 */ /* 0x002ee20000300800 */
[----:B------:R-:W-:-:S02]  /*11f660*/  ISETP.LT.AND P3, PT, R47, c[0x0][0x178], !P0 ;  /* 0x00005e002f007a0c */ /* 0x000fc40004761270 */
[----:B------:R-:W-:Y:S01]  /*11f670*/  ISETP.LT.AND P2, PT, R23, c[0x0][0x178], !P0 ;  /* 0x00005e0017007a0c */ /* 0x000fe20004741270 */
[C---:B------:R-:W-:Y:S01]  /*11f680*/  IMAD.WIDE R222, R220.reuse, 0x4, R54 ;  /* 0x00000004dcde7825 */ /* 0x040fe200078e0236 */
[----:B------:R-:W-:Y:S01]  /*11f690*/  ISETP.LT.AND P1, PT, R7, c[0x0][0x178], !P0 ;  /* 0x00005e0007007a0c */ /* 0x000fe20004721270 */
[----:B------:R-:W3:Y:S01]  /*11f6a0*/  LDL.LU R235, [R1+0x748] ;  /* 0x0007480001eb7983 */ /* 0x000ee20000300800 */
[----:B------:R-:W-:Y:S01]  /*11f6b0*/  ISETP.LT.AND P4, PT, R27, c[0x0][0x178], !P0 ;  /* 0x00005e001b007a0c */ /* 0x000fe20004781270 */
[----:B------:R-:W-:Y:S01]  /*11f6c0*/  IMAD.WIDE R224, R220, 0x4, R56 ;  /* 0x00000004dce07825 */ /* 0x000fe200078e0238 */
[----:B------:R-:W-:Y:S01]  /*11f6d0*/  ISETP.LT.AND P5, PT, R31, c[0x0][0x178], !P0 ;  /* 0x00005e001f007a0c */ /* 0x000fe200047a1270 */
[----:B------:R-:W3:Y:S01]  /*11f6e0*/  LDL.LU R232, [R1+0x668] ;  /* 0x0006680001e87983 */ /* 0x000ee20000300800 */
[----:B------:R-:W-:-:S03]  /*11f6f0*/  ISETP.LT.AND P6, PT, R43, c[0x0][0x178], !P0 ;  /* 0x00005e002b007a0c */ /* 0x000fc600047c1270 */
[----:B------:R1:W-:Y:S01]  /*11f700*/  @P3 STG.E [R222.64], R231 ;  /* 0x000000e7de003986 */ /* 0x0003e2000c101908 */
[----:B------:R-:W-:-:S03]  /*11f710*/  IMAD.WIDE R226, R220, 0x4, R62 ;  /* 0x00000004dce27825 */ /* 0x000fc600078e023e */
[----:B----4-:R4:W-:Y:S01]  /*11f720*/  @P2 STG.E [R224.64], R65 ;  /* 0x00000041e0002986 */ /* 0x0109e2000c101908 */
[----:B------:R-:W-:-:S03]  /*11f730*/  IMAD.WIDE R228, R220, 0x4, R236 ;  /* 0x00000004dce47825 */ /* 0x000fc600078e02ec */
[----:B-1----:R-:W3:Y:S01]  /*11f740*/  LDL.LU R231, [R1+0x638] ;  /* 0x0006380001e77983 */ /* 0x002ee20000300800 */
[----:B------:R-:W-:-:S03]  /*11f750*/  IMAD.WIDE R222, R220, 0x4, R58 ;  /* 0x00000004dcde7825 */ /* 0x000fc600078e023a */
[----:B----4-:R-:W4:Y:S01]  /*11f760*/  LDL.LU R65, [R1+0x568] ;  /* 0x0005680001417983 */ /* 0x010f220000300800 */
[----:B------:R-:W-:-:S03]  /*11f770*/  IMAD.WIDE R224, R220, 0x4, R60 ;  /* 0x00000004dce07825 */ /* 0x000fc600078e023c */
[----:B------:R-:W-:Y:S04]  /*11f780*/  @P1 STG.E [R222.64], R234 ;  /* 0x000000eade001986 */ /* 0x000fe8000c101908 */
[----:B------:R-:W-:Y:S01]  /*11f790*/  @P4 STG.E [R224.64], R233 ;  /* 0x000000e9e0004986 */ /* 0x000fe2000c101908 */
[----:B------:R-:W-:-:S03]  /*11f7a0*/  ISETP.LT.AND P3, PT, R39, c[0x0][0x178], !P0 ;  /* 0x00005e0027007a0c */ /* 0x000fc60004761270 */
[----:B------:R1:W-:Y:S04]  /*11f7b0*/  @P5 STG.E [R226.64], R230 ;  /* 0x000000e6e2005986 */ /* 0x0003e8000c101908 */
[----:B--2---:R2:W-:Y:S04]  /*11f7c0*/  @P6 STG.E [R228.64], R45 ;  /* 0x0000002de4006986 */ /* 0x0045e8000c101908 */
[----:B-1----:R-:W4:Y:S04]  /*11f7d0*/  LDL.LU R230, [R1+0xb7c] ;  /* 0x000b7c0001e67983 */ /* 0x002f280000300800 */
[----:B--2---:R-:W2:Y:S01]  /*11f7e0*/  LDL.LU R45, [R1+0xb4c] ;  /* 0x000b4c00012d7983 */ /* 0x004ea20000300800 */
[----:B------:R-:W-:-:S03]  /*11f7f0*/  IMAD.WIDE R222, R220, 0x4, R238 ;  /* 0x00000004dcde7825 */ /* 0x000fc600078e02ee */
[----:B------:R-:W2:Y:S01]  /*11f800*/  LDL.LU R234, [R1+0xb0c] ;  /* 0x000b0c0001ea7983 */ /* 0x000ea20000300800 */
[----:B------:R-:W-:-:S03]  /*11f810*/  ISETP.LT.AND P2, PT, R195, c[0x0][0x178], !P0 ;  /* 0x00005e00c3007a0c */ /* 0x000fc60004741270 */
[----:B------:R-:W2:Y:S01]  /*11f820*/  LDL.LU R233, [R1+0xadc] ;  /* 0x000adc0001e97983 */ /* 0x000ea20000300800 */
[----:B------:R-:W-:-:S03]  /*11f830*/  IMAD.WIDE R224, R220, 0x4, R240 ;  /* 0x00000004dce07825 */ /* 0x000fc600078e02f0 */
[----:B---3--:R1:W-:Y:S04]  /*11f840*/  @P3 STG.E [R222.64], R46 ;  /* 0x0000002ede003986 */ /* 0x0083e8000c101908 */
[----:B-1----:R-:W3:Y:S04]  /*11f850*/  LDL.LU R46, [R1+0xa9c] ;  /* 0x000a9c00012e7983 */ /* 0x002ee80000300800 */
[----:B------:R1:W-:Y:S04]  /*11f860*/  @P2 STG.E [R224.64], R64 ;  /* 0x00000040e0002986 */ /* 0x0003e8000c101908 */
[----:B-1----:R-:W3:Y:S01]  /*11f870*/  LDL.LU R64, [R1+0xa6c] ;  /* 0x000a6c0001407983 */ /* 0x002ee20000300800 */
[----:B------:R-:W-:-:S02]  /*11f880*/  ISETP.LT.AND P4, PT, R163, c[0x0][0x178], !P0 ;  /* 0x00005e00a3007a0c */ /* 0x000fc40004781270 */
[----:B------:R-:W-:Y:S02]  /*11f890*/  ISETP.LT.AND P5, PT, R35, c[0x0][0x178], !P0 ;  /* 0x00005e0023007a0c */ /* 0x000fe400047a1270 */
[----:B------:R-:W-:Y:S02]  /*11f8a0*/  ISETP.LT.AND P6, PT, R147, c[0x0][0x178], !P0 ;  /* 0x00005e0093007a0c */ /* 0x000fe400047c1270 */
[----:B------:R-:W-:Y:S02]  /*11f8b0*/  ISETP.LT.AND P0, PT, R179, c[0x0][0x178], !P0 ;  /* 0x00005e00b3007a0c */ /* 0x000fe40004701270 */
[----:B------:R-:W-:Y:S01]  /*11f8c0*/  ISETP.GE.AND P1, PT, R221, c[0x0][0x17c], PT ;  /* 0x00005f00dd007a0c */ /* 0x000fe20003f26270 */
[----:B------:R-:W-:-:S03]  /*11f8d0*/  IMAD.WIDE R228, R220, 0x4, R242 ;  /* 0x00000004dce47825 */ /* 0x000fc600078e02f2 */
[----:B------:R-:W-:Y:S01]  /*11f8e0*/  ISETP.LT.AND P3, PT, R194, c[0x0][0x178], !P1 ;  /* 0x00005e00c2007a0c */ /* 0x000fe20004f61270 */
[----:B------:R-:W-:Y:S01]  /*11f8f0*/  IMAD.WIDE R222, R220, 0x4, R244 ;  /* 0x00000004dcde7825 */ /* 0x000fe200078e02f4 */
[----:B------:R-:W-:-:S03]  /*11f900*/  ISETP.LT.AND P2, PT, R66, c[0x0][0x178], !P1 ;  /* 0x00005e0042007a0c */ /* 0x000fc60004f41270 */
[C---:B------:R-:W-:Y:S01]  /*11f910*/  IMAD.WIDE R224, R220.reuse, 0x4, R246 ;  /* 0x00000004dce07825 */ /* 0x040fe200078e02f6 */
[----:B------:R-:W-:Y:S03]  /*11f920*/  @P4 STG.E [R228.64], R235 ;  /* 0x000000ebe4004986 */ /* 0x000fe6000c101908 */
[C---:B------:R-:W-:Y:S01]  /*11f930*/  IMAD.WIDE R226, R220.reuse, 0x4, R248 ;  /* 0x00000004dce27825 */ /* 0x040fe200078e02f8 */
[----:B------:R-:W-:Y:S01]  /*11f940*/  IADD3 R220, R220, c[0x0][0x198], RZ ;  /* 0x00006600dcdc7a10 */ /* 0x000fe20007ffe0ff */
[----:B------:R1:W-:Y:S04]  /*11f950*/  @P5 STG.E [R222.64], R232 ;  /* 0x000000e8de005986 */ /* 0x0003e8000c101908 */
[----:B------:R4:W-:Y:S04]  /*11f960*/  @P6 STG.E [R224.64], R231 ;  /* 0x000000e7e0006986 */ /* 0x0009e8000c101908 */
[----:B----4-:R4:W-:Y:S04]  /*11f970*/  @P0 STG.E [R226.64], R65 ;  /* 0x00000041e2000986 */ /* 0x0109e8000c101908 */
[----:B-1----:R-:W3:Y:S01]  /*11f980*/  LDL.LU R232, [R1+0xa5c] ;  /* 0x000a5c0001e87983 */ /* 0x002ee20000300800 */
[----:B------:R-:W-:-:S03]  /*11f990*/  IMAD.WIDE R222, R220, 0x4, R2 ;  /* 0x00000004dcde7825 */ /* 0x000fc600078e0202 */
[----:B------:R-:W3:Y:S01]  /*11f9a0*/  LDL.LU R231, [R1+0xa1c] ;  /* 0x000a1c0001e77983 */ /* 0x000ee20000300800 */
[----:B------:R-:W-:-:S03]  /*11f9b0*/  IMAD.WIDE R224, R220, 0x4, R48 ;  /* 0x00000004dce07825 */ /* 0x000fc600078e0230 */
[----:B----4-:R-:W4:Y:S04]  /*11f9c0*/  LDL.LU R65, [R1+0x9fc] ;  /* 0x0009fc0001417983 */ /* 0x010f280000300800 */
[----:B------:R-:W4:Y:S01]  /*11f9d0*/  LDL.LU R221, [R1+0x7a94] ;  /* 0x007a940001dd7983 */ /* 0x000f220000300800 */
[----:B------:R-:W-:-:S03]  /*11f9e0*/  ISETP.LT.AND P5, PT, R67, c[0x0][0x178], !P1 ;  /* 0x00005e0043007a0c */ /* 0x000fc60004fa1270 */
[----:B------:R1:W-:Y:S04]  /*11f9f0*/  @P3 STG.E [R222.64], R230 ;  /* 0x000000e6de003986 */ /* 0x0003e8000c101908 */
[----:B--2---:R2:W-:Y:S01]  /*11fa00*/  @P2 STG.E [R224.64], R45 ;  /* 0x0000002de0002986 */ /* 0x0045e2000c101908 */
[----:B------:R-:W-:Y:S02]  /*11fa10*/  ISETP.LT.AND P0, PT, R215, c[0x0][0x178], !P1 ;  /* 0x00005e00d7007a0c */ /* 0x000fe40004f01270 */
[----:B------:R-:W-:Y:S01]  /*11fa20*/  ISETP.LT.AND P4, PT, R47, c[0x0][0x178], !P1 ;  /* 0x00005e002f007a0c */ /* 0x000fe20004f81270 */
[----:B-1----:R-:W4:Y:S04]  /*11fa30*/  LDL.LU R230, [R1+0x91c] ;  /* 0x00091c0001e67983 */ /* 0x002f280000300800 */
[----:B--2---:R-:W2:Y:S01]  /*11fa40*/  LDL.LU R45, [R1+0x77c] ;  /* 0x00077c00012d7983 */ /* 0x004ea20000300800 */
[----:B------:R-:W-:-:S03]  /*11fa50*/  IMAD.WIDE R222, R220, 0x4, R50 ;  /* 0x00000004dcde7825 */ /* 0x000fc600078e0232 */
[----:B------:R-:W2:Y:S01]  /*11fa60*/  LDL.LU R235, [R1+0x76c] ;  /* 0x00076c0001eb7983 */ /* 0x000ea20000300800 */
[----:B------:R-:W-:-:S04]  /*11fa70*/  IMAD.WIDE R224, R220, 0x4, R52 ;  /* 0x00000004dce07825 */ /* 0x000fc800078e0234 */
[----:B------:R-:W-:Y:S01]  /*11fa80*/  IMAD.WIDE R226, R220, 0x4, R54 ;  /* 0x00000004dce27825 */ /* 0x000fe200078e0236 */
[----:B------:R-:W-:Y:S04]  /*11fa90*/  @P5 STG.E [R222.64], R234 ;  /* 0x000000eade005986 */ /* 0x000fe8000c101908 */
[----:B------:R1:W-:Y:S01]  /*11faa0*/  @P0 STG.E [R224.64], R233 ;  /* 0x000000e9e0000986 */ /* 0x0003e2000c101908 */
[----:B------:R-:W-:-:S03]  /*11fab0*/  ISETP.LT.AND P6, PT, R23, c[0x0][0x178], !P1 ;  /* 0x00005e0017007a0c */ /* 0x000fc60004fc1270 */
[----:B-1----:R-:W2:Y:S01]  /*11fac0*/  LDL.LU R233, [R1+0x74c] ;  /* 0x00074c0001e97983 */ /* 0x002ea20000300800 */
[----:B------:R-:W-:-:S03]  /*11fad0*/  IMAD.WIDE R228, R220, 0x4, R56 ;  /* 0x00000004dce47825 */ /* 0x000fc600078e0238 */
[----:B---3--:R1:W-:Y:S04]  /*11fae0*/  @P4 STG.E [R226.64], R46 ;  /* 0x0000002ee2004986 */ /* 0x0083e8000c101908 */
[----:B-1----:R-:W3:Y:S04]  /*11faf0*/  LDL.LU R46, [R1+0x66c] ;  /* 0x00066c00012e7983 */ /* 0x002ee80000300800 */
[----:B------:R1:W-:Y:S04]  /*11fb00*/  @P6 STG.E [R228.64], R64 ;  /* 0x00000040e4006986 */ /* 0x0003e8000c101908 */
        /* <DEDUP_REMOVED lines=9> */
[----:B------:R1:W-:Y:S04]  /*11fba0*/  @P3 STG.E [R222.64], R232 ;  /* 0x000000e8de003986 */ /* 0x0003e8000c101908 */
[----:B------:R4:W-:Y:S04]  /*11fbb0*/  @P2 STG.E [R224.64], R231 ;  /* 0x000000e7e0002986 */ /* 0x0009e8000c101908 */
[----:B----4-:R4:W-:Y:S01]  /*11fbc0*/  @P5 STG.E [R226.64], R65 ;  /* 0x00000041e2005986 */ /* 0x0109e2000c101908 */
[----:B-1----:R-:W-:-:S03]  /*11fbd0*/  IMAD.WIDE R222, R220, 0x4, R236 ;  /* 0x00000004dcde7825 */ /* 0x002fc600078e02ec */
[----:B------:R-:W3:Y:S01]  /*11fbe0*/  LDL.LU R231, [R1+0x56c] ;  /* 0x00056c0001e77983 */ /* 0x000ee20000300800 */
[----:B------:R-:W-:-:S03]  /*11fbf0*/  IMAD.WIDE R224, R220, 0x4, R238 ;  /* 0x00000004dce07825 */ /* 0x000fc600078e02ee */
[----:B----4-:R-:W4:Y:S04]  /*11fc00*/  LDL.LU R65, [R1+0xc28] ;  /* 0x000c280001417983 */ /* 0x010f280000300800 */
[----:B------:R-:W4:Y:S04]  /*11fc10*/  LDL.LU R234, [R1+0xc18] ;  /* 0x000c180001ea7983 */ /* 0x000f280000300800 */
[----:B------:R-:W4:Y:S04]  /*11fc20*/  LDL.LU R232, [R1+0xc08] ;  /* 0x000c080001e87983 */ /* 0x000f280000300800 */
[----:B------:R1:W-:Y:S01]  /*11fc30*/  @P4 STG.E [R222.64], R230 ;  /* 0x000000e6de004986 */ /* 0x0003e2000c101908 */
[----:B------:R-:W-:-:S03]  /*11fc40*/  ISETP.LT.AND P3, PT, R195, c[0x0][0x178], !P1 ;  /* 0x00005e00c3007a0c */ /* 0x000fc60004f61270 */
[----:B--2---:R2:W-:Y:S01]  /*11fc50*/  @P6 STG.E [R224.64], R45 ;  /* 0x0000002de0006986 */ /* 0x0045e2000c101908 */
[----:B------:R-:W-:Y:S02]  /*11fc60*/  ISETP.LT.AND P2, PT, R163, c[0x0][0x178], !P1 ;  /* 0x00005e00a3007a0c */ /* 0x000fe40004f41270 */
[----:B------:R-:W-:Y:S01]  /*11fc70*/  ISETP.LT.AND P4, PT, R35, c[0x0][0x178], !P1 ;  /* 0x00005e0023007a0c */ /* 0x000fe20004f81270 */
[----:B-1----:R-:W4:Y:S04]  /*11fc80*/  LDL.LU R230, [R1+0xbf8] ;  /* 0x000bf80001e67983 */ /* 0x002f280000300800 */
[----:B--2---:R-:W2:Y:S01]  /*11fc90*/  LDL.LU R45, [R1+0xbe8] ;  /* 0x000be800012d7983 */ /* 0x004ea20000300800 */
[----:B------:R-:W-:-:S04]  /*11fca0*/  IMAD.WIDE R226, R220, 0x4, R240 ;  /* 0x00000004dce27825 */ /* 0x000fc800078e02f0 */
[C---:B------:R-:W-:Y:S01]  /*11fcb0*/  IMAD.WIDE R228, R220.reuse, 0x4, R242 ;  /* 0x00000004dce47825 */ /* 0x040fe200078e02f2 */
[----:B------:R-:W-:Y:S03]  /*11fcc0*/  @P3 STG.E [R226.64], R235 ;  /* 0x000000ebe2003986 */ /* 0x000fe6000c101908 */
[C---:B------:R-:W-:Y:S01]  /*11fcd0*/  IMAD.WIDE R222, R220.reuse, 0x4, R244 ;  /* 0x00000004dcde7825 */ /* 0x040fe200078e02f4 */
[----:B------:R-:W-:Y:S01]  /*11fce0*/  @P2 STG.E [R228.64], R233 ;  /* 0x000000e9e4002986 */ /* 0x000fe2000c101908 */
[----:B------:R-:W-:Y:S02]  /*11fcf0*/  ISETP.LT.AND P5, PT, R147, c[0x0][0x178], !P1 ;  /* 0x00005e0093007a0c */ /* 0x000fe40004fa1270 */
[----:B------:R-:W-:Y:S01]  /*11fd00*/  IMAD.WIDE R224, R220, 0x4, R246 ;  /* 0x00000004dce07825 */ /* 0x000fe200078e02f6 */
[----:B---3--:R1:W-:Y:S04]  /*11fd10*/  @P4 STG.E [R222.64], R46 ;  /* 0x0000002ede004986 */ /* 0x0083e8000c101908 */
[----:B-1----:R-:W3:Y:S06]  /*11fd20*/  LDL.LU R46, [R1+0xb58] ;  /* 0x000b5800012e7983 */ /* 0x002eec0000300800 */
[----:B------:R1:W-:Y:S04]  /*11fd30*/  @P5 STG.E [R224.64], R64 ;  /* 0x00000040e0005986 */ /* 0x0003e8000c101908 */
[----:B-1----:R-:W3:Y:S01]  /*11fd40*/  LDL.LU R64, [R1+0xb18] ;  /* 0x000b180001407983 */ /* 0x002ee20000300800 */
[----:B------:R-:W-:-:S02]  /*11fd50*/  ISETP.GE.AND P0, PT, R221, c[0x0][0x17c], PT ;  /* 0x00005f00dd007a0c */ /* 0x000fc40003f06270 */
[----:B------:R-:W-:Y:S01]  /*11fd60*/  ISETP.LT.AND P1, PT, R179, c[0x0][0x178], !P1 ;  /* 0x00005e00b3007a0c */ /* 0x000fe20004f21270 */
[----:B------:R-:W-:Y:S01]  /*11fd70*/  IMAD.WIDE R222, R220, 0x4, R248 ;  /* 0x00000004dcde7825 */ /* 0x000fe200078e02f8 */
[----:B------:R-:W-:Y:S01]  /*11fd80*/  ISETP.LT.AND P6, PT, R194, c[0x0][0x178], !P0 ;  /* 0x00005e00c2007a0c */ /* 0x000fe200047c1270 */
[----:B------:R-:W3:Y:S01]  /*11fd90*/  LDL.LU R235, [R1+0xae8] ;  /* 0x000ae80001eb7983 */ /* 0x000ee20000300800 */
[----:B------:R-:W-:Y:S02]  /*11fda0*/  IADD3 R221, R220, c[0x0][0x198], RZ ;  /* 0x00006600dcdd7a10 */ /* 0x000fe40007ffe0ff */
[----:B------:R-:W-:Y:S01]  /*11fdb0*/  ISETP.LT.AND P5, PT, R66, c[0x0][0x178], !P0 ;  /* 0x00005e0042007a0c */ /* 0x000fe200047a1270 */
[----:B------:R-:W3:Y:S01]  /*11fdc0*/  LDL.LU R233, [R1+0xab8] ;  /* 0x000ab80001e97983 */ /* 0x000ee20000300800 */
[----:B------:R-:W-:Y:S01]  /*11fdd0*/  ISETP.LT.AND P4, PT, R67, c[0x0][0x178], !P0 ;  /* 0x00005e0043007a0c */ /* 0x000fe20004781270 */
[----:B------:R-:W-:Y:S01]  /*11fde0*/  IMAD.WIDE R224, R221, 0x4, R2 ;  /* 0x00000004dde07825 */ /* 0x000fe200078e0202 */
[----:B------:R-:W-:-:S02]  /*11fdf0*/  ISETP.LT.AND P3, PT, R215, c[0x0][0x178], !P0 ;  /* 0x00005e00d7007a0c */ /* 0x000fc40004761270 */
[----:B------:R-:W-:Y:S01]  /*11fe00*/  ISETP.LT.AND P2, PT, R47, c[0x0][0x178], !P0 ;  /* 0x00005e002f007a0c */ /* 0x000fe20004741270 */
[----:B------:R-:W-:-:S04]  /*11fe10*/  IMAD.WIDE R226, R221, 0x4, R52 ;  /* 0x00000004dde27825 */ /* 0x000fc800078e0234 */
[C---:B------:R-:W-:Y:S01]  /*11fe20*/  IMAD.WIDE R228, R221.reuse, 0x4, R54 ;  /* 0x00000004dde47825 */ /* 0x040fe200078e0236 */
[----:B------:R1:W-:Y:S04]  /*11fe30*/  @P1 STG.E [R222.64], R231 ;  /* 0x000000e7de001986 */ /* 0x0003e8000c101908 */
[----:B----4-:R4:W-:Y:S01]  /*11fe40*/  @P6 STG.E [R224.64], R65 ;  /* 0x00000041e0006986 */ /* 0x0109e2000c101908 */
[----:B-1----:R-:W-:-:S03]  /*11fe50*/  IMAD.WIDE R222, R221, 0x4, R48 ;  /* 0x00000004ddde7825 */ /* 0x002fc600078e0230 */
[----:B------:R-:W3:Y:S01]  /*11fe60*/  LDL.LU R231, [R1+0xaa8] ;  /* 0x000aa80001e77983 */ /* 0x000ee20000300800 */
[----:B----4-:R-:W-:-:S03]  /*11fe70*/  IMAD.WIDE R224, R221, 0x4, R50 ;  /* 0x00000004dde07825 */ /* 0x010fc600078e0232 */
[----:B------:R-:W4:Y:S04]  /*11fe80*/  LDL.LU R65, [R1+0xa78] ;  /* 0x000a780001417983 */ /* 0x000f280000300800 */
[----:B------:R-:W-:Y:S04]  /*11fe90*/  @P5 STG.E [R222.64], R234 ;  /* 0x000000eade005986 */ /* 0x000fe8000c101908 */
[----:B------:R1:W-:Y:S04]  /*11fea0*/  @P4 STG.E [R224.64], R232 ;  /* 0x000000e8e0004986 */ /* 0x0003e8000c101908 */
[----:B------:R-:W-:Y:S04]  /*11feb0*/  @P3 STG.E [R226.64], R230 ;  /* 0x000000e6e2003986 */ /* 0x000fe8000c101908 */
[----:B------:R-:W4:Y:S04]  /*11fec0*/  LDL.LU R220, [R1+0x7a98] ;  /* 0x007a980001dc7983 */ /* 0x000f280000300800 */
[----:B--2---:R2:W-:Y:S04]  /*11fed0*/  @P2 STG.E [R228.64], R45 ;  /* 0x0000002de4002986 */ /* 0x0045e8000c101908 */
[----:B-1----:R-:W4:Y:S01]  /*11fee0*/  LDL.LU R232, [R1+0xa38] ;  /* 0x000a380001e87983 */ /* 0x002f220000300800 */
[----:B------:R-:W-:-:S03]  /*11fef0*/  ISETP.LT.AND P6, PT, R23, c[0x0][0x178], !P0 ;  /* 0x00005e0017007a0c */ /* 0x000fc600047c1270 */
        /* <DEDUP_REMOVED lines=21> */
[----:B------:R4:W-:Y:S04]  /*120050*/  @P2 STG.E [R224.64], R233 ;  /* 0x000000e9e0002986 */ /* 0x0009e8000c101908 */
[----:B------:R4:W-:Y:S01]  /*120060*/  @P5 STG.E [R226.64], R231 ;  /* 0x000000e7e2005986 */ /* 0x0009e2000c101908 */
[----:B-1----:R-:W-:-:S03]  /*120070*/  IMAD.WIDE R222, R221, 0x4, R240 ;  /* 0x00000004ddde7825 */ /* 0x002fc600078e02f0 */
[----:B----4-:R1:W-:Y:S01]  /*120080*/  @P4 STG.E [R228.64], R65 ;  /* 0x00000041e4004986 */ /* 0x0103e2000c101908 */
[----:B------:R-:W-:-:S03]  /*120090*/  IMAD.WIDE R224, R221, 0x4, R242 ;  /* 0x00000004dde07825 */ /* 0x000fc600078e02f2 */
[----:B------:R-:W4:Y:S04]  /*1200a0*/  LDL.LU R231, [R1+0xc1c] ;  /* 0x000c1c0001e77983 */ /* 0x000f280000300800 */
[----:B-1----:R-:W4:Y:S04]  /*1200b0*/  LDL.LU R65, [R1+0xc0c] ;  /* 0x000c0c0001417983 */ /* 0x002f280000300800 */
[----:B------:R-:W4:Y:S01]  /*1200c0*/  LDL.LU R235, [R1+0xbfc] ;  /* 0x000bfc0001eb7983 */ /* 0x000f220000300800 */
[----:B------:R-:W-:-:S03]  /*1200d0*/  ISETP.LT.AND P4, PT, R35, c[0x0][0x178], !P0 ;  /* 0x00005e0023007a0c */ /* 0x000fc60004781270 */
[----:B------:R-:W4:Y:S04]  /*1200e0*/  LDL.LU R233, [R1+0xbec] ;  /* 0x000bec0001e97983 */ /* 0x000f280000300800 */
[----:B------:R-:W-:Y:S01]  /*1200f0*/  @P6 STG.E [R222.64], R232 ;  /* 0x000000e8de006986 */ /* 0x000fe2000c101908 */
[----:B------:R-:W-:Y:S02]  /*120100*/  ISETP.LT.AND P2, PT, R147, c[0x0][0x178], !P0 ;  /* 0x00005e0093007a0c */ /* 0x000fe40004741270 */
[----:B------:R-:W-:Y:S01]  /*120110*/  ISETP.LT.AND P0, PT, R179, c[0x0][0x178], !P0 ;  /* 0x00005e00b3007a0c */ /* 0x000fe20004701270 */
[----:B--2---:R1:W-:Y:S04]  /*120120*/  @P1 STG.E [R224.64], R45 ;  /* 0x0000002de0001986 */ /* 0x0043e8000c101908 */
[----:B-1----:R-:W2:Y:S01]  /*120130*/  LDL.LU R45, [R1+0xb5c] ;  /* 0x000b5c00012d7983 */ /* 0x002ea20000300800 */
[----:B------:R-:W-:Y:S01]  /*120140*/  IMAD.WIDE R222, R221, 0x4, R244 ;  /* 0x00000004ddde7825 */ /* 0x000fe200078e02f4 */
[----:B------:R-:W-:-:S02]  /*120150*/  ISETP.GE.AND P3, PT, R220, c[0x0][0x17c], PT ;  /* 0x00005f00dc007a0c */ /* 0x000fc40003f66270 */
[----:B------:R-:W2:Y:S01]  /*120160*/  LDL.LU R232, [R1+0xb1c] ;  /* 0x000b1c0001e87983 */ /* 0x000ea20000300800 */
[----:B------:R-:W-:-:S04]  /*120170*/  IMAD.WIDE R224, R221, 0x4, R246 ;  /* 0x00000004dde07825 */ /* 0x000fc800078e02f6 */
[C---:B------:R-:W-:Y:S01]  /*120180*/  IMAD.WIDE R226, R221.reuse, 0x4, R248 ;  /* 0x00000004dde27825 */ /* 0x040fe200078e02f8 */
[----:B------:R-:W-:Y:S04]  /*120190*/  @P4 STG.E [R222.64], R234 ;  /* 0x000000eade004986 */ /* 0x000fe8000c101908 */
[----:B------:R-:W-:Y:S01]  /*1201a0*/  @P2 STG.E [R224.64], R230 ;  /* 0x000000e6e0002986 */ /* 0x000fe2000c101908 */
[----:B------:R-:W-:Y:S02]  /*1201b0*/  ISETP.LT.AND P5, PT, R194, c[0x0][0x178], !P3 ;  /* 0x00005e00c2007a0c */ /* 0x000fe40005fa1270 */
[----:B------:R-:W-:-:S05]  /*1201c0*/  IADD3 R220, R221, c[0x0][0x198], RZ ;  /* 0x00006600dddc7a10 */ /* 0x000fca0007ffe0ff */
[----:B------:R-:W-:Y:S01]  /*1201d0*/  IMAD.WIDE R228, R220, 0x4, R2 ;  /* 0x00000004dce47825 */ /* 0x000fe200078e0202 */
[----:B---3--:R1:W-:Y:S04]  /*1201e0*/  @P0 STG.E [R226.64], R46 ;  /* 0x0000002ee2000986 */ /* 0x0083e8000c101908 */
[----:B-1----:R-:W3:Y:S04]  /*1201f0*/  LDL.LU R46, [R1+0xaec] ;  /* 0x000aec00012e7983 */ /* 0x002ee80000300800 */
        /* <DEDUP_REMOVED lines=8> */
[C---:B------:R-:W-:Y:S01]  /*120280*/  IMAD.WIDE R224, R220.reuse, 0x4, R50 ;  /* 0x00000004dce07825 */ /* 0x040fe200078e0232 */
[----:B------:R-:W-:Y:S01]  /*120290*/  ISETP.LT.AND P2, PT, R23, c[0x0][0x178], !P3 ;  /* 0x00005e0017007a0c */ /* 0x000fe20005f41270 */
[----:B------:R-:W3:Y:S02]  /*1202a0*/  LDL.LU R230, [R1+0xa7c] ;  /* 0x000a7c0001e67983 */ /* 0x000ee40000300800 */
[C---:B------:R-:W-:Y:S01]  /*1202b0*/  IMAD.WIDE R226, R220.reuse, 0x4, R56 ;  /* 0x00000004dce27825 */ /* 0x040fe200078e0238 */
[----:B------:R-:W-:Y:S01]  /*1202c0*/  ISETP.LT.AND P0, PT, R7, c[0x0][0x178], !P3 ;  /* 0x00005e0007007a0c */ /* 0x000fe20005f01270 */
[----:B----4-:R1:W-:Y:S04]  /*1202d0*/  @P6 STG.E [R222.64], R231 ;  /* 0x000000e7de006986 */ /* 0x0103e8000c101908 */
[----:B------:R4:W-:Y:S01]  /*1202e0*/  @P1 STG.E [R224.64], R65 ;  /* 0x00000041e0001986 */ /* 0x0009e2000c101908 */
[----:B-1----:R-:W-:-:S03]  /*1202f0*/  IMAD.WIDE R222, R220, 0x4, R52 ;  /* 0x00000004dcde7825 */ /* 0x002fc600078e0234 */
[----:B------:R-:W3:Y:S01]  /*120300*/  LDL.LU R231, [R1+0xa3c] ;  /* 0x000a3c0001e77983 */ /* 0x000ee20000300800 */
[----:B----4-:R-:W-:-:S03]  /*120310*/  IMAD.WIDE R224, R220, 0x4, R54 ;  /* 0x00000004dce07825 */ /* 0x010fc600078e0236 */
[----:B------:R-:W4:Y:S04]  /*120320*/  LDL.LU R65, [R1+0x93c] ;  /* 0x00093c0001417983 */ /* 0x000f280000300800 */
[----:B------:R-:W-:Y:S04]  /*120330*/  @P5 STG.E [R222.64], R235 ;  /* 0x000000ebde005986 */ /* 0x000fe8000c101908 */
[----:B------:R-:W-:Y:S01]  /*120340*/  @P4 STG.E [R224.64], R233 ;  /* 0x000000e9e0004986 */ /* 0x000fe2000c101908 */
[----:B------:R-:W-:-:S03]  /*120350*/  ISETP.LT.AND P6, PT, R27, c[0x0][0x178], !P3 ;  /* 0x00005e001b007a0c */ /* 0x000fc60005fc1270 */
[----:B--2---:R1:W-:Y:S01]  /*120360*/  @P2 STG.E [R226.64], R45 ;  /* 0x0000002de2002986 */ /* 0x0043e2000c101908 */
[----:B------:R-:W-:-:S03]  /*120370*/  IMAD.WIDE R228, R220, 0x4, R58 ;  /* 0x00000004dce47825 */ /* 0x000fc600078e023a */
[----:B-1----:R-:W2:Y:S04]  /*120380*/  LDL.LU R45, [R1+0x92c] ;  /* 0x00092c00012d7983 */ /* 0x002ea80000300800 */
[----:B------:R-:W2:Y:S01]  /*120390*/  LDL.LU R221, [R1+0x7a9c] ;  /* 0x007a9c0001dd7983 */ /* 0x000ea20000300800 */
[----:B------:R-:W-:-:S03]  /*1203a0*/  IMAD.WIDE R222, R220, 0x4, R60 ;  /* 0x00000004dcde7825 */ /* 0x000fc600078e023c */
[----:B------:R1:W-:Y:S04]  /*1203b0*/  @P0 STG.E [R228.64], R232 ;  /* 0x000000e8e4000986 */ /* 0x0003e8000c101908 */
[----:B------:R-:W2:Y:S01]  /*1203c0*/  LDL.LU R233, [R1+0x87c] ;  /* 0x00087c0001e97983 */ /* 0x000ea20000300800 */
        /* <DEDUP_REMOVED lines=14> */
[----:B------:R-:W-:Y:S03]  /*1204b0*/  @P5 STG.E [R222.64], R234 ;  /* 0x000000eade005986 */ /* 0x000fe6000c101908 */
[----:B------:R-:W-:Y:S01]  /*1204c0*/  IMAD.WIDE R228, R220, 0x4, R242 ;  /* 0x00000004dce47825 */ /* 0x000fe200078e02f2 */
[----:B------:R1:W-:Y:S01]  /*1204d0*/  @P4 STG.E [R224.64], R230 ;  /* 0x000000e6e0004986 */ /* 0x0003e2000c101908 */
[----:B------:R-:W-:-:S03]  /*1204e0*/  ISETP.LT.AND P6, PT, R35, c[0x0][0x178], !P3 ;  /* 0x00005e0023007a0c */ /* 0x000fc60005fc1270 */
[----:B------:R-:W-:Y:S04]  /*1204f0*/  @P2 STG.E [R226.64], R231 ;  /* 0x000000e7e2002986 */ /* 0x000fe8000c101908 */
[----:B----4-:R4:W-:Y:S04]  /*120500*/  @P0 STG.E [R228.64], R65 ;  /* 0x00000041e4000986 */ /* 0x0109e8000c101908 */
[----:B-1----:R-:W3:Y:S01]  /*120510*/  LDL.LU R230, [R1+0xb90] ;  /* 0x000b900001e67983 */ /* 0x002ee20000300800 */
[----:B------:R-:W-:-:S03]  /*120520*/  ISETP.LT.AND P0, PT, R147, c[0x0][0x178], !P3 ;  /* 0x00005e0093007a0c */ /* 0x000fc60005f01270 */
[----:B----4-:R-:W4:Y:S01]  /*120530*/  LDL.LU R65, [R1+0x940] ;  /* 0x0009400001417983 */ /* 0x010f220000300800 */
[----:B------:R-:W-:Y:S01]  /*120540*/  ISETP.LT.AND P3, PT, R179, c[0x0][0x178], !P3 ;  /* 0x00005e00b3007a0c */ /* 0x000fe20005f61270 */
[C---:B------:R-:W-:Y:S02]  /*120550*/  IMAD.WIDE R222, R220.reuse, 0x4, R244 ;  /* 0x00000004dcde7825 */ /* 0x040fe400078e02f4 */
[----:B------:R-:W4:Y:S02]  /*120560*/  LDL.LU R235, [R1+0x7d0] ;  /* 0x0007d00001eb7983 */ /* 0x000f240000300800 */
[----:B------:R-:W-:Y:S02]  /*120570*/  IMAD.WIDE R224, R220, 0x4, R248 ;  /* 0x00000004dce07825 */ /* 0x000fe400078e02f8 */
[----:B------:R-:W4:Y:S04]  /*120580*/  LDL.LU R234, [R1+0x6d0] ;  /* 0x0006d00001ea7983 */ /* 0x000f280000300800 */
[----:B------:R-:W4:Y:S01]  /*120590*/  LDL.LU R231, [R1+0x6c0] ;  /* 0x0006c00001e77983 */ /* 0x000f220000300800 */
[----:B--2---:R-:W-:-:S04]  /*1205a0*/  ISETP.GE.AND P1, PT, R221, c[0x0][0x17c], PT ;  /* 0x00005f00dd007a0c */ /* 0x004fc80003f26270 */
[----:B------:R-:W-:Y:S02]  /*1205b0*/  ISETP.LT.AND P4, PT, R194, c[0x0][0x178], !P1 ;  /* 0x00005e00c2007a0c */ /* 0x000fe40004f81270 */
[----:B------:R-:W-:Y:S01]  /*1205c0*/  IADD3 R221, R220, c[0x0][0x198], RZ ;  /* 0x00006600dcdd7a10 */ /* 0x000fe20007ffe0ff */
[----:B------:R1:W-:Y:S04]  /*1205d0*/  @P6 STG.E [R222.64], R45 ;  /* 0x0000002dde006986 */ /* 0x0003e8000c101908 */
[----:B------:R-:W-:-:S04]  /*1205e0*/  IMAD.WIDE R226, R221, 0x4, R2 ;  /* 0x00000004dde27825 */ /* 0x000fc800078e0202 */
[----:B-1----:R-:W-:Y:S01]  /*1205f0*/  IMAD.WIDE R222, R220, 0x4, R246 ;  /* 0x00000004dcde7825 */ /* 0x002fe200078e02f6 */
[----:B------:R-:W2:Y:S04]  /*120600*/  LDL.LU R45, [R1+0x590] ;  /* 0x00059000012d7983 */ /* 0x000ea80000300800 */
[----:B------:R-:W-:Y:S04]  /*120610*/  @P0 STG.E [R222.64], R233 ;  /* 0x000000e9de000986 */ /* 0x000fe8000c101908 */
[----:B------:R-:W-:Y:S01]  /*120620*/  @P3 STG.E [R224.64], R232 ;  /* 0x000000e8e0003986 */ /* 0x000fe2000c101908 */
[----:B------:R-:W-:Y:S01]  /*120630*/  ISETP.LT.AND P2, PT, R66, c[0x0][0x178], !P1 ;  /* 0x00005e0042007a0c */ /* 0x000fe20004f41270 */
[----:B------:R-:W-:-:S02]  /*120640*/  IMAD.WIDE R228, R221, 0x4, R48 ;  /* 0x00000004dde47825 */ /* 0x000fc400078e0230 */
[----:B---3--:R1:W-:Y:S04]  /*120650*/  @P4 STG.E [R226.64], R46 ;  /* 0x0000002ee2004986 */ /* 0x0083e8000c101908 */
[----:B-1----:R-:W3:Y:S06]  /*120660*/  LDL.LU R46, [R1+0x580] ;  /* 0x00058000012e7983 */ /* 0x002eec0000300800 */
[----:B------:R1:W-:Y:S04]  /*120670*/  @P2 STG.E [R228.64], R64 ;  /* 0x00000040e4002986 */ /* 0x0003e8000c101908 */
[----:B-1----:R-:W3:Y:S01]  /*120680*/  LDL.LU R64, [R1+0x480] ;  /* 0x0004800001407983 */ /* 0x002ee20000300800 */
[----:B------:R-:W-:-:S02]  /*120690*/  ISETP.LT.AND P6, PT, R67, c[0x0][0x178], !P1 ;  /* 0x00005e0043007a0c */ /* 0x000fc40004fc1270 */
[----:B------:R-:W-:Y:S01]  /*1206a0*/  ISETP.LT.AND P5, PT, R215, c[0x0][0x178], !P1 ;  /* 0x00005e00d7007a0c */ /* 0x000fe20004fa1270 */
[C---:B------:R-:W-:Y:S01]  /*1206b0*/  IMAD.WIDE R222, R221.reuse, 0x4, R50 ;  /* 0x00000004ddde7825 */ /* 0x040fe200078e0232 */
[----:B------:R-:W3:Y:S03]  /*1206c0*/  LDL.LU R233, [R1+0x370] ;  /* 0x0003700001e97983 */ /* 0x000ee60000300800 */
[----:B------:R-:W-:Y:S01]  /*1206d0*/  IMAD.WIDE R224, R221, 0x4, R52 ;  /* 0x00000004dde07825 */ /* 0x000fe200078e0234 */
[----:B------:R-:W3:Y:S01]  /*1206e0*/  LDL.LU R232, [R1+0x320] ;  /* 0x0003200001e87983 */ /* 0x000ee20000300800 */
[----:B------:R-:W-:Y:S02]  /*1206f0*/  ISETP.LT.AND P0, PT, R47, c[0x0][0x178], !P1 ;  /* 0x00005e002f007a0c */ /* 0x000fe40004f01270 */
[----:B------:R-:W-:Y:S02]  /*120700*/  ISETP.LT.AND P4, PT, R23, c[0x0][0x178], !P1 ;  /* 0x00005e0017007a0c */ /* 0x000fe40004f81270 */
[----:B------:R-:W-:-:S02]  /*120710*/  ISETP.LT.AND P3, PT, R7, c[0x0][0x178], !P1 ;  /* 0x00005e0007007a0c */ /* 0x000fc40004f61270 */
[----:B------:R-:W-:Y:S01]  /*120720*/  ISETP.LT.AND P2, PT, R27, c[0x0][0x178], !P1 ;  /* 0x00005e001b007a0c */ /* 0x000fe20004f41270 */
[----:B------:R1:W-:Y:S04]  /*120730*/  @P6 STG.E [R222.64], R230 ;  /* 0x000000e6de006986 */ /* 0x0003e8000c101908 */
[----:B----4-:R4:W-:Y:S04]  /*120740*/  @P5 STG.E [R224.64], R65 ;  /* 0x00000041e0005986 */ /* 0x0109e8000c101908 */
[----:B-1----:R-:W3:Y:S01]  /*120750*/  LDL.LU R230, [R1+0x310] ;  /* 0x0003100001e67983 */ /* 0x002ee20000300800 */
[----:B------:R-:W-:-:S03]  /*120760*/  IMAD.WIDE R222, R221, 0x4, R54 ;  /* 0x00000004ddde7825 */ /* 0x000fc600078e0236 */
[----:B----4-:R-:W4:Y:S04]  /*120770*/  LDL.LU R65, [R1+0x200] ;  /* 0x0002000001417983 */ /* 0x010f280000300800 */
[----:B------:R-:W4:Y:S01]  /*120780*/  LDL.LU R220, [R1+0x7aa0] ;  /* 0x007aa00001dc7983 */ /* 0x000f220000300800 */
[----:B------:R-:W-:Y:S01]  /*120790*/  ISETP.LT.AND P6, PT, R31, c[0x0][0x178], !P1 ;  /* 0x00005e001f007a0c */ /* 0x000fe20004fc1270 */
[----:B------:R-:W-:-:S04]  /*1207a0*/  IMAD.WIDE R224, R221, 0x4, R56 ;  /* 0x00000004dde07825 */ /* 0x000fc800078e0238 */
[C---:B------:R-:W-:Y:S01]  /*1207b0*/  IMAD.WIDE R226, R221.reuse, 0x4, R58 ;  /* 0x00000004dde27825 */ /* 0x040fe200078e023a */
[----:B------:R1:W-:Y:S03]  /*1207c0*/  @P0 STG.E [R222.64], R235 ;  /* 0x000000ebde000986 */ /* 0x0003e6000c101908 */
[C---:B------:R-:W-:Y:S01]  /*1207d0*/  IMAD.WIDE R228, R221.reuse, 0x4, R60 ;  /* 0x00000004dde47825 */ /* 0x040fe200078e023c */
[----:B------:R-:W-:Y:S04]  /*1207e0*/  @P4 STG.E [R224.64], R234 ;  /* 0x000000eae0004986 */ /* 0x000fe8000c101908 */
[----:B------:R2:W-:Y:S01]  /*1207f0*/  @P3 STG.E [R226.64], R231 ;  /* 0x000000e7e2003986 */ /* 0x0005e2000c101908 */
[----:B-1----:R-:W-:-:S03]  /*120800*/  IMAD.WIDE R222, R221, 0x4, R62 ;  /* 0x00000004ddde7825 */ /* 0x002fc600078e023e */
[----:B--2---:R1:W-:Y:S04]  /*120810*/  @P2 STG.E [R228.64], R45 ;  /* 0x0000002de4002986 */ /* 0x0043e8000c101908 */
[----:B------:R-:W2:Y:S04]  /*120820*/  LDL.LU R231, [R1+0x1f0] ;  /* 0x0001f00001e77983 */ /* 0x000ea80000300800 */
[----:B-1----:R-:W2:Y:S01]  /*120830*/  LDL.LU R45, [R1+0x110] ;  /* 0x00011000012d7983 */ /* 0x002ea20000300800 */
        /* <DEDUP_REMOVED lines=15> */
[----:B------:R-:W-:Y:S01]  /*120930*/  IMAD.WIDE R228, R221, 0x4, R244 ;  /* 0x00000004dde47825 */ /* 0x000fe200078e02f4 */
[----:B------:R-:W-:Y:S01]  /*120940*/  @P4 STG.E [R224.64], R232 ;  /* 0x000000e8e0004986 */ /* 0x000fe2000c101908 */
[----:B------:R-:W-:-:S03]  /*120950*/  ISETP.LT.AND P5, PT, R147, c[0x0][0x178], !P1 ;  /* 0x00005e0093007a0c */ /* 0x000fc60004fa1270 */
[----:B------:R4:W-:Y:S04]  /*120960*/  @P3 STG.E [R226.64], R230 ;  /* 0x000000e6e2003986 */ /* 0x0009e8000c101908 */
[----:B-1----:R-:W3:Y:S01]  /*120970*/  LDL.LU R233, [R1+0x944] ;  /* 0x0009440001e97983 */ /* 0x002ee20000300800 */
[----:B------:R-:W-:-:S03]  /*120980*/  ISETP.LT.AND P1, PT, R179, c[0x0][0x178], !P1 ;  /* 0x00005e00b3007a0c */ /* 0x000fc60004f21270 */
[----:B----4-:R1:W-:Y:S04]  /*120990*/  @P2 STG.E [R228.64], R65 ;  /* 0x00000041e4002986 */ /* 0x0103e8000c101908 */
[----:B------:R-:W4:Y:S01]  /*1209a0*/  LDL.LU R230, [R1+0x7d4] ;  /* 0x0007d40001e67983 */ /* 0x000f220000300800 */
[----:B------:R-:W-:-:S03]  /*1209b0*/  ISETP.GE.AND P6, PT, R220, c[0x0][0x17c], PT ;  /* 0x00005f00dc007a0c */ /* 0x000fc60003fc6270 */
[----:B-1----:R-:W4:Y:S01]  /*1209c0*/  LDL.LU R65, [R1+0x6d4] ;  /* 0x0006d40001417983 */ /* 0x002f220000300800 */
[----:B------:R-:W-:Y:S01]  /*1209d0*/  ISETP.LT.AND P0, PT, R194, c[0x0][0x178], !P6 ;  /* 0x00005e00c2007a0c */ /* 0x000fe20007701270 */
[C---:B------:R-:W-:Y:S01]  /*1209e0*/  IMAD.WIDE R222, R221.reuse, 0x4, R246 ;  /* 0x00000004ddde7825 */ /* 0x040fe200078e02f6 */
[----:B------:R-:W-:Y:S01]  /*1209f0*/  ISETP.LT.AND P3, PT, R66, c[0x0][0x178], !P6 ;  /* 0x00005e0042007a0c */ /* 0x000fe20007761270 */
[----:B------:R-:W4:Y:S02]  /*120a00*/  LDL.LU R232, [R1+0x6c4] ;  /* 0x0006c40001e87983 */ /* 0x000f240000300800 */
[C---:B------:R-:W-:Y:S01]  /*120a10*/  IMAD.WIDE R224, R221.reuse, 0x4, R248 ;  /* 0x00000004dde07825 */ /* 0x040fe200078e02f8 */
[----:B------:R-:W-:Y:S02]  /*120a20*/  IADD3 R221, R221, c[0x0][0x198], RZ ;  /* 0x00006600dddd7a10 */ /* 0x000fe40007ffe0ff */
[----:B------:R-:W-:Y:S01]  /*120a30*/  ISETP.LT.AND P2, PT, R67, c[0x0][0x178], !P6 ;  /* 0x00005e0043007a0c */ /* 0x000fe20007741270 */
[----:B--2---:R1:W-:Y:S04]  /*120a40*/  @P5 STG.E [R222.64], R231 ;  /* 0x000000e7de005986 */ /* 0x0043e8000c101908 */
[----:B------:R2:W-:Y:S01]  /*120a50*/  @P1 STG.E [R224.64], R45 ;  /* 0x0000002de0001986 */ /* 0x0005e2000c101908 */
[----:B-1----:R-:W-:-:S03]  /*120a60*/  IMAD.WIDE R222, R221, 0x4, R2 ;  /* 0x00000004ddde7825 */ /* 0x002fc600078e0202 */
[----:B------:R-:W4:Y:S01]  /*120a70*/  LDL.LU R231, [R1+0x594] ;  /* 0x0005940001e77983 */ /* 0x000f220000300800 */
[----:B--2---:R-:W-:-:S03]  /*120a80*/  IMAD.WIDE R224, R221, 0x4, R48 ;  /* 0x00000004dde07825 */ /* 0x004fc600078e0230 */
[----:B------:R-:W2:Y:S04]  /*120a90*/  LDL.LU R45, [R1+0x584] ;  /* 0x00058400012d7983 */ /* 0x000ea80000300800 */
[----:B------:R1:W-:Y:S01]  /*120aa0*/  @P0 STG.E [R222.64], R234 ;  /* 0x000000eade000986 */ /* 0x0003e2000c101908 */
[----:B------:R-:W-:-:S03]  /*120ab0*/  IMAD.WIDE R226, R221, 0x4, R50 ;  /* 0x00000004dde27825 */ /* 0x000fc600078e0232 */
[----:B-1----:R-:W2:Y:S04]  /*120ac0*/  LDL.LU R234, [R1+0x484] ;  /* 0x0004840001ea7983 */ /* 0x002ea80000300800 */
        /* <DEDUP_REMOVED lines=8> */
[----:B------:R-:W3:Y:S03]  /*120b50*/  LDL.LU R220, [R1+0x7aa4] ;  /* 0x007aa40001dc7983 */ /* 0x000ee60000300800 */
[----:B------:R-:W-:-:S04]  /*120b60*/  IMAD.WIDE R224, R221, 0x4, R54 ;  /* 0x00000004dde07825 */ /* 0x000fc800078e0236 */
[----:B------:R-:W-:Y:S01]  /*120b70*/  IMAD.WIDE R226, R221, 0x4, R56 ;  /* 0x00000004dde27825 */ /* 0x000fe200078e0238 */
[----:B------:R-:W-:Y:S01]  /*120b80*/  @P5 STG.E [R222.64], R233 ;  /* 0x000000e9de005986 */ /* 0x000fe2000c101908 */
[----:B------:R-:W-:Y:S02]  /*120b90*/  ISETP.LT.AND P3, PT, R7, c[0x0][0x178], !P6 ;  /* 0x00005e0007007a0c */ /* 0x000fe40007761270 */
[----:B------:R-:W-:Y:S01]  /*120ba0*/  ISETP.LT.AND P2, PT, R27, c[0x0][0x178], !P6 ;  /* 0x00005e001b007a0c */ /* 0x000fe20007741270 */
[----:B----4-:R1:W-:Y:S01]  /*120bb0*/  @P4 STG.E [R224.64], R230 ;  /* 0x000000e6e0004986 */ /* 0x0103e2000c101908 */
[----:B------:R-:W-:-:S03]  /*120bc0*/  ISETP.LT.AND P0, PT, R31, c[0x0][0x178], !P6 ;  /* 0x00005e001f007a0c */ /* 0x000fc60007701270 */
[----:B------:R4:W-:Y:S04]  /*120bd0*/  @P1 STG.E [R226.64], R65 ;  /* 0x00000041e2001986 */ /* 0x0009e8000c101908 */
[----:B-1----:R-:W3:Y:S01]  /*120be0*/  LDL.LU R230, [R1+0x314] ;  /* 0x0003140001e67983 */ /* 0x002ee20000300800 */
[----:B------:R-:W-:-:S03]  /*120bf0*/  ISETP.LT.AND P5, PT, R43, c[0x0][0x178], !P6 ;  /* 0x00005e002b007a0c */ /* 0x000fc600077a1270 */
[----:B----4-:R-:W4:Y:S01]  /*120c00*/  LDL.LU R65, [R1+0x204] ;  /* 0x0002040001417983 */ /* 0x010f220000300800 */
[----:B------:R-:W-:Y:S01]  /*120c10*/  ISETP.LT.AND P4, PT, R39, c[0x0][0x178], !P6 ;  /* 0x00005e0027007a0c */ /* 0x000fe20007781270 */
[C---:B------:R-:W-:Y:S02]  /*120c20*/  IMAD.WIDE R222, R221.reuse, 0x4, R58 ;  /* 0x00000004ddde7825 */ /* 0x040fe400078e023a */
[----:B------:R-:W4:Y:S02]  /*120c30*/  LDL.LU R233, [R1+0x1f4] ;  /* 0x0001f40001e97983 */ /* 0x000f240000300800 */
[C---:B------:R-:W-:Y:S02]  /*120c40*/  IMAD.WIDE R224, R221.reuse, 0x4, R60 ;  /* 0x00000004dde07825 */ /* 0x040fe400078e023c */
[----:B------:R1:W-:Y:S02]  /*120c50*/  @P3 STG.E [R222.64], R232 ;  /* 0x000000e8de003986 */ /* 0x0003e4000c101908 */
[----:B------:R-:W-:Y:S01]  /*120c60*/  IMAD.WIDE R226, R221, 0x4, R62 ;  /* 0x00000004dde27825 */ /* 0x000fe200078e023e */
[----:B------:R-:W-:-:S03]  /*120c70*/  ISETP.LT.AND P1, PT, R195, c[0x0][0x178], !P6 ;  /* 0x00005e00c3007a0c */ /* 0x000fc60007721270 */
[C---:B-1----:R-:W-:Y:S01]  /*120c80*/  IMAD.WIDE R222, R221.reuse, 0x4, R236 ;  /* 0x00000004ddde7825 */ /* 0x042fe200078e02ec */
[----:B------:R-:W4:Y:S04]  /*120c90*/  LDL.LU R232, [R1+0x114] ;  /* 0x0001140001e87983 */ /* 0x000f280000300800 */
[----:B------:R1:W-:Y:S04]  /*120ca0*/  @P2 STG.E [R224.64], R231 ;  /* 0x000000e7e0002986 */ /* 0x0003e8000c101908 */
[----:B--2---:R2:W-:Y:S01]  /*120cb0*/  @P0 STG.E [R226.64], R45 ;  /* 0x0000002de2000986 */ /* 0x0045e2000c101908 */
[----:B-1----:R-:W-:-:S03]  /*120cc0*/  IMAD.WIDE R224, R221, 0x4, R238 ;  /* 0x00000004dde07825 */ /* 0x002fc600078e02ee */
[----:B------:R-:W4:Y:S04]  /*120cd0*/  LDL.LU R231, [R1+0xd40] ;  /* 0x000d400001e77983 */ /* 0x000f280000300800 */
[----:B--2---:R-:W2:Y:S04]  /*120ce0*/  LDL.LU R45, [R1+0xd10] ;  /* 0x000d1000012d7983 */ /* 0x004ea80000300800 */
[----:B------:R-:W-:Y:S01]  /*120cf0*/  @P5 STG.E [R222.64], R234 ;  /* 0x000000eade005986 */ /* 0x000fe2000c101908 */
[----:B------:R-:W-:-:S03]  /*120d00*/  IMAD.WIDE R226, R221, 0x4, R240 ;  /* 0x00000004dde27825 */ /* 0x000fc600078e02f0 */
[----:B---3--:R1:W-:Y:S04]  /*120d10*/  @P4 STG.E [R224.64], R46 ;  /* 0x0000002ee0004986 */ /* 0x0083e8000c101908 */
[----:B-1----:R-:W3:Y:S04]  /*120d20*/  LDL.LU R46, [R1+0xcf0] ;  /* 0x000cf000012e7983 */ /* 0x002ee80000300800 */
[----:B------:R1:W-:Y:S04]  /*120d30*/  @P1 STG.E [R226.64], R64 ;  /* 0x00000040e2001986 */ /* 0x0003e8000c101908 */
[----:B-1----:R-:W3:Y:S01]  /*120d40*/  LDL.LU R64, [R1+0xcb0] ;  /* 0x000cb00001407983 */ /* 0x002ee20000300800 */
[----:B------:R-:W-:-:S02]  /*120d50*/  ISETP.LT.AND P2, PT, R163, c[0x0][0x178], !P6 ;  /* 0x00005e00a3007a0c */ /* 0x000fc40007741270 */
[----:B------:R-:W-:Y:S01]  /*120d60*/  ISETP.LT.AND P3, PT, R35, c[0x0][0x178], !P6 ;  /* 0x00005e0023007a0c */ /* 0x000fe20007761270 */
[C---:B------:R-:W-:Y:S01]  /*120d70*/  IMAD.WIDE R224, R221.reuse, 0x4, R242 ;  /* 0x00000004dde07825 */ /* 0x040fe200078e02f2 */
[----:B------:R-:W3:Y:S03]  /*120d80*/  LDL.LU R235, [R1+0xc50] ;  /* 0x000c500001eb7983 */ /* 0x000ee60000300800 */
[C---:B------:R-:W-:Y:S01]  /*120d90*/  IMAD.WIDE R222, R221.reuse, 0x4, R244 ;  /* 0x00000004ddde7825 */ /* 0x040fe200078e02f4 */
[----:B------:R-:W-:Y:S02]  /*120da0*/  ISETP.GE.AND P0, PT, R220, c[0x0][0x17c], PT ;  /* 0x00005f00dc007a0c */ /* 0x000fe40003f06270 */
[----:B------:R-:W-:Y:S02]  /*120db0*/  IADD3 R220, R221, c[0x0][0x198], RZ ;  /* 0x00006600dddc7a10 */ /* 0x000fe40007ffe0ff */
[----:B------:R-:W-:-:S02]  /*120dc0*/  ISETP.LT.AND P1, PT, R147, c[0x0][0x178], !P6 ;  /* 0x00005e0093007a0c */ /* 0x000fc40007721270 */
[----:B------:R-:W-:Y:S02]  /*120dd0*/  ISETP.LT.AND P6, PT, R179, c[0x0][0x178], !P6 ;  /* 0x00005e00b3007a0c */ /* 0x000fe400077c1270 */
[----:B------:R-:W-:Y:S01]  /*120de0*/  ISETP.LT.AND P5, PT, R194, c[0x0][0x178], !P0 ;  /* 0x00005e00c2007a0c */ /* 0x000fe200047a1270 */
[----:B------:R1:W-:Y:S04]  /*120df0*/  @P2 STG.E [R224.64], R230 ;  /* 0x000000e6e0002986 */ /* 0x0003e8000c101908 */
[----:B----4-:R4:W-:Y:S04]  /*120e00*/  @P3 STG.E [R222.64], R65 ;  /* 0x00000041de003986 */ /* 0x0109e8000c101908 */
[----:B-1----:R-:W3:Y:S01]  /*120e10*/  LDL.LU R230, [R1+0xbc0] ;  /* 0x000bc00001e67983 */ /* 0x002ee20000300800 */
[----:B------:R-:W-:-:S03]  /*120e20*/  IMAD.WIDE R224, R221, 0x4, R248 ;  /* 0x00000004dde07825 */ /* 0x000fc600078e02f8 */
[----:B----4-:R-:W4:Y:S01]  /*120e30*/  LDL.LU R65, [R1+0xb60] ;  /* 0x000b600001417983 */ /* 0x010f220000300800 */
[----:B------:R-:W-:-:S03]  /*120e40*/  IMAD.WIDE R222, R221, 0x4, R246 ;  /* 0x00000004ddde7825 */ /* 0x000fc600078e02f6 */
[----:B------:R-:W4:Y:S01]  /*120e50*/  LDL.LU R221, [R1+0xc60] ;  /* 0x000c600001dd7983 */ /* 0x000f220000300800 */
[----:B------:R-:W-:Y:S02]  /*120e60*/  ISETP.LT.AND P4, PT, R66, c[0x0][0x178], !P0 ;  /* 0x00005e0042007a0c */ /* 0x000fe40004781270 */
[----:B------:R-:W-:Y:S01]  /*120e70*/  ISETP.LT.AND P3, PT, R67, c[0x0][0x178], !P0 ;  /* 0x00005e0043007a0c */ /* 0x000fe20004761270 */
[C---:B------:R-:W-:Y:S01]  /*120e80*/  IMAD.WIDE R226, R220.reuse, 0x4, R2 ;  /* 0x00000004dce27825 */ /* 0x040fe200078e0202 */
[----:B------:R1:W-:Y:S03]  /*120e90*/  @P1 STG.E [R222.64], R233 ;  /* 0x000000e9de001986 */ /* 0x0003e6000c101908 */
[C---:B------:R-:W-:Y:S01]  /*120ea0*/  IMAD.WIDE R228, R220.reuse, 0x4, R48 ;  /* 0x00000004dce47825 */ /* 0x040fe200078e0230 */
[----:B------:R1:W-:Y:S03]  /*120eb0*/  @P6 STG.E [R224.64], R232 ;  /* 0x000000e8e0006986 */ /* 0x0003e6000c101908 */
[----:B-1----:R-:W-:Y:S01]  /*120ec0*/  IMAD.WIDE R222, R220, 0x4, R50 ;  /* 0x00000004dcde7825 */ /* 0x002fe200078e0232 */
[----:B------:R-:W4:Y:S04]  /*120ed0*/  LDL.LU R232, [R1+0x790] ;  /* 0x0007900001e87983 */ /* 0x000f280000300800 */
[----:B------:R-:W-:Y:S04]  /*120ee0*/  @P5 STG.E [R226.64], R231 ;  /* 0x000000e7e2005986 */ /* 0x000fe8000c101908 */
[----:B--2---:R1:W-:Y:S01]  /*120ef0*/  @P4 STG.E [R228.64], R45 ;  /* 0x0000002de4004986 */ /* 0x0043e2000c101908 */
[----:B------:R-:W-:-:S03]  /*120f00*/  ISETP.LT.AND P2, PT, R215, c[0x0][0x178], !P0 ;  /* 0x00005e00d7007a0c */ /* 0x000fc60004741270 */
[----:B-1----:R-:W2:Y:S01]  /*120f10*/  LDL.LU R45, [R1+0x690] ;  /* 0x00069000012d7983 */ /* 0x002ea20000300800 */
[----:B------:R-:W-:-:S03]  /*120f20*/  IMAD.WIDE R224, R220, 0x4, R52 ;  /* 0x00000004dce07825 */ /* 0x000fc600078e0234 */
[----:B---3--:R1:W-:Y:S04]  /*120f30*/  @P3 STG.E [R222.64], R46 ;  /* 0x0000002ede003986 */ /* 0x0083e8000c101908 */
[----:B-1----:R-:W3:Y:S04]  /*120f40*/  LDL.LU R46, [R1+0x7aa8] ;  /* 0x007aa800012e7983 */ /* 0x002ee80000300800 */
[----:B------:R-:W3:Y:S04]  /*120f50*/  LDL.LU R234, [R1+0x680] ;  /* 0x0006800001ea7983 */ /* 0x000ee80000300800 */
[----:B------:R-:W3:Y:S04]  /*120f60*/  LDL.LU R233, [R1+0x520] ;  /* 0x0005200001e97983 */ /* 0x000ee80000300800 */
        /* <DEDUP_REMOVED lines=9> */
[----:B------:R-:W-:-:S04]  /*121000*/  IMAD.WIDE R226, R220, 0x4, R58 ;  /* 0x00000004dce27825 */ /* 0x000fc800078e023a */
[C---:B------:R-:W-:Y:S01]  /*121010*/  IMAD.WIDE R228, R220.reuse, 0x4, R60 ;  /* 0x00000004dce47825 */ /* 0x040fe200078e023c */
[----:B------:R-:W-:Y:S01]  /*121020*/  ISETP.LT.AND P3, PT, R31, c[0x0][0x178], !P0 ;  /* 0x00005e001f007a0c */ /* 0x000fe20004761270 */
[----:B----4-:R-:W-:Y:S04]  /*121030*/  @P6 STG.E [R222.64], R221 ;  /* 0x000000ddde006986 */ /* 0x010fe8000c101908 */
[----:B------:R-:W-:Y:S04]  /*121040*/  @P5 STG.E [R224.64], R235 ;  /* 0x000000ebe0005986 */ /* 0x000fe8000c101908 */
[----:B------:R1:W-:Y:S04]  /*121050*/  @P4 STG.E [R226.64], R230 ;  /* 0x000000e6e2004986 */ /* 0x0003e8000c101908 */
[----:B------:R4:W-:Y:S04]  /*121060*/  @P1 STG.E [R228.64], R65 ;  /* 0x00000041e4001986 */ /* 0x0009e8000c101908 */
[----:B-1----:R-:W3:Y:S04]  /*121070*/  LDL.LU R230, [R1+0x360] ;  /* 0x0003600001e67983 */ /* 0x002ee80000300800 */
[----:B----4-:R-:W4:Y:S01]  /*121080*/  LDL.LU R65, [R1+0x120] ;  /* 0x0001200001417983 */ /* 0x010f220000300800 */
[----:B------:R-:W-:Y:S01]  /*121090*/  IMAD.WIDE R222, R220, 0x4, R62 ;  /* 0x00000004dcde7825 */ /* 0x000fe200078e023e */
[----:B------:R-:W-:-:S02]  /*1210a0*/  ISETP.LT.AND P2, PT, R43, c[0x0][0x178], !P0 ;  /* 0x00005e002b007a0c */ /* 0x000fc40004741270 */
[----:B------:R-:W4:Y:S01]  /*1210b0*/  LDL.LU R235, [R1+0xd44] ;  /* 0x000d440001eb7983 */ /* 0x000f220000300800 */
[----:B------:R-:W-:-:S03]  /*1210c0*/  ISETP.LT.AND P1, PT, R39, c[0x0][0x178], !P0 ;  /* 0x00005e0027007a0c */ /* 0x000fc60004721270 */
[----:B------:R1:W-:Y:S01]  /*1210d0*/  @P3 STG.E [R222.64], R232 ;  /* 0x000000e8de003986 */ /* 0x0003e2000c101908 */
[----:B------:R-:W-:Y:S01]  /*1210e0*/  ISETP.LT.AND P6, PT, R195, c[0x0][0x178], !P0 ;  /* 0x00005e00c3007a0c */ /* 0x000fe200047c1270 */
[C---:B------:R-:W-:Y:S01]  /*1210f0*/  IMAD.WIDE R224, R220.reuse, 0x4, R236 ;  /* 0x00000004dce07825 */ /* 0x040fe200078e02ec */
[----:B------:R-:W-:Y:S02]  /*121100*/  ISETP.LT.AND P5, PT, R163, c[0x0][0x178], !P0 ;  /* 0x00005e00a3007a0c */ /* 0x000fe400047a1270 */
[----:B------:R-:W-:Y:S01]  /*121110*/  ISETP.LT.AND P4, PT, R35, c[0x0][0x178], !P0 ;  /* 0x00005e0023007a0c */ /* 0x000fe20004781270 */
[----:B-1----:R-:W4:Y:S01]  /*121120*/  LDL.LU R232, [R1+0xd14] ;  /* 0x000d140001e87983 */ /* 0x002f220000300800 */
[----:B------:R-:W-:-:S03]  /*121130*/  IMAD.WIDE R222, R220, 0x4, R238 ;  /* 0x00000004dcde7825 */ /* 0x000fc600078e02ee */
[----:B--2---:R1:W-:Y:S01]  /*121140*/  @P2 STG.E [R224.64], R45 ;  /* 0x0000002de0002986 */ /* 0x0043e2000c101908 */
[----:B------:R-:W-:-:S04]  /*121150*/  IMAD.WIDE R226, R220, 0x4, R242 ;  /* 0x00000004dce27825 */ /* 0x000fc800078e02f2 */
[----:B------:R-:W-:-:S04]  /*121160*/  IMAD.WIDE R228, R220, 0x4, R244 ;  /* 0x00000004dce47825 */ /* 0x000fc800078e02f4 */
[----:B-1----:R-:W-:Y:S01]  /*121170*/  IMAD.WIDE R224, R220, 0x4, R240 ;  /* 0x00000004dce07825 */ /* 0x002fe200078e02f0 */
[----:B---3--:R-:W-:Y:S02]  /*121180*/  ISETP.GE.AND P3, PT, R46, c[0x0][0x17c], PT ;  /* 0x00005f002e007a0c */ /* 0x008fe40003f66270 */
[----:B------:R-:W2:Y:S04]  /*121190*/  LDL.LU R46, [R1+0xcf4] ;  /* 0x000cf400012e7983 */ /* 0x000ea80000300800 */
        /* <DEDUP_REMOVED lines=16> */
[----:B------:R-:W-:Y:S02]  /*1212a0*/  IADD3 R220, R220, c[0x0][0x198], RZ ;  /* 0x00006600dcdc7a10 */ /* 0x000fe40007ffe0ff */
[----:B------:R-:W-:-:S03]  /*1212b0*/  ISETP.LT.AND P1, PT, R215, c[0x0][0x178], !P3 ;  /* 0x00005e00d7007a0c */ /* 0x000fc60005f21270 */
[C---:B------:R-:W-:Y:S01]  /*1212c0*/  IMAD.WIDE R226, R220.reuse, 0x4, R50 ;  /* 0x00000004dce27825 */ /* 0x040fe200078e0232 */
[----:B------:R1:W-:Y:S04]  /*1212d0*/  @P2 STG.E [R222.64], R230 ;  /* 0x000000e6de002986 */ /* 0x0003e8000c101908 */
[----:B----4-:R4:W-:Y:S04]  /*1212e0*/  @P0 STG.E [R224.64], R65 ;  /* 0x00000041e0000986 */ /* 0x0109e8000c101908 */
[----:B-1----:R-:W3:Y:S04]  /*1212f0*/  LDL.LU R230, [R1+0x794] ;  /* 0x0007940001e67983 */ /* 0x002ee80000300800 */
[----:B----4-:R-:W4:Y:S01]  /*121300*/  LDL.LU R65, [R1+0x694] ;  /* 0x0006940001417983 */ /* 0x010f220000300800 */
[----:B------:R-:W-:-:S04]  /*121310*/  IMAD.WIDE R222, R220, 0x4, R2 ;  /* 0x00000004dcde7825 */ /* 0x000fc800078e0202 */
[----:B------:R-:W-:Y:S01]  /*121320*/  IMAD.WIDE R224, R220, 0x4, R48 ;  /* 0x00000004dce07825 */ /* 0x000fe200078e0230 */
[----:B------:R1:W-:Y:S01]  /*121330*/  @P6 STG.E [R222.64], R235 ;  /* 0x000000ebde006986 */ /* 0x0003e2000c101908 */
[----:B------:R-:W-:-:S03]  /*121340*/  ISETP.LT.AND P2, PT, R47, c[0x0][0x178], !P3 ;  /* 0x00005e002f007a0c */ /* 0x000fc60005f41270 */
[----:B------:R1:W-:Y:S01]  /*121350*/  @P5 STG.E [R224.64], R232 ;  /* 0x000000e8e0005986 */ /* 0x0003e2000c101908 */
[----:B------:R-:W-:Y:S01]  /*121360*/  ISETP.LT.AND P0, PT, R23, c[0x0][0x178], !P3 ;  /* 0x00005e0017007a0c */ /* 0x000fe20005f01270 */
[----:B------:R-:W-:-:S04]  /*121370*/  IMAD.WIDE R228, R220, 0x4, R52 ;  /* 0x00000004dce47825 */ /* 0x000fc800078e0234 */
[----:B-1----:R-:W-:-:S04]  /*121380*/  IMAD.WIDE R222, R220, 0x4, R54 ;  /* 0x00000004dcde7825 */ /* 0x002fc800078e0236 */
[----:B------:R-:W-:Y:S01]  /*121390*/  IMAD.WIDE R224, R220, 0x4, R56 ;  /* 0x00000004dce07825 */ /* 0x000fe200078e0238 */
[----:B--2---:R1:W-:Y:S04]  /*1213a0*/  @P4 STG.E [R226.64], R46 ;  /* 0x0000002ee2004986 */ /* 0x0043e8000c101908 */
[----:B---3--:R2:W-:Y:S04]  /*1213b0*/  @P1 STG.E [R228.64], R45 ;  /* 0x0000002de4001986 */ /* 0x0085e8000c101908 */
[----:B-1----:R-:W3:Y:S04]  /*1213c0*/  LDL.LU R46, [R1+0x684] ;  /* 0x00068400012e7983 */ /* 0x002ee80000300800 */
[----:B--2---:R-:W2:Y:S04]  /*1213d0*/  LDL.LU R45, [R1+0x524] ;  /* 0x00052400012d7983 */ /* 0x004ea80000300800 */
[----:B------:R-:W2:Y:S04]  /*1213e0*/  LDL.LU R221, [R1+0x7aac] ;  /* 0x007aac0001dd7983 */ /* 0x000ea80000300800 */
[----:B------:R-:W2:Y:S04]  /*1213f0*/  LDL.LU R232, [R1+0x514] ;  /* 0x0005140001e87983 */ /* 0x000ea80000300800 */
[----:B------:R1:W-:Y:S04]  /*121400*/  @P2 STG.E [R222.64], R231 ;  /* 0x000000e7de002986 */ /* 0x0003e8000c101908 */
[----:B------:R1:W-:Y:S04]  /*121410*/  @P0 STG.E [R224.64], R64 ;  /* 0x00000040e0000986 */ /* 0x0003e8000c101908 */
[----:B-1----:R-:W2:Y:S04]  /*121420*/  LDL.LU R231, [R1+0x494] ;  /* 0x0004940001e77983 */ /* 0x002ea80000300800 */
[----:B------:R-:W2:Y:S01]  /*121430*/  LDL.LU R64, [R1+0x364] ;  /* 0x0003640001407983 */ /* 0x000ea20000300800 */
[----:B------:R-:W-:-:S02]  /*121440*/  ISETP.LT.AND P6, PT, R7, c[0x0][0x178], !P3 ;  /* 0x00005e0007007a0c */ /* 0x000fc40005fc1270 */
[----:B------:R-:W-:Y:S02]  /*121450*/  ISETP.LT.AND P5, PT, R27, c[0x0][0x178], !P3 ;  /* 0x00005e001b007a0c */ /* 0x000fe40005fa1270 */
[----:B------:R-:W-:Y:S02]  /*121460*/  ISETP.LT.AND P4, PT, R31, c[0x0][0x178], !P3 ;  /* 0x00005e001f007a0c */ /* 0x000fe40005f81270 */
[----:B------:R-:W-:Y:S01]  /*121470*/  ISETP.LT.AND P1, PT, R43, c[0x0][0x178], !P3 ;  /* 0x00005e002b007a0c */ /* 0x000fe20005f21270 */
[C---:B------:R-:W-:Y:S01]  /*121480*/  IMAD.WIDE R222, R220.reuse, 0x4, R58 ;  /* 0x00000004dcde7825 */ /* 0x040fe200078e023a */
[----:B------:R-:W2:Y:S03]  /*121490*/  LDL.LU R235, [R1+0x124] ;  /* 0x0001240001eb7983 */ /* 0x000ea60000300800 */
[----:B------:R-:W-:-:S04]  /*1214a0*/  IMAD.WIDE R224, R220, 0x4, R60 ;  /* 0x00000004dce07825 */ /* 0x000fc800078e023c */
[C---:B------:R-:W-:Y:S01]  /*1214b0*/  IMAD.WIDE R226, R220.reuse, 0x4, R62 ;  /* 0x00000004dce27825 */ /* 0x040fe200078e023e */
[----:B------:R-:W-:Y:S03]  /*1214c0*/  @P6 STG.E [R222.64], R234 ;  /* 0x000000eade006986 */ /* 0x000fe6000c101908 */
[C---:B------:R-:W-:Y:S01]  /*1214d0*/  IMAD.WIDE R228, R220.reuse, 0x4, R236 ;  /* 0x00000004dce47825 */ /* 0x040fe200078e02ec */
[----:B------:R-:W-:Y:S01]  /*1214e0*/  @P5 STG.E [R224.64], R233 ;  /* 0x000000e9e0005986 */ /* 0x000fe2000c101908 */
[----:B------:R-:W-:Y:S02]  /*1214f0*/  ISETP.LT.AND P2, PT, R39, c[0x0][0x178], !P3 ;  /* 0x00005e0027007a0c */ /* 0x000fe40005f41270 */
[----:B------:R-:W-:Y:S01]  /*121500*/  ISETP.LT.AND P0, PT, R195, c[0x0][0x178], !P3 ;  /* 0x00005e00c3007a0c */ /* 0x000fe20005f01270 */
[----:B------:R1:W-:Y:S04]  /*121510*/  @P4 STG.E [R226.64], R230 ;  /* 0x000000e6e2004986 */ /* 0x0003e8000c101908 */
[----:B----4-:R4:W-:Y:S04]  /*121520*/  @P1 STG.E [R228.64], R65 ;  /* 0x00000041e4001986 */ /* 0x0109e8000c101908 */
[----:B-1----:R-:W2:Y:S04]  /*121530*/  LDL.LU R230, [R1+0xde0] ;  /* 0x000de00001e67983 */ /* 0x002ea80000300800 */
[----:B----4-:R-:W4:Y:S01]  /*121540*/  LDL.LU R65, [R1+0xdc0] ;  /* 0x000dc00001417983 */ /* 0x010f220000300800 */
[----:B------:R-:W-:Y:S01]  /*121550*/  IMAD.WIDE R222, R220, 0x4, R238 ;  /* 0x00000004dcde7825 */ /* 0x000fe200078e02ee */
[----:B------:R-:W-:-:S02]  /*121560*/  ISETP.LT.AND P4, PT, R163, c[0x0][0x178], !P3 ;  /* 0x00005e00a3007a0c */ /* 0x000fc40005f81270 */
[----:B------:R-:W4:Y:S01]  /*121570*/  LDL.LU R233, [R1+0xda0] ;  /* 0x000da00001e97983 */ /* 0x000f220000300800 */
[----:B------:R-:W-:Y:S01]  /*121580*/  ISETP.LT.AND P5, PT, R35, c[0x0][0x178], !P3 ;  /* 0x00005e0023007a0c */ /* 0x000fe20005fa1270 */
[----:B------:R-:W-:Y:S01]  /*121590*/  IMAD.WIDE R224, R220, 0x4, R240 ;  /* 0x00000004dce07825 */ /* 0x000fe200078e02f0 */
[----:B------:R-:W-:-:S03]  /*1215a0*/  ISETP.LT.AND P6, PT, R147, c[0x0][0x178], !P3 ;  /* 0x00005e0093007a0c */ /* 0x000fc60005fc1270 */
[C---:B------:R-:W-:Y:S01]  /*1215b0*/  IMAD.WIDE R226, R220.reuse, 0x4, R242 ;  /* 0x00000004dce27825 */ /* 0x040fe200078e02f2 */
[----:B---3--:R1:W-:Y:S04]  /*1215c0*/  @P2 STG.E [R222.64], R46 ;  /* 0x0000002ede002986 */ /* 0x0083e8000c101908 */
[----:B--2---:R2:W-:Y:S04]  /*1215d0*/  @P0 STG.E [R224.64], R45 ;  /* 0x0000002de0000986 */ /* 0x0045e8000c101908 */
[----:B-1----:R-:W3:Y:S01]  /*1215e0*/  LDL.LU R46, [R1+0xd80] ;  /* 0x000d8000012e7983 */ /* 0x002ee20000300800 */
[----:B------:R-:W-:-:S03]  /*1215f0*/  IMAD.WIDE R222, R220, 0x4, R244 ;  /* 0x00000004dcde7825 */ /* 0x000fc600078e02f4 */
[----:B--2---:R-:W2:Y:S01]  /*121600*/  LDL.LU R45, [R1+0xd60] ;  /* 0x000d6000012d7983 */ /* 0x004ea20000300800 */
[----:B------:R-:W-:-:S03]  /*121610*/  IMAD.WIDE R224, R220, 0x4, R246 ;  /* 0x00000004dce07825 */ /* 0x000fc600078e02f6 */
[----:B------:R1:W-:Y:S04]  /*121620*/  @P4 STG.E [R226.64], R232 ;  /* 0x000000e8e2004986 */ /* 0x0003e8000c101908 */
[----:B------:R-:W2:Y:S04]  /*121630*/  LDL.LU R234, [R1+0xd30] ;  /* 0x000d300001ea7983 */ /* 0x000ea80000300800 */
[----:B------:R1:W-:Y:S04]  /*121640*/  @P5 STG.E [R222.64], R231 ;  /* 0x000000e7de005986 */ /* 0x0003e8000c101908 */
[----:B-1----:R-:W2:Y:S04]  /*121650*/  LDL.LU R232, [R1+0xd00] ;  /* 0x000d000001e87983 */ /* 0x002ea80000300800 */
[----:B------:R1:W-:Y:S04]  /*121660*/  @P6 STG.E [R224.64], R64 ;  /* 0x00000040e0006986 */ /* 0x0003e8000c101908 */
[----:B------:R-:W2:Y:S04]  /*121670*/  LDL.LU R231, [R1+0xce0] ;  /* 0x000ce00001e77983 */ /* 0x000ea80000300800 */
[----:B-1----:R-:W2:Y:S01]  /*121680*/  LDL.LU R64, [R1+0xc80] ;  /* 0x000c800001407983 */ /* 0x002ea20000300800 */
[----:B------:R-:W-:-:S02]  /*121690*/  ISETP.GE.AND P1, PT, R221, c[0x0][0x17c], PT ;  /* 0x00005f00dd007a0c */ /* 0x000fc40003f26270 */
[----:B------:R-:W-:Y:S02]  /*1216a0*/  ISETP.LT.AND P3, PT, R179, c[0x0][0x178], !P3 ;  /* 0x00005e00b3007a0c */ /* 0x000fe40005f61270 */
[----:B------:R-:W-:Y:S02]  /*1216b0*/  ISETP.LT.AND P2, PT, R194, c[0x0][0x178], !P1 ;  /* 0x00005e00c2007a0c */ /* 0x000fe40004f41270 */
[----:B------:R-:W-:Y:S02]  /*1216c0*/  ISETP.LT.AND P0, PT, R66, c[0x0][0x178], !P1 ;  /* 0x00005e0042007a0c */ /* 0x000fe40004f01270 */
[C---:B------:R-:W-:Y:S01]  /*1216d0*/  IADD3 R221, R220.reuse, c[0x0][0x198], RZ ;  /* 0x00006600dcdd7a10 */ /* 0x040fe20007ffe0ff */
[----:B------:R-:W-:-:S04]  /*1216e0*/  IMAD.WIDE R222, R220, 0x4, R248 ;  /* 0x00000004dcde7825 */ /* 0x000fc800078e02f8 */
[----:B------:R-:W-:-:S04]  /*1216f0*/  IMAD.WIDE R224, R221, 0x4, R2 ;  /* 0x00000004dde07825 */ /* 0x000fc800078e0202 */
[----:B------:R-:W-:Y:S01]  /*121700*/  IMAD.WIDE R226, R221, 0x4, R48 ;  /* 0x00000004dde27825 */ /* 0x000fe200078e0230 */
        /* <DEDUP_REMOVED lines=10> */
[----:B------:R-:W-:Y:S01]  /*1217b0*/  IMAD.WIDE R224, R221, 0x4, R52 ;  /* 0x00000004dde07825 */ /* 0x000fe200078e0234 */
[----:B------:R-:W-:Y:S02]  /*1217c0*/  ISETP.LT.AND P0, PT, R23, c[0x0][0x178], !P1 ;  /* 0x00005e0017007a0c */ /* 0x000fe40004f01270 */
[----:B------:R1:W-:Y:S01]  /*1217d0*/  @P6 STG.E [R222.64], R233 ;  /* 0x000000e9de006986 */ /* 0x0003e2000c101908 */
[----:B------:R-:W-:-:S03]  /*1217e0*/  ISETP.LT.AND P2, PT, R7, c[0x0][0x178], !P1 ;  /* 0x00005e0007007a0c */ /* 0x000fc60004f41270 */
[----:B------:R-:W4:Y:S01]  /*1217f0*/  LDL.LU R235, [R1+0x970] ;  /* 0x0009700001eb7983 */ /* 0x000f220000300800 */
[----:B------:R-:W-:Y:S01]  /*121800*/  ISETP.LT.AND P3, PT, R27, c[0x0][0x178], !P1 ;  /* 0x00005e001b007a0c */ /* 0x000fe20004f61270 */
[----:B------:R-:W-:Y:S01]  /*121810*/  IMAD.WIDE R226, R221, 0x4, R54 ;  /* 0x00000004dde27825 */ /* 0x000fe200078e0236 */
[----:B------:R-:W-:Y:S01]  /*121820*/  ISETP.LT.AND P6, PT, R31, c[0x0][0x178], !P1 ;  /* 0x00005e001f007a0c */ /* 0x000fe20004fc1270 */
[----:B-1----:R-:W4:Y:S02]  /*121830*/  LDL.LU R233, [R1+0x950] ;  /* 0x0009500001e97983 */ /* 0x002f240000300800 */
[----:B------:R-:W-:-:S04]  /*121840*/  IMAD.WIDE R222, R221, 0x4, R56 ;  /* 0x00000004ddde7825 */ /* 0x000fc800078e0238 */
[C---:B------:R-:W-:Y:S01]  /*121850*/  IMAD.WIDE R228, R221.reuse, 0x4, R62 ;  /* 0x00000004dde47825 */ /* 0x040fe200078e023e */
[----:B---3--:R1:W-:Y:S04]  /*121860*/  @P5 STG.E [R224.64], R46 ;  /* 0x0000002ee0005986 */ /* 0x0083e8000c101908 */
[----:B--2---:R2:W-:Y:S04]  /*121870*/  @P4 STG.E [R226.64], R45 ;  /* 0x0000002de2004986 */ /* 0x0045e8000c101908 */
[----:B-1----:R-:W3:Y:S01]  /*121880*/  LDL.LU R46, [R1+0x780] ;  /* 0x00078000012e7983 */ /* 0x002ee20000300800 */
[----:B------:R-:W-:-:S03]  /*121890*/  IMAD.WIDE R224, R221, 0x4, R58 ;  /* 0x00000004dde07825 */ /* 0x000fc600078e023a */
[----:B--2---:R-:W2:Y:S01]  /*1218a0*/  LDL.LU R45, [R1+0x730] ;  /* 0x00073000012d7983 */ /* 0x004ea20000300800 */
[----:B------:R-:W-:-:S03]  /*1218b0*/  IMAD.WIDE R226, R221, 0x4, R60 ;  /* 0x00000004dde27825 */ /* 0x000fc600078e023c */
[----:B------:R-:W-:Y:S04]  /*1218c0*/  @P0 STG.E [R222.64], R234 ;  /* 0x000000eade000986 */ /* 0x000fe8000c101908 */
[----:B------:R-:W-:Y:S04]  /*1218d0*/  @P2 STG.E [R224.64], R232 ;  /* 0x000000e8e0002986 */ /* 0x000fe8000c101908 */
[----:B------:R1:W-:Y:S04]  /*1218e0*/  @P3 STG.E [R226.64], R231 ;  /* 0x000000e7e2003986 */ /* 0x0003e8000c101908 */
[----:B------:R1:W-:Y:S04]  /*1218f0*/  @P6 STG.E [R228.64], R64 ;  /* 0x00000040e4006986 */ /* 0x0003e8000c101908 */
[----:B-1----:R-:W2:Y:S04]  /*121900*/  LDL.LU R231, [R1+0x20] ;  /* 0x0000200001e77983 */ /* 0x002ea80000300800 */
[----:B------:R-:W2:Y:S01]  /*121910*/  LDL.LU R64, [R1+0xde4] ;  /* 0x000de40001407983 */ /* 0x000ea20000300800 */
[----:B------:R-:W-:-:S02]  /*121920*/  ISETP.LT.AND P5, PT, R43, c[0x0][0x178], !P1 ;  /* 0x00005e002b007a0c */ /* 0x000fc40004fa1270 */
[----:B------:R-:W-:Y:S01]  /*121930*/  ISETP.LT.AND P4, PT, R39, c[0x0][0x178], !P1 ;  /* 0x00005e0027007a0c */ /* 0x000fe20004f81270 */
[C---:B------:R-:W-:Y:S01]  /*121940*/  IMAD.WIDE R222, R221.reuse, 0x4, R236 ;  /* 0x00000004ddde7825 */ /* 0x040fe200078e02ec */
[----:B------:R-:W2:Y:S03]  /*121950*/  LDL.LU R234, [R1+0xdc4] ;  /* 0x000dc40001ea7983 */ /* 0x000ea60000300800 */
[----:B------:R-:W-:Y:S01]  /*121960*/  IMAD.WIDE R224, R221, 0x4, R238 ;  /* 0x00000004dde07825 */ /* 0x000fe200078e02ee */
[----:B------:R-:W2:Y:S01]  /*121970*/  LDL.LU R232, [R1+0xda4] ;  /* 0x000da40001e87983 */ /* 0x000ea20000300800 */
[----:B------:R-:W-:Y:S02]  /*121980*/  ISETP.LT.AND P3, PT, R195, c[0x0][0x178], !P1 ;  /* 0x00005e00c3007a0c */ /* 0x000fe40004f61270 */
[----:B------:R-:W-:Y:S02]  /*121990*/  ISETP.LT.AND P2, PT, R163, c[0x0][0x178], !P1 ;  /* 0x00005e00a3007a0c */ /* 0x000fe40004f41270 */
[----:B------:R-:W-:Y:S01]  /*1219a0*/  ISETP.LT.AND P6, PT, R35, c[0x0][0x178], !P1 ;  /* 0x00005e0023007a0c */ /* 0x000fe20004fc1270 */
[----:B------:R-:W-:-:S04]  /*1219b0*/  IMAD.WIDE R226, R221, 0x4, R240 ;  /* 0x00000004dde27825 */ /* 0x000fc800078e02f0 */
[----:B------:R-:W-:Y:S01]  /*1219c0*/  IMAD.WIDE R228, R221, 0x4, R242 ;  /* 0x00000004dde47825 */ /* 0x000fe200078e02f2 */
[----:B------:R1:W-:Y:S04]  /*1219d0*/  @P5 STG.E [R222.64], R230 ;  /* 0x000000e6de005986 */ /* 0x0003e8000c101908 */
[----:B----4-:R4:W-:Y:S04]  /*1219e0*/  @P4 STG.E [R224.64], R65 ;  /* 0x00000041e0004986 */ /* 0x0109e8000c101908 */
[----:B-1----:R-:W2:Y:S04]  /*1219f0*/  LDL.LU R230, [R1+0xd84] ;  /* 0x000d840001e67983 */ /* 0x002ea80000300800 */
[----:B----4-:R-:W4:Y:S01]  /*121a00*/  LDL.LU R65, [R1+0xd64] ;  /* 0x000d640001417983 */ /* 0x010f220000300800 */
[----:B------:R-:W-:Y:S01]  /*121a10*/  ISETP.LT.AND P5, PT, R147, c[0x0][0x178], !P1 ;  /* 0x00005e0093007a0c */ /* 0x000fe20004fa1270 */
[----:B------:R-:W-:Y:S01]  /*121a20*/  IMAD.WIDE R222, R221, 0x4, R244 ;  /* 0x00000004ddde7825 */ /* 0x000fe200078e02f4 */
[----:B------:R-:W-:Y:S01]  /*121a30*/  ISETP.GE.AND P0, PT, R220, c[0x0][0x17c], PT ;  /* 0x00005f00dc007a0c */ /* 0x000fe20003f06270 */
[----:B------:R-:W-:Y:S01]  /*121a40*/  @P3 STG.E [R226.64], R235 ;  /* 0x000000ebe2003986 */ /* 0x000fe2000c101908 */
[----:B------:R-:W-:-:S03]  /*121a50*/  ISETP.LT.AND P1, PT, R179, c[0x0][0x178], !P1 ;  /* 0x00005e00b3007a0c */ /* 0x000fc60004f21270 */
[----:B------:R-:W-:Y:S01]  /*121a60*/  @P2 STG.E [R228.64], R233 ;  /* 0x000000e9e4002986 */ /* 0x000fe2000c101908 */
[----:B------:R-:W-:Y:S01]  /*121a70*/  ISETP.LT.AND P4, PT, R194, c[0x0][0x178], !P0 ;  /* 0x00005e00c2007a0c */ /* 0x000fe20004781270 */
[C---:B------:R-:W-:Y:S01]  /*121a80*/  IMAD.WIDE R224, R221.reuse, 0x4, R246 ;  /* 0x00000004dde07825 */ /* 0x040fe200078e02f6 */
[C---:B------:R-:W-:Y:S01]  /*121a90*/  IADD3 R220, R221.reuse, c[0x0][0x198], RZ ;  /* 0x00006600dddc7a10 */ /* 0x040fe20007ffe0ff */
[----:B---3--:R1:W-:Y:S04]  /*121aa0*/  @P6 STG.E [R222.64], R46 ;  /* 0x0000002ede006986 */ /* 0x0083e8000c101908 */
[----:B--2---:R2:W-:Y:S04]  /*121ab0*/  @P5 STG.E [R224.64], R45 ;  /* 0x0000002de0005986 */ /* 0x0045e8000c101908 */
[----:B-1----:R-:W3:Y:S01]  /*121ac0*/  LDL.LU R46, [R1+0xd34] ;  /* 0x000d3400012e7983 */ /* 0x002ee20000300800 */
[----:B------:R-:W-:-:S03]  /*121ad0*/  IMAD.WIDE R222, R221, 0x4, R248 ;  /* 0x00000004ddde7825 */ /* 0x000fc600078e02f8 */
[----:B--2---:R-:W2:Y:S01]  /*121ae0*/  LDL.LU R45, [R1+0xd04] ;  /* 0x000d0400012d7983 */ /* 0x004ea20000300800 */
[----:B------:R-:W-:-:S03]  /*121af0*/  IMAD.WIDE R224, R220, 0x4, R2 ;  /* 0x00000004dce07825 */ /* 0x000fc600078e0202 */
        /* <DEDUP_REMOVED lines=15> */
[----:B------:R-:W-:Y:S01]  /*121bf0*/  IMAD.WIDE R228, R220, 0x4, R54 ;  /* 0x00000004dce47825 */ /* 0x000fe200078e0236 */
[----:B------:R1:W-:Y:S01]  /*121c00*/  @P5 STG.E [R224.64], R232 ;  /* 0x000000e8e0005986 */ /* 0x0003e2000c101908 */
[----:B------:R-:W-:-:S03]  /*121c10*/  ISETP.LT.AND P4, PT, R23, c[0x0][0x178], !P0 ;  /* 0x00005e0017007a0c */ /* 0x000fc60004781270 */
[----:B-1----:R-:W2:Y:S04]  /*121c20*/  LDL.LU R232, [R1+0x974] ;  /* 0x0009740001e87983 */ /* 0x002ea80000300800 */
[----:B------:R-:W-:Y:S04]  /*121c30*/  @P3 STG.E [R226.64], R230 ;  /* 0x000000e6e2003986 */ /* 0x000fe8000c101908 */
[----:B----4-:R1:W-:Y:S04]  /*121c40*/  @P2 STG.E [R228.64], R65 ;  /* 0x00000041e4002986 */ /* 0x0103e8000c101908 */
[----:B-1----:R-:W4:Y:S01]  /*121c50*/  LDL.LU R65, [R1+0x954] ;  /* 0x0009540001417983 */ /* 0x002f220000300800 */
[----:B------:R-:W-:Y:S01]  /*121c60*/  ISETP.LT.AND P1, PT, R7, c[0x0][0x178], !P0 ;  /* 0x00005e0007007a0c */ /* 0x000fe20004721270 */
[----:B------:R-:W-:Y:S01]  /*121c70*/  IMAD.WIDE R222, R220, 0x4, R56 ;  /* 0x00000004dcde7825 */ /* 0x000fe200078e0238 */
[----:B------:R-:W-:Y:S01]  /*121c80*/  ISETP.LT.AND P6, PT, R27, c[0x0][0x178], !P0 ;  /* 0x00005e001b007a0c */ /* 0x000fe200047c1270 */
[----:B------:R-:W4:Y:S01]  /*121c90*/  LDL.LU R234, [R1+0x784] ;  /* 0x0007840001ea7983 */ /* 0x000f220000300800 */
[----:B------:R-:W-:-:S03]  /*121ca0*/  ISETP.LT.AND P2, PT, R31, c[0x0][0x178], !P0 ;  /* 0x00005e001f007a0c */ /* 0x000fc60004741270 */
[----:B------:R-:W4:Y:S01]  /*121cb0*/  LDL.LU R230, [R1+0x734] ;  /* 0x0007340001e67983 */ /* 0x000f220000300800 */
[----:B------:R-:W-:Y:S01]  /*121cc0*/  ISETP.LT.AND P5, PT, R43, c[0x0][0x178], !P0 ;  /* 0x00005e002b007a0c */ /* 0x000fe200047a1270 */
[----:B------:R-:W-:Y:S01]  /*121cd0*/  IMAD.WIDE R224, R220, 0x4, R58 ;  /* 0x00000004dce07825 */ /* 0x000fe200078e023a */
[----:B------:R-:W-:-:S03]  /*121ce0*/  ISETP.LT.AND P3, PT, R39, c[0x0][0x178], !P0 ;  /* 0x00005e0027007a0c */ /* 0x000fc60004761270 */
        /* <DEDUP_REMOVED lines=23> */
[----:B------:R1:W-:Y:S01]  /*121e60*/  @P4 STG.E [R222.64], R232 ;  /* 0x000000e8de004986 */ /* 0x0003e2000c101908 */
[----:B------:R-:W-:-:S02]  /*121e70*/  ISETP.GE.AND P6, PT, R221, c[0x0][0x17c], PT ;  /* 0x00005f00dd007a0c */ /* 0x000fc40003fc6270 */
[----:B------:R-:W-:Y:S02]  /*121e80*/  IADD3 R228, R220, c[0x0][0x198], RZ ;  /* 0x00006600dce47a10 */ /* 0x000fe40007ffe0ff */
[----:B------:R-:W-:Y:S01]  /*121e90*/  ISETP.LT.AND P5, PT, R194, c[0x0][0x178], !P6 ;  /* 0x00005e00c2007a0c */ /* 0x000fe200077a1270 */
[----:B----4-:R4:W-:Y:S01]  /*121ea0*/  @P1 STG.E [R224.64], R65 ;  /* 0x00000041e0001986 */ /* 0x0109e2000c101908 */
[----:B-1----:R-:W-:-:S03]  /*121eb0*/  IMAD.WIDE R222, R220, 0x4, R246 ;  /* 0x00000004dcde7825 */ /* 0x002fc600078e02f6 */
[----:B----4-:R-:W4:Y:S01]  /*121ec0*/  LDL.LU R65, [R1+0xdd0] ;  /* 0x000dd00001417983 */ /* 0x010f220000300800 */
[----:B------:R-:W-:Y:S01]  /*121ed0*/  IMAD.WIDE R224, R220, 0x4, R244 ;  /* 0x00000004dce07825 */ /* 0x000fe200078e02f4 */
[----:B------:R-:W-:Y:S02]  /*121ee0*/  ISETP.LT.AND P4, PT, R66, c[0x0][0x178], !P6 ;  /* 0x00005e0042007a0c */ /* 0x000fe40007781270 */
[----:B------:R-:W4:Y:S01]  /*121ef0*/  LDL.LU R232, [R1+0xdb0] ;  /* 0x000db00001e87983 */ /* 0x000f220000300800 */
[----:B------:R-:W-:-:S03]  /*121f00*/  IMAD.WIDE R220, R220, 0x4, R248 ;  /* 0x00000004dcdc7825 */ /* 0x000fc600078e02f8 */
[----:B------:R-:W-:Y:S04]  /*121f10*/  @P3 STG.E [R224.64], R234 ;  /* 0x000000eae0003986 */ /* 0x000fe8000c101908 */
[----:B------:R1:W-:Y:S01]  /*121f20*/  @P2 STG.E [R222.64], R230 ;  /* 0x000000e6de002986 */ /* 0x0003e2000c101908 */
[----:B------:R-:W-:Y:S01]  /*121f30*/  IMAD.WIDE R226, R228, 0x4, R2 ;  /* 0x00000004e4e27825 */ /* 0x000fe200078e0202 */
[----:B------:R-:W-:-:S03]  /*121f40*/  ISETP.LT.AND P1, PT, R67, c[0x0][0x178], !P6 ;  /* 0x00005e0043007a0c */ /* 0x000fc60007721270 */
[C---:B-1----:R-:W-:Y:S01]  /*121f50*/  IMAD.WIDE R222, R228.reuse, 0x4, R50 ;  /* 0x00000004e4de7825 */ /* 0x042fe200078e0232 */
[----:B---3--:R1:W-:Y:S04]  /*121f60*/  @P0 STG.E [R220.64], R46 ;  /* 0x0000002edc000986 */ /* 0x0083e8000c101908 */
[----:B--2---:R2:W-:Y:S04]  /*121f70*/  @P5 STG.E [R226.64], R45 ;  /* 0x0000002de2005986 */ /* 0x0045e8000c101908 */
[----:B-1----:R-:W3:Y:S01]  /*121f80*/  LDL.LU R46, [R1+0xd90] ;  /* 0x000d9000012e7983 */ /* 0x002ee20000300800 */
[----:B------:R-:W-:-:S03]  /*121f90*/  IMAD.WIDE R220, R228, 0x4, R48 ;  /* 0x00000004e4dc7825 */ /* 0x000fc600078e0230 */
        /* <DEDUP_REMOVED lines=9> */
[----:B------:R-:W-:Y:S01]  /*122030*/  ISETP.LT.AND P2, PT, R23, c[0x0][0x178], !P6 ;  /* 0x00005e0017007a0c */ /* 0x000fe20007741270 */
[----:B------:R-:W-:-:S04]  /*122040*/  IMAD.WIDE R220, R228, 0x4, R52 ;  /* 0x00000004e4dc7825 */ /* 0x000fc800078e0234 */
[----:B------:R-:W-:-:S04]  /*122050*/  IMAD.WIDE R222, R228, 0x4, R54 ;  /* 0x00000004e4de7825 */ /* 0x000fc800078e0236 */
[C---:B------:R-:W-:Y:S01]  /*122060*/  IMAD.WIDE R224, R228.reuse, 0x4, R56 ;  /* 0x00000004e4e07825 */ /* 0x040fe200078e0238 */
[----:B------:R1:W-:Y:S04]  /*122070*/  @P5 STG.E [R220.64], R235 ;  /* 0x000000ebdc005986 */ /* 0x0003e8000c101908 */
[----:B------:R-:W-:Y:S01]  /*122080*/  @P3 STG.E [R222.64], R233 ;  /* 0x000000e9de003986 */ /* 0x000fe2000c101908 */
[----:B------:R-:W-:Y:S02]  /*122090*/  ISETP.LT.AND P0, PT, R7, c[0x0][0x178], !P6 ;  /* 0x00005e0007007a0c */ /* 0x000fe40007701270 */
[----:B------:R-:W-:Y:S01]  /*1220a0*/  ISETP.LT.AND P4, PT, R27, c[0x0][0x178], !P6 ;  /* 0x00005e001b007a0c */ /* 0x000fe20007781270 */
[----:B------:R-:W-:Y:S01]  /*1220b0*/  IMAD.WIDE R226, R228, 0x4, R58 ;  /* 0x00000004e4e27825 */ /* 0x000fe200078e023a */
[----:B------:R-:W-:-:S03]  /*1220c0*/  ISETP.LT.AND P1, PT, R31, c[0x0][0x178], !P6 ;  /* 0x00005e001f007a0c */ /* 0x000fc60007721270 */
[----:B-1----:R-:W-:Y:S01]  /*1220d0*/  IMAD.WIDE R220, R228, 0x4, R60 ;  /* 0x00000004e4dc7825 */ /* 0x002fe200078e023c */
[----:B----4-:R1:W-:Y:S04]  /*1220e0*/  @P2 STG.E [R224.64], R65 ;  /* 0x00000041e0002986 */ /* 0x0103e8000c101908 */
[----:B-1----:R-:W4:Y:S04]  /*1220f0*/  LDL.LU R65, [R1+0x880] ;  /* 0x0008800001417983 */ /* 0x002f280000300800 */
[----:B------:R-:W4:Y:S01]  /*122100*/  LDL.LU R229, [R1+0x7ab8] ;  /* 0x007ab80001e57983 */ /* 0x000f220000300800 */
[----:B------:R-:W-:-:S03]  /*122110*/  ISETP.LT.AND P5, PT, R43, c[0x0][0x178], !P6 ;  /* 0x00005e002b007a0c */ /* 0x000fc600077a1270 */
[----:B------:R1:W-:Y:S01]  /*122120*/  @P0 STG.E [R226.64], R232 ;  /* 0x000000e8e2000986 */ /* 0x0003e2000c101908 */
[----:B------:R-:W-:-:S03]  /*122130*/  ISETP.LT.AND P3, PT, R39, c[0x0][0x178], !P6 ;  /* 0x00005e0027007a0c */ /* 0x000fc60007761270 */
[----:B------:R-:W4:Y:S01]  /*122140*/  LDL.LU R233, [R1+0x830] ;  /* 0x0008300001e97983 */ /* 0x000f220000300800 */
[----:B------:R-:W-:Y:S01]  /*122150*/  ISETP.LT.AND P2, PT, R195, c[0x0][0x178], !P6 ;  /* 0x00005e00c3007a0c */ /* 0x000fe20007741270 */
[C---:B------:R-:W-:Y:S01]  /*122160*/  IMAD.WIDE R222, R228.reuse, 0x4, R62 ;  /* 0x00000004e4de7825 */ /* 0x040fe200078e023e */
        /* <DEDUP_REMOVED lines=11> */
[----:B------:R1:W-:Y:S04]  /*122220*/  @P3 STG.E [R222.64], R230 ;  /* 0x000000e6de003986 */ /* 0x0003e8000c101908 */
[----:B------:R-:W-:Y:S04]  /*122230*/  @P2 STG.E [R224.64], R231 ;  /* 0x000000e7e0002986 */ /* 0x000fe8000c101908 */
[----:B------:R1:W-:Y:S04]  /*122240*/  @P0 STG.E [R226.64], R64 ;  /* 0x00000040e2000986 */ /* 0x0003e8000c101908 */
[----:B-1----:R-:W2:Y:S04]  /*122250*/  LDL.LU R230, [R1+0xe14] ;  /* 0x000e140001e67983 */ /* 0x002ea80000300800 */
[----:B------:R-:W2:Y:S01]  /*122260*/  LDL.LU R64, [R1+0xe04] ;  /* 0x000e040001407983 */ /* 0x000ea20000300800 */
[----:B------:R-:W-:Y:S01]  /*122270*/  ISETP.LT.AND P4, PT, R35, c[0x0][0x178], !P6 ;  /* 0x00005e0023007a0c */ /* 0x000fe20007781270 */
[C---:B------:R-:W-:Y:S01]  /*122280*/  IMAD.WIDE R220, R228.reuse, 0x4, R244 ;  /* 0x00000004e4dc7825 */ /* 0x040fe200078e02f4 */
[----:B------:R-:W-:Y:S01]  /*122290*/  ISETP.LT.AND P0, PT, R147, c[0x0][0x178], !P6 ;  /* 0x00005e0093007a0c */ /* 0x000fe20007701270 */
[----:B------:R-:W2:Y:S01]  /*1222a0*/  LDL.LU R235, [R1+0xdf4] ;  /* 0x000df40001eb7983 */ /* 0x000ea20000300800 */
[----:B------:R-:W-:Y:S01]  /*1222b0*/  ISETP.LT.AND P6, PT, R179, c[0x0][0x178], !P6 ;  /* 0x00005e00b3007a0c */ /* 0x000fe200077c1270 */
[----:B------:R-:W-:-:S02]  /*1222c0*/  IMAD.WIDE R222, R228, 0x4, R246 ;  /* 0x00000004e4de7825 */ /* 0x000fc400078e02f6 */
[----:B------:R-:W2:Y:S02]  /*1222d0*/  LDL.LU R234, [R1+0xdd4] ;  /* 0x000dd40001ea7983 */ /* 0x000ea40000300800 */
[----:B------:R-:W-:Y:S02]  /*1222e0*/  IMAD.WIDE R224, R228, 0x4, R248 ;  /* 0x00000004e4e07825 */ /* 0x000fe400078e02f8 */
[----:B------:R-:W2:Y:S01]  /*1222f0*/  LDL.LU R231, [R1+0xdb4] ;  /* 0x000db40001e77983 */ /* 0x000ea20000300800 */
[----:B----4-:R-:W-:-:S03]  /*122300*/  ISETP.GE.AND P1, PT, R229, c[0x0][0x17c], PT ;  /* 0x00005f00e5007a0c */ /* 0x010fc60003f26270 */
[----:B------:R1:W-:Y:S01]  /*122310*/  @P4 STG.E [R220.64], R65 ;  /* 0x00000041dc004986 */ /* 0x0003e2000c101908 */
[----:B------:R-:W-:Y:S02]  /*122320*/  ISETP.LT.AND P3, PT, R194, c[0x0][0x178], !P1 ;  /* 0x00005e00c2007a0c */ /* 0x000fe40004f61270 */
[----:B------:R-:W-:Y:S02]  /*122330*/  ISETP.LT.AND P2, PT, R66, c[0x0][0x178], !P1 ;  /* 0x00005e0042007a0c */ /* 0x000fe40004f41270 */
[----:B-1----:R-:W-:Y:S01]  /*122340*/  IADD3 R220, R228, c[0x0][0x198], RZ ;  /* 0x00006600e4dc7a10 */ /* 0x002fe20007ffe0ff */
[----:B------:R-:W4:Y:S04]  /*122350*/  LDL.LU R65, [R1+0xd94] ;  /* 0x000d940001417983 */ /* 0x000f280000300800 */
        /* <DEDUP_REMOVED lines=8> */
[----:B---3--:R1:W-:Y:S04]  /*1223e0*/  @P3 STG.E [R226.64], R46 ;  /* 0x0000002ee2003986 */ /* 0x0083e8000c101908 */
[----:B--2---:R2:W-:Y:S04]  /*1223f0*/  @P2 STG.E [R228.64], R45 ;  /* 0x0000002de4002986 */ /* 0x0045e8000c101908 */
        /* <DEDUP_REMOVED lines=9> */
[----:B------:R-:W-:Y:S01]  /*122490*/  ISETP.LT.AND P3, PT, R23, c[0x0][0x178], !P1 ;  /* 0x00005e0017007a0c */ /* 0x000fe20004f61270 */
[----:B------:R-:W2:Y:S01]  /*1224a0*/  LDL.LU R221, [R1+0x7abc] ;  /* 0x007abc0001dd7983 */ /* 0x000ea20000300800 */
[----:B------:R-:W-:Y:S02]  /*1224b0*/  ISETP.LT.AND P2, PT, R7, c[0x0][0x178], !P1 ;  /* 0x00005e0007007a0c */ /* 0x000fe40004f41270 */
[----:B------:R-:W-:Y:S01]  /*1224c0*/  ISETP.LT.AND P0, PT, R27, c[0x0][0x178], !P1 ;  /* 0x00005e001b007a0c */ /* 0x000fe20004f01270 */
[----:B------:R-:W-:Y:S01]  /*1224d0*/  IMAD.WIDE R222, R220, 0x4, R54 ;  /* 0x00000004dcde7825 */ /* 0x000fe200078e0236 */
[----:B------:R-:W-:-:S03]  /*1224e0*/  ISETP.LT.AND P5, PT, R31, c[0x0][0x178], !P1 ;  /* 0x00005e001f007a0c */ /* 0x000fc60004fa1270 */
[----:B------:R-:W-:-:S04]  /*1224f0*/  IMAD.WIDE R224, R220, 0x4, R56 ;  /* 0x00000004dce07825 */ /* 0x000fc800078e0238 */
[C---:B------:R-:W-:Y:S01]  /*122500*/  IMAD.WIDE R226, R220.reuse, 0x4, R58 ;  /* 0x00000004dce27825 */ /* 0x040fe200078e023a */
[----:B------:R1:W-:Y:S03]  /*122510*/  @P6 STG.E [R222.64], R235 ;  /* 0x000000ebde006986 */ /* 0x0003e6000c101908 */
[----:B------:R-:W-:Y:S01]  /*122520*/  IMAD.WIDE R228, R220, 0x4, R60 ;  /* 0x00000004dce47825 */ /* 0x000fe200078e023c */
[----:B------:R-:W-:Y:S01]  /*122530*/  @P3 STG.E [R224.64], R234 ;  /* 0x000000eae0003986 */ /* 0x000fe2000c101908 */
[----:B------:R-:W-:-:S03]  /*122540*/  ISETP.LT.AND P4, PT, R43, c[0x0][0x178], !P1 ;  /* 0x00005e002b007a0c */ /* 0x000fc60004f81270 */
[----:B------:R1:W-:Y:S02]  /*122550*/  @P2 STG.E [R226.64], R231 ;  /* 0x000000e7e2002986 */ /* 0x0003e4000c101908 */
[----:B-1----:R-:W-:Y:S01]  /*122560*/  IMAD.WIDE R222, R220, 0x4, R62 ;  /* 0x00000004dcde7825 */ /* 0x002fe200078e023e */
[----:B------:R-:W-:Y:S01]  /*122570*/  ISETP.LT.AND P6, PT, R195, c[0x0][0x178], !P1 ;  /* 0x00005e00c3007a0c */ /* 0x000fe20004fc1270 */
[----:B------:R-:W2:Y:S01]  /*122580*/  LDL.LU R231, [R1+0x834] ;  /* 0x0008340001e77983 */ /* 0x000ea20000300800 */
[----:B------:R-:W-:-:S03]  /*122590*/  ISETP.LT.AND P3, PT, R163, c[0x0][0x178], !P1 ;  /* 0x00005e00a3007a0c */ /* 0x000fc60004f61270 */
[----:B----4-:R1:W-:Y:S01]  /*1225a0*/  @P0 STG.E [R228.64], R65 ;  /* 0x00000041e4000986 */ /* 0x0103e2000c101908 */
[----:B------:R-:W-:Y:S01]  /*1225b0*/  ISETP.LT.AND P0, PT, R39, c[0x0][0x178], !P1 ;  /* 0x00005e0027007a0c */ /* 0x000fe20004f01270 */
[C---:B------:R-:W-:Y:S01]  /*1225c0*/  IMAD.WIDE R224, R220.reuse, 0x4, R236 ;  /* 0x00000004dce07825 */ /* 0x040fe200078e02ec */
[----:B------:R-:W-:Y:S01]  /*1225d0*/  ISETP.LT.AND P2, PT, R35, c[0x0][0x178], !P1 ;  /* 0x00005e0023007a0c */ /* 0x000fe20004f41270 */
[----:B-1----:R-:W4:Y:S04]  /*1225e0*/  LDL.LU R65, [R1+0x824] ;  /* 0x0008240001417983 */ /* 0x002f280000300800 */
[----:B------:R-:W4:Y:S01]  /*1225f0*/  LDL.LU R234, [R1+0xc48] ;  /* 0x000c480001ea7983 */ /* 0x000f220000300800 */
        /* <DEDUP_REMOVED lines=9> */
[----:B------:R-:W-:Y:S04]  /*122690*/  @P6 STG.E [R224.64], R232 ;  /* 0x000000e8e0006986 */ /* 0x000fe8000c101908 */
[----:B------:R1:W-:Y:S04]  /*1226a0*/  @P3 STG.E [R226.64], R230 ;  /* 0x000000e6e2003986 */ /* 0x0003e8000c101908 */
[----:B-1----:R-:W2:Y:S04]  /*1226b0*/  LDL.LU R233, [R1+0x948] ;  /* 0x0009480001e97983 */ /* 0x002ea80000300800 */
[----:B------:R1:W-:Y:S04]  /*1226c0*/  @P2 STG.E [R228.64], R64 ;  /* 0x00000040e4002986 */ /* 0x0003e8000c101908 */
[----:B------:R-:W2:Y:S04]  /*1226d0*/  LDL.LU R230, [R1+0x7d8] ;  /* 0x0007d80001e67983 */ /* 0x000ea80000300800 */
[----:B-1----:R-:W2:Y:S01]  /*1226e0*/  LDL.LU R64, [R1+0x6d8] ;  /* 0x0006d80001407983 */ /* 0x002ea20000300800 */
[----:B------:R-:W-:-:S02]  /*1226f0*/  ISETP.LT.AND P4, PT, R147, c[0x0][0x178], !P1 ;  /* 0x00005e0093007a0c */ /* 0x000fc40004f81270 */
[----:B------:R-:W-:Y:S02]  /*122700*/  ISETP.LT.AND P1, PT, R179, c[0x0][0x178], !P1 ;  /* 0x00005e00b3007a0c */ /* 0x000fe40004f21270 */
[----:B------:R-:W-:Y:S01]  /*122710*/  ISETP.GE.AND P5, PT, R221, c[0x0][0x17c], PT ;  /* 0x00005f00dd007a0c */ /* 0x000fe20003fa6270 */
[----:B------:R-:W-:Y:S01]  /*122720*/  IMAD.WIDE R222, R220, 0x4, R246 ;  /* 0x00000004dcde7825 */ /* 0x000fe200078e02f6 */
[----:B------:R-:W2:Y:S02]  /*122730*/  LDL.LU R232, [R1+0x6c8] ;  /* 0x0006c80001e87983 */ /* 0x000ea40000300800 */
[----:B------:R-:W-:Y:S02]  /*122740*/  ISETP.LT.AND P0, PT, R194, c[0x0][0x178], !P5 ;  /* 0x00005e00c2007a0c */ /* 0x000fe40006f01270 */
[----:B------:R-:W-:Y:S01]  /*122750*/  ISETP.LT.AND P3, PT, R66, c[0x0][0x178], !P5 ;  /* 0x00005e0042007a0c */ /* 0x000fe20006f61270 */
[C---:B------:R-:W-:Y:S01]  /*122760*/  IMAD.WIDE R224, R220.reuse, 0x4, R248 ;  /* 0x00000004dce07825 */ /* 0x040fe200078e02f8 */
[----:B------:R-:W-:-:S02]  /*122770*/  IADD3 R221, R220, c[0x0][0x198], RZ ;  /* 0x00006600dcdd7a10 */ /* 0x000fc40007ffe0ff */
[----:B------:R-:W-:Y:S02]  /*122780*/  ISETP.LT.AND P2, PT, R67, c[0x0][0x178], !P5 ;  /* 0x00005e0043007a0c */ /* 0x000fe40006f41270 */
[----:B------:R-:W-:Y:S01]  /*122790*/  ISETP.LT.AND P6, PT, R215, c[0x0][0x178], !P5 ;  /* 0x00005e00d7007a0c */ /* 0x000fe20006fc1270 */
[----:B------:R1:W-:Y:S01]  /*1227a0*/  @P4 STG.E [R222.64], R231 ;  /* 0x000000e7de004986 */ /* 0x0003e2000c101908 */
[----:B------:R-:W-:Y:S01]  /*1227b0*/  ISETP.LT.AND P4, PT, R47, c[0x0][0x178], !P5 ;  /* 0x00005e002f007a0c */ /* 0x000fe20006f81270 */
[C---:B-1----:R-:W-:Y:S02]  /*1227c0*/  IMAD.WIDE R222, R221.reuse, 0x4, R2 ;  /* 0x00000004ddde7825 */ /* 0x042fe400078e0202 */
[----:B------:R-:W2:Y:S04]  /*1227d0*/  LDL.LU R231, [R1+0x598] ;  /* 0x0005980001e77983 */ /* 0x000ea80000300800 */
[----:B----4-:R1:W-:Y:S04]  /*1227e0*/  @P1 STG.E [R224.64], R65 ;  /* 0x00000041e0001986 */ /* 0x0103e8000c101908 */
[----:B------:R4:W-:Y:S01]  /*1227f0*/  @P0 STG.E [R222.64], R234 ;  /* 0x000000eade000986 */ /* 0x0009e2000c101908 */
[----:B-1----:R-:W-:-:S03]  /*122800*/  IMAD.WIDE R224, R221, 0x4, R48 ;  /* 0x00000004dde07825 */ /* 0x002fc600078e0230 */
[----:B------:R-:W2:Y:S01]  /*122810*/  LDL.LU R65, [R1+0x588] ;  /* 0x0005880001417983 */ /* 0x000ea20000300800 */
[----:B------:R-:W-:-:S03]  /*122820*/  ISETP.LT.AND P1, PT, R23, c[0x0][0x178], !P5 ;  /* 0x00005e0017007a0c */ /* 0x000fc60006f21270 */
[----:B----4-:R-:W4:Y:S01]  /*122830*/  LDL.LU R234, [R1+0x488] ;  /* 0x0004880001ea7983 */ /* 0x010f220000300800 */
[----:B------:R-:W-:-:S04]  /*122840*/  IMAD.WIDE R226, R221, 0x4, R50 ;  /* 0x00000004dde27825 */ /* 0x000fc800078e0232 */
[C---:B------:R-:W-:Y:S01]  /*122850*/  IMAD.WIDE R222, R221.reuse, 0x4, R52 ;  /* 0x00000004ddde7825 */ /* 0x040fe200078e0234 */
[----:B---3--:R1:W-:Y:S04]  /*122860*/  @P3 STG.E [R224.64], R46 ;  /* 0x0000002ee0003986 */ /* 0x0083e8000c101908 */
[----:B-1----:R-:W3:Y:S01]  /*122870*/  LDL.LU R46, [R1+0x378] ;  /* 0x00037800012e7983 */ /* 0x002ee20000300800 */
[----:B------:R-:W-:-:S03]  /*122880*/  IMAD.WIDE R224, R221, 0x4, R54 ;  /* 0x00000004dde07825 */ /* 0x000fc600078e0236 */
[----:B--2---:R1:W-:Y:S04]  /*122890*/  @P2 STG.E [R226.64], R45 ;  /* 0x0000002de2002986 */ /* 0x0043e8000c101908 */
[----:B------:R-:W-:Y:S01]  /*1228a0*/  @P6 STG.E [R222.64], R233 ;  /* 0x000000e9de006986 */ /* 0x000fe2000c101908 */
[----:B-1----:R-:W-:-:S03]  /*1228b0*/  IMAD.WIDE R226, R221, 0x4, R56 ;  /* 0x00000004dde27825 */ /* 0x002fc600078e0238 */
[----:B------:R-:W2:Y:S04]  /*1228c0*/  LDL.LU R45, [R1+0x328] ;  /* 0x00032800012d7983 */ /* 0x000ea80000300800 */
[----:B------:R1:W-:Y:S04]  /*1228d0*/  @P4 STG.E [R224.64], R230 ;  /* 0x000000e6e0004986 */ /* 0x0003e8000c101908 */
[----:B------:R-:W2:Y:S04]  /*1228e0*/  LDL.LU R220, [R1+0x7ac0] ;  /* 0x007ac00001dc7983 */ /* 0x000ea80000300800 */
[----:B------:R1:W-:Y:S04]  /*1228f0*/  @P1 STG.E [R226.64], R64 ;  /* 0x00000040e2001986 */ /* 0x0003e8000c101908 */
[----:B-1----:R-:W2:Y:S04]  /*122900*/  LDL.LU R230, [R1+0x318] ;  /* 0x0003180001e67983 */ /* 0x002ea80000300800 */
[----:B------:R-:W2:Y:S01]  /*122910*/  LDL.LU R64, [R1+0x208] ;  /* 0x0002080001407983 */ /* 0x000ea20000300800 */
[----:B------:R-:W-:-:S02]  /*122920*/  ISETP.LT.AND P3, PT, R7, c[0x0][0x178], !P5 ;  /* 0x00005e0007007a0c */ /* 0x000fc40006f61270 */
[----:B------:R-:W-:Y:S02]  /*122930*/  ISETP.LT.AND P2, PT, R27, c[0x0][0x178], !P5 ;  /* 0x00005e001b007a0c */ /* 0x000fe40006f41270 */
[----:B------:R-:W-:Y:S02]  /*122940*/  ISETP.LT.AND P0, PT, R31, c[0x0][0x178], !P5 ;  /* 0x00005e001f007a0c */ /* 0x000fe40006f01270 */
[----:B------:R-:W-:Y:S01]  /*122950*/  ISETP.LT.AND P6, PT, R43, c[0x0][0x178], !P5 ;  /* 0x00005e002b007a0c */ /* 0x000fe20006fc1270 */
[----:B------:R-:W-:Y:S01]  /*122960*/  IMAD.WIDE R222, R221, 0x4, R58 ;  /* 0x00000004ddde7825 */ /* 0x000fe200078e023a */
[----:B------:R-:W-:Y:S01]  /*122970*/  ISETP.LT.AND P4, PT, R39, c[0x0][0x178], !P5 ;  /* 0x00005e0027007a0c */ /* 0x000fe20006f81270 */
[----:B------:R-:W2:Y:S02]  /*122980*/  LDL.LU R233, [R1+0x1f8] ;  /* 0x0001f80001e97983 */ /* 0x000ea40000300800 */
[C---:B------:R-:W-:Y:S02]  /*122990*/  IMAD.WIDE R224, R221.reuse, 0x4, R60 ;  /* 0x00000004dde07825 */ /* 0x040fe400078e023c */
[----:B------:R1:W-:Y:S02]  /*1229a0*/  @P3 STG.E [R222.64], R232 ;  /* 0x000000e8de003986 */ /* 0x0003e4000c101908 */
[----:B------:R-:W-:-:S02]  /*1229b0*/  IMAD.WIDE R226, R221, 0x4, R62 ;  /* 0x00000004dde27825 */ /* 0x000fc400078e023e */
[----:B------:R1:W-:Y:S02]  /*1229c0*/  @P2 STG.E [R224.64], R231 ;  /* 0x000000e7e0002986 */ /* 0x0003e4000c101908 */
[----:B-1----:R-:W-:Y:S02]  /*1229d0*/  IMAD.WIDE R222, R221, 0x4, R236 ;  /* 0x00000004ddde7825 */ /* 0x002fe400078e02ec */
[----:B------:R-:W2:Y:S01]  /*1229e0*/  LDL.LU R232, [R1+0x118] ;  /* 0x0001180001e87983 */ /* 0x000ea20000300800 */
[----:B------:R-:W-:Y:S01]  /*1229f0*/  ISETP.LT.AND P1, PT, R195, c[0x0][0x178], !P5 ;  /* 0x00005e00c3007a0c */ /* 0x000fe20006f21270 */
[----:B------:R-:W-:Y:S02]  /*122a00*/  IMAD.WIDE R224, R221, 0x4, R238 ;  /* 0x00000004dde07825 */ /* 0x000fe400078e02ee */
[----:B------:R-:W2:Y:S01]  /*122a10*/  LDL.LU R231, [R1+0xc4c] ;  /* 0x000c4c0001e77983 */ /* 0x000ea20000300800 */
[----:B------:R-:W-:Y:S02]  /*122a20*/  ISETP.LT.AND P2, PT, R163, c[0x0][0x178], !P5 ;  /* 0x00005e00a3007a0c */ /* 0x000fe40006f41270 */
[----:B------:R-:W-:Y:S01]  /*122a30*/  ISETP.LT.AND P3, PT, R35, c[0x0][0x178], !P5 ;  /* 0x00005e0023007a0c */ /* 0x000fe20006f61270 */
[----:B------:R1:W-:Y:S04]  /*122a40*/  @P0 STG.E [R226.64], R65 ;  /* 0x00000041e2000986 */ /* 0x0003e8000c101908 */
[----:B----4-:R4:W-:Y:S04]  /*122a50*/  @P6 STG.E [R222.64], R234 ;  /* 0x000000eade006986 */ /* 0x0109e8000c101908 */
[----:B-1----:R-:W2:Y:S01]  /*122a60*/  LDL.LU R65, [R1+0xbac] ;  /* 0x000bac0001417983 */ /* 0x002ea20000300800 */
[----:B------:R-:W-:-:S04]  /*122a70*/  IMAD.WIDE R226, R221, 0x4, R240 ;  /* 0x00000004dde27825 */ /* 0x000fc800078e02f0 */
[C---:B----4-:R-:W-:Y:S01]  /*122a80*/  IMAD.WIDE R222, R221.reuse, 0x4, R244 ;  /* 0x00000004ddde7825 */ /* 0x050fe200078e02f4 */
[----:B---3--:R1:W-:Y:S04]  /*122a90*/  @P4 STG.E [R224.64], R46 ;  /* 0x0000002ee0004986 */ /* 0x0083e8000c101908 */
[----:B-1----:R-:W3:Y:S01]  /*122aa0*/  LDL.LU R46, [R1+0xb9c] ;  /* 0x000b9c00012e7983 */ /* 0x002ee20000300800 */
[----:B------:R-:W-:-:S03]  /*122ab0*/  IMAD.WIDE R224, R221, 0x4, R242 ;  /* 0x00000004dde07825 */ /* 0x000fc600078e02f2 */
[----:B--2---:R1:W-:Y:S01]  /*122ac0*/  @P1 STG.E [R226.64], R45 ;  /* 0x0000002de2001986 */ /* 0x0043e2000c101908 */
[----:B------:R-:W-:-:S03]  /*122ad0*/  ISETP.GE.AND P0, PT, R220, c[0x0][0x17c], PT ;  /* 0x00005f00dc007a0c */ /* 0x000fc60003f06270 */
[----:B-1----:R-:W2:Y:S01]  /*122ae0*/  LDL.LU R45, [R1+0x94c] ;  /* 0x00094c00012d7983 */ /* 0x002ea20000300800 */
[----:B------:R-:W-:-:S03]  /*122af0*/  IADD3 R220, R221, c[0x0][0x198], RZ ;  /* 0x00006600dddc7a10 */ /* 0x000fc60007ffe0ff */
[----:B------:R1:W-:Y:S04]  /*122b00*/  @P2 STG.E [R224.64], R230 ;  /* 0x000000e6e0002986 */ /* 0x0003e8000c101908 */
[----:B------:R-:W4:Y:S04]  /*122b10*/  LDL.LU R235, [R1+0x6dc] ;  /* 0x0006dc0001eb7983 */ /* 0x000f280000300800 */
        /* <DEDUP_REMOVED lines=8> */
[----:B------:R-:W-:Y:S02]  /*122ba0*/  ISETP.LT.AND P6, PT, R194, c[0x0][0x178], !P0 ;  /* 0x00005e00c2007a0c */ /* 0x000fe400047c1270 */
[----:B------:R-:W-:Y:S02]  /*122bb0*/  ISETP.LT.AND P4, PT, R66, c[0x0][0x178], !P0 ;  /* 0x00005e0042007a0c */ /* 0x000fe40004781270 */
[----:B------:R-:W-:Y:S01]  /*122bc0*/  ISETP.LT.AND P3, PT, R67, c[0x0][0x178], !P0 ;  /* 0x00005e0043007a0c */ /* 0x000fe20004761270 */
[----:B------:R-:W-:-:S04]  /*122bd0*/  IMAD.WIDE R226, R220, 0x4, R2 ;  /* 0x00000004dce27825 */ /* 0x000fc800078e0202 */
[----:B------:R-:W-:Y:S01]  /*122be0*/  IMAD.WIDE R228, R220, 0x4, R48 ;  /* 0x00000004dce47825 */ /* 0x000fe200078e0230 */
[----:B------:R1:W-:Y:S01]  /*122bf0*/  @P1 STG.E [R222.64], R233 ;  /* 0x000000e9de001986 */ /* 0x0003e2000c101908 */
[----:B------:R-:W-:-:S03]  /*122c00*/  ISETP.LT.AND P2, PT, R215, c[0x0][0x178], !P0 ;  /* 0x00005e00d7007a0c */ /* 0x000fc60004741270 */
[----:B------:R1:W-:Y:S04]  /*122c10*/  @P5 STG.E [R224.64], R232 ;  /* 0x000000e8e0005986 */ /* 0x0003e8000c101908 */
[----:B------:R-:W-:Y:S01]  /*122c20*/  @P6 STG.E [R226.64], R231 ;  /* 0x000000e7e2006986 */ /* 0x000fe2000c101908 */
[----:B-1----:R-:W-:-:S03]  /*122c30*/  IMAD.WIDE R222, R220, 0x4, R50 ;  /* 0x00000004dcde7825 */ /* 0x002fc600078e0232 */
[----:B------:R-:W4:Y:S01]  /*122c40*/  LDL.LU R233, [R1+0x58c] ;  /* 0x00058c0001e97983 */ /* 0x000f220000300800 */
[----:B------:R-:W-:Y:S02]  /*122c50*/  ISETP.LT.AND P6, PT, R47, c[0x0][0x178], !P0 ;  /* 0x00005e002f007a0c */ /* 0x000fe400047c1270 */
[----:B------:R-:W-:Y:S01]  /*122c60*/  ISETP.LT.AND P5, PT, R23, c[0x0][0x178], !P0 ;  /* 0x00005e0017007a0c */ /* 0x000fe200047a1270 */
[----:B------:R1:W-:Y:S01]  /*122c70*/  @P4 STG.E [R228.64], R65 ;  /* 0x00000041e4004986 */ /* 0x0003e2000c101908 */
[----:B------:R-:W-:Y:S01]  /*122c80*/  ISETP.LT.AND P4, PT, R7, c[0x0][0x178], !P0 ;  /* 0x00005e0007007a0c */ /* 0x000fe20004781270 */
[C---:B------:R-:W-:Y:S01]  /*122c90*/  IMAD.WIDE R224, R220.reuse, 0x4, R52 ;  /* 0x00000004dce07825 */ /* 0x040fe200078e0234 */
[----:B------:R-:W-:Y:S01]  /*122ca0*/  ISETP.LT.AND P1, PT, R27, c[0x0][0x178], !P0 ;  /* 0x00005e001b007a0c */ /* 0x000fe20004721270 */
[----:B-1----:R-:W4:Y:S02]  /*122cb0*/  LDL.LU R65, [R1+0x48c] ;  /* 0x00048c0001417983 */ /* 0x002f240000300800 */
[----:B------:R-:W-:-:S04]  /*122cc0*/  IMAD.WIDE R226, R220, 0x4, R58 ;  /* 0x00000004dce27825 */ /* 0x000fc800078e023a */
[C---:B------:R-:W-:Y:S01]  /*122cd0*/  IMAD.WIDE R228, R220.reuse, 0x4, R60 ;  /* 0x00000004dce47825 */ /* 0x040fe200078e023c */
[----:B---3--:R1:W-:Y:S04]  /*122ce0*/  @P3 STG.E [R222.64], R46 ;  /* 0x0000002ede003986 */ /* 0x0083e8000c101908 */
[----:B-1----:R-:W3:Y:S01]  /*122cf0*/  LDL.LU R46, [R1+0x7ac4] ;  /* 0x007ac400012e7983 */ /* 0x002ee20000300800 */
[----:B------:R-:W-:-:S03]  /*122d00*/  IMAD.WIDE R222, R220, 0x4, R54 ;  /* 0x00000004dcde7825 */ /* 0x000fc600078e0236 */
[----:B------:R-:W3:Y:S04]  /*122d10*/  LDL.LU R234, [R1+0x37c] ;  /* 0x00037c0001ea7983 */ /* 0x000ee80000300800 */
[----:B------:R-:W3:Y:S04]  /*122d20*/  LDL.LU R232, [R1+0x32c] ;  /* 0x00032c0001e87983 */ /* 0x000ee80000300800 */
[----:B--2---:R1:W-:Y:S04]  /*122d30*/  @P2 STG.E [R224.64], R45 ;  /* 0x0000002de0002986 */ /* 0x0043e8000c101908 */
[----:B------:R-:W2:Y:S04]  /*122d40*/  LDL.LU R231, [R1+0x31c] ;  /* 0x00031c0001e77983 */ /* 0x000ea80000300800 */
[----:B-1----:R-:W2:Y:S01]  /*122d50*/  LDL.LU R45, [R1+0x20c] ;  /* 0x00020c00012d7983 */ /* 0x002ea20000300800 */
[----:B------:R-:W-:-:S03]  /*122d60*/  IMAD.WIDE R224, R220, 0x4, R56 ;  /* 0x00000004dce07825 */ /* 0x000fc600078e0238 */
[----:B----4-:R-:W-:Y:S04]  /*122d70*/  @P6 STG.E [R222.64], R221 ;  /* 0x000000ddde006986 */ /* 0x010fe8000c101908 */
[----:B------:R-:W-:Y:S04]  /*122d80*/  @P5 STG.E [R224.64], R235 ;  /* 0x000000ebe0005986 */ /* 0x000fe8000c101908 */
[----:B------:R1:W-:Y:S04]  /*122d90*/  @P4 STG.E [R226.64], R230 ;  /* 0x000000e6e2004986 */ /* 0x0003e8000c101908 */
[----:B------:R4:W-:Y:S04]  /*122da0*/  @P1 STG.E [R228.64], R64 ;  /* 0x00000040e4001986 */ /* 0x0009e8000c101908 */
[----:B-1----:R-:W2:Y:S04]  /*122db0*/  LDL.LU R230, [R1+0x1fc] ;  /* 0x0001fc0001e67983 */ /* 0x002ea80000300800 */
[----:B----4-:R-:W4:Y:S01]  /*122dc0*/  LDL.LU R64, [R1+0x11c] ;  /* 0x00011c0001407983 */ /* 0x010f220000300800 */
[----:B------:R-:W-:-:S02]  /*122dd0*/  ISETP.LT.AND P3, PT, R31, c[0x0][0x178], !P0 ;  /* 0x00005e001f007a0c */ /* 0x000fc40004761270 */
[----:B------:R-:W-:Y:S01]  /*122de0*/  ISETP.LT.AND P2, PT, R43, c[0x0][0x178], !P0 ;  /* 0x00005e002b007a0c */ /* 0x000fe20004741270 */
[C---:B------:R-:W-:Y:S01]  /*122df0*/  IMAD.WIDE R222, R220.reuse, 0x4, R62 ;  /* 0x00000004dcde7825 */ /* 0x040fe200078e023e */
[----:B------:R-:W-:Y:S01]  /*122e00*/  ISETP.LT.AND P1, PT, R39, c[0x0][0x178], !P0 ;  /* 0x00005e0027007a0c */ /* 0x000fe20004721270 */
[----:B------:R-:W4:Y:S01]  /*122e10*/  LDL.LU R235, [R1+0xd48] ;  /* 0x000d480001eb7983 */ /* 0x000f220000300800 */
[----:B------:R-:W-:Y:S01]  /*122e20*/  ISETP.LT.AND P6, PT, R195, c[0x0][0x178], !P0 ;  /* 0x00005e00c3007a0c */ /* 0x000fe200047c1270 */
[----:B------:R-:W-:Y:S01]  /*122e30*/  IMAD.WIDE R224, R220, 0x4, R236 ;  /* 0x00000004dce07825 */ /* 0x000fe200078e02ec */
[----:B------:R-:W-:Y:S02]  /*122e40*/  ISETP.LT.AND P5, PT, R163, c[0x0][0x178], !P0 ;  /* 0x00005e00a3007a0c */ /* 0x000fe400047a1270 */
[----:B------:R-:W-:-:S03]  /*122e50*/  ISETP.LT.AND P4, PT, R35, c[0x0][0x178], !P0 ;  /* 0x00005e0023007a0c */ /* 0x000fc60004781270 */
[----:B------:R1:W-:Y:S01]  /*122e60*/  @P3 STG.E [R222.64], R233 ;  /* 0x000000e9de003986 */ /* 0x0003e2000c101908 */
[----:B------:R-:W-:-:S04]  /*122e70*/  IMAD.WIDE R226, R220, 0x4, R242 ;  /* 0x00000004dce27825 */ /* 0x000fc800078e02f2 */
[C---:B------:R-:W-:Y:S01]  /*122e80*/  IMAD.WIDE R228, R220.reuse, 0x4, R244 ;  /* 0x00000004dce47825 */ /* 0x040fe200078e02f4 */
[----:B-1----:R-:W4:Y:S03]  /*122e90*/  LDL.LU R233, [R1+0xd18] ;  /* 0x000d180001e97983 */ /* 0x002f260000300800 */
[C---:B------:R-:W-:Y:S01]  /*122ea0*/  IMAD.WIDE R222, R220.reuse, 0x4, R238 ;  /* 0x00000004dcde7825 */ /* 0x040fe200078e02ee */
[----:B------:R1:W-:Y:S01]  /*122eb0*/  @P2 STG.E [R224.64], R65 ;  /* 0x00000041e0002986 */ /* 0x0003e2000c101908 */
[----:B------:R-:W-:Y:S02]  /*122ec0*/  ISETP.LT.AND P2, PT, R147, c[0x0][0x178], !P0 ;  /* 0x00005e0093007a0c */ /* 0x000fe40004741270 */
[----:B------:R-:W-:Y:S01]  /*122ed0*/  ISETP.LT.AND P0, PT, R179, c[0x0][0x178], !P0 ;  /* 0x00005e00b3007a0c */ /* 0x000fe20004701270 */
[----:B-1----:R-:W-:Y:S01]  /*122ee0*/  IMAD.WIDE R224, R220, 0x4, R240 ;  /* 0x00000004dce07825 */ /* 0x002fe200078e02f0 */
[----:B---3--:R-:W-:-:S02]  /*122ef0*/  ISETP.GE.AND P3, PT, R46, c[0x0][0x17c], PT ;  /* 0x00005f002e007a0c */ /* 0x008fc40003f66270 */
[----:B------:R-:W3:Y:S04]  /*122f00*/  LDL.LU R46, [R1+0xcf8] ;  /* 0x000cf800012e7983 */ /* 0x000ee80000300800 */
[----:B------:R-:W3:Y:S04]  /*122f10*/  LDL.LU R65, [R1+0xcb8] ;  /* 0x000cb80001417983 */ /* 0x000ee80000300800 */
[----:B------:R1:W-:Y:S04]  /*122f20*/  @P1 STG.E [R222.64], R234 ;  /* 0x000000eade001986 */ /* 0x0003e8000c101908 */
[----:B------:R-:W-:Y:S04]  /*122f30*/  @P6 STG.E [R224.64], R232 ;  /* 0x000000e8e0006986 */ /* 0x000fe8000c101908 */
[----:B--2---:R2:W-:Y:S04]  /*122f40*/  @P5 STG.E [R226.64], R231 ;  /* 0x000000e7e2005986 */ /* 0x0045e8000c101908 */
[----:B------:R2:W-:Y:S01]  /*122f50*/  @P4 STG.E [R228.64], R45 ;  /* 0x0000002de4004986 */ /* 0x0005e2000c101908 */
[----:B-1----:R-:W-:-:S03]  /*122f60*/  IMAD.WIDE R222, R220, 0x4, R248 ;  /* 0x00000004dcde7825 */ /* 0x002fc600078e02f8 */
[----:B--2---:R-:W2:Y:S01]  /*122f70*/  LDL.LU R231, [R1+0xc68] ;  /* 0x000c680001e77983 */ /* 0x004ea20000300800 */
[----:B------:R-:W-:-:S03]  /*122f80*/  IMAD.WIDE R224, R220, 0x4, R246 ;  /* 0x00000004dce07825 */ /* 0x000fc600078e02f6 */
[----:B------:R-:W2:Y:S04]  /*122f90*/  LDL.LU R45, [R1+0xc58] ;  /* 0x000c5800012d7983 */ /* 0x000ea80000300800 */
[----:B------:R-:W2:Y:S04]  /*122fa0*/  LDL.LU R234, [R1+0xbc8] ;  /* 0x000bc80001ea7983 */ /* 0x000ea80000300800 */
[----:B------:R-:W2:Y:S04]  /*122fb0*/  LDL.LU R232, [R1+0xb68] ;  /* 0x000b680001e87983 */ /* 0x000ea80000300800 */
[----:B------:R1:W-:Y:S04]  /*122fc0*/  @P2 STG.E [R224.64], R230 ;  /* 0x000000e6e0002986 */ /* 0x0003e8000c101908 */
[----:B----4-:R4:W-:Y:S04]  /*122fd0*/  @P0 STG.E [R222.64], R64 ;  /* 0x00000040de000986 */ /* 0x0109e8000c101908 */
[----:B-1----:R-:W2:Y:S04]  /*122fe0*/  LDL.LU R230, [R1+0x798] ;  /* 0x0007980001e67983 */ /* 0x002ea80000300800 */
[----:B----4-:R-:W2:Y:S01]  /*122ff0*/  LDL.LU R64, [R1+0x698] ;  /* 0x0006980001407983 */ /* 0x010ea20000300800 */
[----:B------:R-:W-:-:S02]  /*123000*/  ISETP.LT.AND P6, PT, R194, c[0x0][0x178], !P3 ;  /* 0x00005e00c2007a0c */ /* 0x000fc40005fc1270 */
[----:B------:R-:W-:Y:S02]  /*123010*/  ISETP.LT.AND P5, PT, R66, c[0x0][0x178], !P3 ;  /* 0x00005e0042007a0c */ /* 0x000fe40005fa1270 */
[----:B------:R-:W-:Y:S02]  /*123020*/  ISETP.LT.AND P4, PT, R67, c[0x0][0x178], !P3 ;  /* 0x00005e0043007a0c */ /* 0x000fe40005f81270 */
[----:B------:R-:W-:Y:S02]  /*123030*/  ISETP.LT.AND P1, PT, R215, c[0x0][0x178], !P3 ;  /* 0x00005e00d7007a0c */ /* 0x000fe40005f21270 */
[----:B------:R-:W-:-:S05]  /*123040*/  IADD3 R220, R220, c[0x0][0x198], RZ ;  /* 0x00006600dcdc7a10 */ /* 0x000fca0007ffe0ff */
[----:B------:R-:W-:-:S04]  /*123050*/  IMAD.WIDE R222, R220, 0x4, R2 ;  /* 0x00000004dcde7825 */ /* 0x000fc800078e0202 */
[----:B------:R-:W-:Y:S01]  /*123060*/  IMAD.WIDE R224, R220, 0x4, R48 ;  /* 0x00000004dce07825 */ /* 0x000fe200078e0230 */
[----:B------:R-:W-:-:S03]  /*123070*/  ISETP.LT.AND P2, PT, R47, c[0x0][0x178], !P3 ;  /* 0x00005e002f007a0c */ /* 0x000fc60005f41270 */
        /* <DEDUP_REMOVED lines=9> */
[----:B---3--:R1:W-:Y:S04]  /*123110*/  @P4 STG.E [R226.64], R46 ;  /* 0x0000002ee2004986 */ /* 0x0083e8000c101908 */
[----:B------:R3:W-:Y:S01]  /*123120*/  @P1 STG.E [R228.64], R65 ;  /* 0x00000041e4001986 */ /* 0x0007e2000c101908 */
[----:B------:R-:W-:-:S03]  /*123130*/  ISETP.LT.AND P4, PT, R31, c[0x0][0x178], !P3 ;  /* 0x00005e001f007a0c */ /* 0x000fc60005f81270 */
[----:B-1----:R-:W4:Y:S04]  /*123140*/  LDL.LU R46, [R1+0x688] ;  /* 0x00068800012e7983 */ /* 0x002f280000300800 */
[----:B---3--:R-:W3:Y:S04]  /*123150*/  LDL.LU R65, [R1+0x528] ;  /* 0x0005280001417983 */ /* 0x008ee80000300800 */
[----:B------:R-:W3:Y:S01]  /*123160*/  LDL.LU R221, [R1+0x7ac8] ;  /* 0x007ac80001dd7983 */ /* 0x000ee20000300800 */
[----:B------:R-:W-:-:S03]  /*123170*/  ISETP.LT.AND P1, PT, R43, c[0x0][0x178], !P3 ;  /* 0x00005e002b007a0c */ /* 0x000fc60005f21270 */
[----:B------:R-:W3:Y:S01]  /*123180*/  LDL.LU R233, [R1+0x518] ;  /* 0x0005180001e97983 */ /* 0x000ee20000300800 */
[----:B------:R-:W-:-:S03]  /*123190*/  IMAD.WIDE R226, R220, 0x4, R62 ;  /* 0x00000004dce27825 */ /* 0x000fc600078e023e */
[----:B--2---:R1:W-:Y:S01]  /*1231a0*/  @P2 STG.E [R222.64], R231 ;  /* 0x000000e7de002986 */ /* 0x0043e2000c101908 */
[----:B------:R-:W-:-:S03]  /*1231b0*/  IMAD.WIDE R228, R220, 0x4, R236 ;  /* 0x00000004dce47825 */ /* 0x000fc600078e02ec */
[----:B------:R2:W-:Y:S04]  /*1231c0*/  @P0 STG.E [R224.64], R45 ;  /* 0x0000002de0000986 */ /* 0x0005e8000c101908 */
[----:B-1----:R-:W3:Y:S01]  /*1231d0*/  LDL.LU R231, [R1+0x498] ;  /* 0x0004980001e77983 */ /* 0x002ee20000300800 */
[----:B------:R-:W-:-:S03]  /*1231e0*/  IMAD.WIDE R222, R220, 0x4, R58 ;  /* 0x00000004dcde7825 */ /* 0x000fc600078e023a */
[----:B--2---:R-:W2:Y:S01]  /*1231f0*/  LDL.LU R45, [R1+0x368] ;  /* 0x00036800012d7983 */ /* 0x004ea20000300800 */
[----:B------:R-:W-:-:S03]  /*123200*/  IMAD.WIDE R224, R220, 0x4, R60 ;  /* 0x00000004dce07825 */ /* 0x000fc600078e023c */
[----:B------:R1:W-:Y:S04]  /*123210*/  @P6 STG.E [R222.64], R234 ;  /* 0x000000eade006986 */ /* 0x0003e8000c101908 */
[----:B------:R1:W-:Y:S04]  /*123220*/  @P5 STG.E [R224.64], R232 ;  /* 0x000000e8e0005986 */ /* 0x0003e8000c101908 */
[----:B-1----:R-:W2:Y:S04]  /*123230*/  LDL.LU R234, [R1+0x128] ;  /* 0x0001280001ea7983 */ /* 0x002ea80000300800 */
[----:B------:R-:W-:Y:S04]  /*123240*/  @P4 STG.E [R226.64], R230 ;  /* 0x000000e6e2004986 */ /* 0x000fe8000c101908 */
[----:B------:R1:W-:Y:S04]  /*123250*/  @P1 STG.E [R228.64], R64 ;  /* 0x00000040e4001986 */ /* 0x0003e8000c101908 */
[----:B------:R-:W2:Y:S04]  /*123260*/  LDL.LU R232, [R1+0xd4c] ;  /* 0x000d4c0001e87983 */ /* 0x000ea80000300800 */
[----:B-1----:R-:W2:Y:S01]  /*123270*/  LDL.LU R64, [R1+0xd1c] ;  /* 0x000d1c0001407983 */ /* 0x002ea20000300800 */
[----:B------:R-:W-:-:S02]  /*123280*/  ISETP.LT.AND P2, PT, R39, c[0x0][0x178], !P3 ;  /* 0x00005e0027007a0c */ /* 0x000fc40005f41270 */
[----:B------:R-:W-:Y:S01]  /*123290*/  ISETP.LT.AND P0, PT, R195, c[0x0][0x178], !P3 ;  /* 0x00005e00c3007a0c */ /* 0x000fe20005f01270 */
[C---:B------:R-:W-:Y:S01]  /*1232a0*/  IMAD.WIDE R222, R220.reuse, 0x4, R238 ;  /* 0x00000004dcde7825 */ /* 0x040fe200078e02ee */
[----:B------:R-:W-:Y:S01]  /*1232b0*/  ISETP.LT.AND P4, PT, R163, c[0x0][0x178], !P3 ;  /* 0x00005e00a3007a0c */ /* 0x000fe20005f81270 */
[----:B------:R-:W2:Y:S01]  /*1232c0*/  LDL.LU R230, [R1+0xcfc] ;  /* 0x000cfc0001e67983 */ /* 0x000ea20000300800 */
[----:B------:R-:W-:Y:S01]  /*1232d0*/  ISETP.LT.AND P5, PT, R35, c[0x0][0x178], !P3 ;  /* 0x00005e0023007a0c */ /* 0x000fe20005fa1270 */
[C---:B------:R-:W-:Y:S01]  /*1232e0*/  IMAD.WIDE R224, R220.reuse, 0x4, R240 ;  /* 0x00000004dce07825 */ /* 0x040fe200078e02f0 */
[----:B------:R-:W-:Y:S02]  /*1232f0*/  ISETP.LT.AND P6, PT, R147, c[0x0][0x178], !P3 ;  /* 0x00005e0093007a0c */ /* 0x000fe40005fc1270 */
[----:B------:R-:W-:Y:S01]  /*123300*/  ISETP.LT.AND P3, PT, R179, c[0x0][0x178], !P3 ;  /* 0x00005e00b3007a0c */ /* 0x000fe20005f61270 */
[----:B------:R-:W-:Y:S02]  /*123310*/  IMAD.WIDE R226, R220, 0x4, R242 ;  /* 0x00000004dce27825 */ /* 0x000fe400078e02f2 */
[----:B----4-:R1:W-:Y:S04]  /*123320*/  @P2 STG.E [R222.64], R46 ;  /* 0x0000002ede002986 */ /* 0x0103e8000c101908 */
[----:B---3--:R3:W-:Y:S01]  /*123330*/  @P0 STG.E [R224.64], R65 ;  /* 0x00000041e0000986 */ /* 0x0087e2000c101908 */
[----:B------:R-:W-:-:S03]  /*123340*/  ISETP.GE.AND P1, PT, R221, c[0x0][0x17c], PT ;  /* 0x00005f00dd007a0c */ /* 0x000fc60003f26270 */
[----:B-1----:R-:W4:Y:S01]  /*123350*/  LDL.LU R46, [R1+0xcbc] ;  /* 0x000cbc00012e7983 */ /* 0x002f220000300800 */
[----:B------:R-:W-:Y:S01]  /*123360*/  ISETP.LT.AND P2, PT, R194, c[0x0][0x178], !P1 ;  /* 0x00005e00c2007a0c */ /* 0x000fe20004f41270 */
[----:B------:R-:W-:Y:S02]  /*123370*/  IMAD.WIDE R222, R220, 0x4, R244 ;  /* 0x00000004dcde7825 */ /* 0x000fe400078e02f4 */
[----:B---3--:R-:W3:Y:S01]  /*123380*/  LDL.LU R65, [R1+0xc6c] ;  /* 0x000c6c0001417983 */ /* 0x008ee20000300800 */
[----:B------:R-:W-:Y:S01]  /*123390*/  ISETP.LT.AND P0, PT, R66, c[0x0][0x178], !P1 ;  /* 0x00005e0042007a0c */ /* 0x000fe20004f01270 */
[C---:B------:R-:W-:Y:S01]  /*1233a0*/  IMAD.WIDE R224, R220.reuse, 0x4, R246 ;  /* 0x00000004dce07825 */ /* 0x040fe200078e02f6 */
[----:B------:R-:W-:Y:S01]  /*1233b0*/  IADD3 R221, R220, c[0x0][0x198], RZ ;  /* 0x00006600dcdd7a10 */ /* 0x000fe20007ffe0ff */
[----:B------:R1:W-:Y:S04]  /*1233c0*/  @P4 STG.E [R226.64], R233 ;  /* 0x000000e9e2004986 */ /* 0x0003e8000c101908 */
[----:B------:R-:W3:Y:S04]  /*1233d0*/  LDL.LU R235, [R1+0xc5c] ;  /* 0x000c5c0001eb7983 */ /* 0x000ee80000300800 */
[----:B------:R2:W-:Y:S04]  /*1233e0*/  @P5 STG.E [R222.64], R231 ;  /* 0x000000e7de005986 */ /* 0x0005e8000c101908 */
[----:B-1----:R-:W3:Y:S01]  /*1233f0*/  LDL.LU R233, [R1+0xbcc] ;  /* 0x000bcc0001e97983 */ /* 0x002ee20000300800 */
[----:B------:R-:W-:-:S03]  /*123400*/  IMAD.WIDE R226, R221, 0x4, R48 ;  /* 0x00000004dde27825 */ /* 0x000fc600078e0230 */
[----:B--2---:R1:W-:Y:S04]  /*123410*/  @P6 STG.E [R224.64], R45 ;  /* 0x0000002de0006986 */ /* 0x0043e8000c101908 */
[----:B------:R-:W2:Y:S01]  /*123420*/  LDL.LU R231, [R1+0xb6c] ;  /* 0x000b6c0001e77983 */ /* 0x000ea20000300800 */
[----:B------:R-:W-:-:S03]  /*123430*/  IMAD.WIDE R222, R220, 0x4, R248 ;  /* 0x00000004dcde7825 */ /* 0x000fc600078e02f8 */
[----:B-1----:R-:W2:Y:S01]  /*123440*/  LDL.LU R45, [R1+0x79c] ;  /* 0x00079c00012d7983 */ /* 0x002ea20000300800 */
[----:B------:R-:W-:-:S03]  /*123450*/  IMAD.WIDE R224, R221, 0x4, R2 ;  /* 0x00000004dde07825 */ /* 0x000fc600078e0202 */
[----:B------:R-:W-:Y:S04]  /*123460*/  @P3 STG.E [R222.64], R234 ;  /* 0x000000eade003986 */ /* 0x000fe8000c101908 */
[----:B------:R1:W-:Y:S04]  /*123470*/  @P2 STG.E [R224.64], R232 ;  /* 0x000000e8e0002986 */ /* 0x0003e8000c101908 */
[----:B------:R1:W-:Y:S04]  /*123480*/  @P0 STG.E [R226.64], R64 ;  /* 0x00000040e2000986 */ /* 0x0003e8000c101908 */
[----:B-1----:R-:W2:Y:S04]  /*123490*/  LDL.LU R232, [R1+0x69c] ;  /* 0x00069c0001e87983 */ /* 0x002ea80000300800 */
[----:B------:R-:W2:Y:S01]  /*1234a0*/  LDL.LU R64, [R1+0x68c] ;  /* 0x00068c0001407983 */ /* 0x000ea20000300800 */
[----:B------:R-:W-:-:S02]  /*1234b0*/  ISETP.LT.AND P6, PT, R67, c[0x0][0x178], !P1 ;  /* 0x00005e0043007a0c */ /* 0x000fc40004fc1270 */
[----:B------:R-:W-:Y:S02]  /*1234c0*/  ISETP.LT.AND P5, PT, R215, c[0x0][0x178], !P1 ;  /* 0x00005e00d7007a0c */ /* 0x000fe40004fa1270 */
[----:B------:R-:W-:Y:S01]  /*1234d0*/  ISETP.LT.AND P4, PT, R47, c[0x0][0x178], !P1 ;  /* 0x00005e002f007a0c */ /* 0x000fe20004f81270 */
[----:B------:R-:W-:Y:S01]  /*1234e0*/  IMAD.WIDE R222, R221, 0x4, R50 ;  /* 0x00000004ddde7825 */ /* 0x000fe200078e0232 */
[----:B------:R-:W-:Y:S01]  /*1234f0*/  ISETP.LT.AND P0, PT, R23, c[0x0][0x178], !P1 ;  /* 0x00005e0017007a0c */ /* 0x000fe20004f01270 */
[----:B------:R-:W2:Y:S01]  /*123500*/  LDL.LU R220, [R1+0x7acc] ;  /* 0x007acc0001dc7983 */ /* 0x000ea20000300800 */
[----:B------:R-:W-:Y:S01]  /*123510*/  ISETP.LT.AND P2, PT, R7, c[0x0][0x178], !P1 ;  /* 0x00005e0007007a0c */ /* 0x000fe20004f41270 */
[----:B------:R-:W-:Y:S01]  /*123520*/  IMAD.WIDE R224, R221, 0x4, R52 ;  /* 0x00000004dde07825 */ /* 0x000fe200078e0234 */
[----:B------:R-:W-:Y:S01]  /*123530*/  ISETP.LT.AND P3, PT, R27, c[0x0][0x178], !P1 ;  /* 0x00005e001b007a0c */ /* 0x000fe20004f61270 */
[----:B------:R-:W2:Y:S02]  /*123540*/  LDL.LU R234, [R1+0x52c] ;  /* 0x00052c0001ea7983 */ /* 0x000ea40000300800 */
[----:B------:R-:W-:-:S02]  /*123550*/  IMAD.WIDE R226, R221, 0x4, R54 ;  /* 0x00000004dde27825 */ /* 0x000fc400078e0236 */
[----:B------:R1:W-:Y:S01]  /*123560*/  @P6 STG.E [R222.64], R230 ;  /* 0x000000e6de006986 */ /* 0x0003e2000c101908 */
[----:B------:R-:W-:Y:S01]  /*123570*/  ISETP.LT.AND P6, PT, R31, c[0x0][0x178], !P1 ;  /* 0x00005e001f007a0c */ /* 0x000fe20004fc1270 */
[C---:B------:R-:W-:Y:S02]  /*123580*/  IMAD.WIDE R228, R221.reuse, 0x4, R62 ;  /* 0x00000004dde47825 */ /* 0x040fe400078e023e */
[----:B-1----:R-:W2:Y:S02]  /*123590*/  LDL.LU R230, [R1+0x51c] ;  /* 0x00051c0001e67983 */ /* 0x002ea40000300800 */
[----:B------:R-:W-:Y:S02]  /*1235a0*/  IMAD.WIDE R222, R221, 0x4, R56 ;  /* 0x00000004ddde7825 */ /* 0x000fe400078e0238 */
[----:B----4-:R1:W-:Y:S01]  /*1235b0*/  @P5 STG.E [R224.64], R46 ;  /* 0x0000002ee0005986 */ /* 0x0103e2000c101908 */
[----:B------:R-:W-:-:S03]  /*1235c0*/  ISETP.LT.AND P5, PT, R43, c[0x0][0x178], !P1 ;  /* 0x00005e002b007a0c */ /* 0x000fc60004fa1270 */
[----:B---3--:R3:W-:Y:S01]  /*1235d0*/  @P4 STG.E [R226.64], R65 ;  /* 0x00000041e2004986 */ /* 0x0087e2000c101908 */
[----:B------:R-:W-:-:S03]  /*1235e0*/  ISETP.LT.AND P4, PT, R39, c[0x0][0x178], !P1 ;  /* 0x00005e0027007a0c */ /* 0x000fc60004f81270 */
[----:B-1----:R-:W4:Y:S01]  /*1235f0*/  LDL.LU R46, [R1+0x49c] ;  /* 0x00049c00012e7983 */ /* 0x002f220000300800 */
[----:B------:R-:W-:-:S03]  /*123600*/  IMAD.WIDE R224, R221, 0x4, R58 ;  /* 0x00000004dde07825 */ /* 0x000fc600078e023a */
[----:B---3--:R-:W3:Y:S01]  /*123610*/  LDL.LU R65, [R1+0x36c] ;  /* 0x00036c0001417983 */ /* 0x008ee20000300800 */
[----:B------:R-:W-:-:S03]  /*123620*/  IMAD.WIDE R226, R221, 0x4, R60 ;  /* 0x00000004dde27825 */ /* 0x000fc600078e023c */
[----:B------:R1:W-:Y:S04]  /*123630*/  @P0 STG.E [R222.64], R235 ;  /* 0x000000ebde000986 */ /* 0x0003e8000c101908 */
[----:B------:R2:W-:Y:S04]  /*123640*/  @P2 STG.E [R224.64], R233 ;  /* 0x000000e9e0002986 */ /* 0x0005e8000c101908 */
[----:B--2---:R2:W-:Y:S01]  /*123650*/  @P3 STG.E [R226.64], R231 ;  /* 0x000000e7e2003986 */ /* 0x0045e2000c101908 */
[----:B-1----:R-:W-:-:S03]  /*123660*/  IMAD.WIDE R222, R221, 0x4, R236 ;  /* 0x00000004ddde7825 */ /* 0x002fc600078e02ec */
[----:B------:R1:W-:Y:S01]  /*123670*/  @P6 STG.E [R228.64], R45 ;  /* 0x0000002de4006986 */ /* 0x0003e2000c101908 */
[----:B------:R-:W-:-:S03]  /*123680*/  IMAD.WIDE R224, R221, 0x4, R238 ;  /* 0x00000004dde07825 */ /* 0x000fc600078e02ee */
[----:B--2---:R-:W2:Y:S04]  /*123690*/  LDL.LU R231, [R1+0x12c] ;  /* 0x00012c0001e77983 */ /* 0x004ea80000300800 */
[----:B-1----:R-:W2:Y:S04]  /*1236a0*/  LDL.LU R45, [R1+0xde8] ;  /* 0x000de800012d7983 */ /* 0x002ea80000300800 */
        /* <DEDUP_REMOVED lines=11> */
[----:B------:R-:W-:Y:S02]  /*123760*/  ISETP.GE.AND P0, PT, R220, c[0x0][0x17c], PT ;  /* 0x00005f00dc007a0c */ /* 0x000fe40003f06270 */
[----:B------:R-:W-:Y:S01]  /*123770*/  ISETP.LT.AND P1, PT, R179, c[0x0][0x178], !P1 ;  /* 0x00005e00b3007a0c */ /* 0x000fe20004f21270 */
[----:B------:R-:W-:Y:S01]  /*123780*/  IMAD.WIDE R224, R221, 0x4, R242 ;  /* 0x00000004dde07825 */ /* 0x000fe200078e02f2 */
[----:B------:R-:W-:-:S03]  /*123790*/  ISETP.LT.AND P4, PT, R194, c[0x0][0x178], !P0 ;  /* 0x00005e00c2007a0c */ /* 0x000fc60004781270 */
[C---:B------:R-:W-:Y:S01]  /*1237a0*/  IMAD.WIDE R226, R221.reuse, 0x4, R244 ;  /* 0x00000004dde27825 */ /* 0x040fe200078e02f4 */
[----:B------:R1:W-:Y:S03]  /*1237b0*/  @P2 STG.E [R222.64], R234 ;  /* 0x000000eade002986 */ /* 0x0003e6000c101908 */
[C---:B------:R-:W-:Y:S01]  /*1237c0*/  IMAD.WIDE R228, R221.reuse, 0x4, R246 ;  /* 0x00000004dde47825 */ /* 0x040fe200078e02f6 */
[----:B------:R1:W-:Y:S01]  /*1237d0*/  @P3 STG.E [R224.64], R230 ;  /* 0x000000e6e0003986 */ /* 0x0003e2000c101908 */
[----:B------:R-:W-:Y:S02]  /*1237e0*/  IADD3 R220, R221, c[0x0][0x198], RZ ;  /* 0x00006600dddc7a10 */ /* 0x000fe40007ffe0ff */
[----:B------:R-:W-:Y:S02]  /*1237f0*/  ISETP.LT.AND P3, PT, R215, c[0x0][0x178], !P0 ;  /* 0x00005e00d7007a0c */ /* 0x000fe40004761270 */
[----:B------:R-:W-:Y:S01]  /*123800*/  ISETP.LT.AND P2, PT, R47, c[0x0][0x178], !P0 ;  /* 0x00005e002f007a0c */ /* 0x000fe20004741270 */
[----:B-1----:R-:W-:-:S04]  /*123810*/  IMAD.WIDE R222, R221, 0x4, R248 ;  /* 0x00000004ddde7825 */ /* 0x002fc800078e02f8 */
[----:B------:R-:W-:Y:S01]  /*123820*/  IMAD.WIDE R224, R220, 0x4, R2 ;  /* 0x00000004dce07825 */ /* 0x000fe200078e0202 */
[----:B----4-:R1:W-:Y:S01]  /*123830*/  @P6 STG.E [R226.64], R46 ;  /* 0x0000002ee2006986 */ /* 0x0103e2000c101908 */
[----:B------:R-:W-:-:S03]  /*123840*/  ISETP.LT.AND P6, PT, R66, c[0x0][0x178], !P0 ;  /* 0x00005e0042007a0c */ /* 0x000fc600047c1270 */
[----:B---3--:R3:W-:Y:S01]  /*123850*/  @P5 STG.E [R228.64], R65 ;  /* 0x00000041e4005986 */ /* 0x0087e2000c101908 */
[----:B------:R-:W-:-:S03]  /*123860*/  ISETP.LT.AND P5, PT, R67, c[0x0][0x178], !P0 ;  /* 0x00005e0043007a0c */ /* 0x000fc600047a1270 */
[----:B-1----:R-:W4:Y:S04]  /*123870*/  LDL.LU R46, [R1+0xd38] ;  /* 0x000d3800012e7983 */ /* 0x002f280000300800 */
[----:B---3--:R-:W3:Y:S01]  /*123880*/  LDL.LU R65, [R1+0xd08] ;  /* 0x000d080001417983 */ /* 0x008ee20000300800 */
[----:B------:R-:W-:-:S04]  /*123890*/  IMAD.WIDE R226, R220, 0x4, R52 ;  /* 0x00000004dce27825 */ /* 0x000fc800078e0234 */
[C---:B------:R-:W-:Y:S01]  /*1238a0*/  IMAD.WIDE R228, R220.reuse, 0x4, R54 ;  /* 0x00000004dce47825 */ /* 0x040fe200078e0236 */
[----:B--2---:R1:W-:Y:S04]  /*1238b0*/  @P1 STG.E [R222.64], R231 ;  /* 0x000000e7de001986 */ /* 0x0043e8000c101908 */
[----:B------:R2:W-:Y:S01]  /*1238c0*/  @P4 STG.E [R224.64], R45 ;  /* 0x0000002de0004986 */ /* 0x0005e2000c101908 */
[----:B-1----:R-:W-:-:S04]  /*1238d0*/  IMAD.WIDE R222, R220, 0x4, R48 ;  /* 0x00000004dcde7825 */ /* 0x002fc800078e0230 */
[----:B--2---:R-:W-:Y:S01]  /*1238e0*/  IMAD.WIDE R224, R220, 0x4, R50 ;  /* 0x00000004dce07825 */ /* 0x004fe200078e0232 */
[----:B------:R-:W2:Y:S04]  /*1238f0*/  LDL.LU R45, [R1+0xce8] ;  /* 0x000ce800012d7983 */ /* 0x000ea80000300800 */
[----:B------:R-:W2:Y:S04]  /*123900*/  LDL.LU R234, [R1+0xc88] ;  /* 0x000c880001ea7983 */ /* 0x000ea80000300800 */
[----:B------:R-:W2:Y:S04]  /*123910*/  LDL.LU R230, [R1+0xc78] ;  /* 0x000c780001e67983 */ /* 0x000ea80000300800 */
[----:B------:R-:W-:Y:S04]  /*123920*/  @P6 STG.E [R222.64], R235 ;  /* 0x000000ebde006986 */ /* 0x000fe8000c101908 */
[----:B------:R-:W2:Y:S04]  /*123930*/  LDL.LU R231, [R1+0xc38] ;  /* 0x000c380001e77983 */ /* 0x000ea80000300800 */
[----:B------:R1:W-:Y:S04]  /*123940*/  @P5 STG.E [R224.64], R233 ;  /* 0x000000e9e0005986 */ /* 0x0003e8000c101908 */
[----:B------:R-:W-:Y:S04]  /*123950*/  @P3 STG.E [R226.64], R232 ;  /* 0x000000e8e2003986 */ /* 0x000fe8000c101908 */
[----:B------:R-:W2:Y:S04]  /*123960*/  LDL.LU R221, [R1+0x7ad0] ;  /* 0x007ad00001dd7983 */ /* 0x000ea80000300800 */
[----:B------:R1:W-:Y:S04]  /*123970*/  @P2 STG.E [R228.64], R64 ;  /* 0x00000040e4002986 */ /* 0x0003e8000c101908 */
[----:B-1----:R-:W2:Y:S04]  /*123980*/  LDL.LU R233, [R1+0x978] ;  /* 0x0009780001e97983 */ /* 0x002ea80000300800 */
[----:B------:R-:W2:Y:S01]  /*123990*/  LDL.LU R64, [R1+0x958] ;  /* 0x0009580001407983 */ /* 0x000ea20000300800 */
[----:B------:R-:W-:-:S02]  /*1239a0*/  ISETP.LT.AND P4, PT, R23, c[0x0][0x178], !P0 ;  /* 0x00005e0017007a0c */ /* 0x000fc40004781270 */
[----:B------:R-:W-:Y:S01]  /*1239b0*/  ISETP.LT.AND P1, PT, R7, c[0x0][0x178], !P0 ;  /* 0x00005e0007007a0c */ /* 0x000fe20004721270 */
[C---:B------:R-:W-:Y:S01]  /*1239c0*/  IMAD.WIDE R222, R220.reuse, 0x4, R56 ;  /* 0x00000004dcde7825 */ /* 0x040fe200078e0238 */
[----:B------:R-:W-:Y:S01]  /*1239d0*/  ISETP.LT.AND P6, PT, R27, c[0x0][0x178], !P0 ;  /* 0x00005e001b007a0c */ /* 0x000fe200047c1270 */
[----:B------:R-:W2:Y:S01]  /*1239e0*/  LDL.LU R235, [R1+0x788] ;  /* 0x0007880001eb7983 */ /* 0x000ea20000300800 */
[----:B------:R-:W-:Y:S01]  /*1239f0*/  ISETP.LT.AND P2, PT, R31, c[0x0][0x178], !P0 ;  /* 0x00005e001f007a0c */ /* 0x000fe20004741270 */
[C---:B------:R-:W-:Y:S01]  /*123a00*/  IMAD.WIDE R224, R220.reuse, 0x4, R58 ;  /* 0x00000004dce07825 */ /* 0x040fe200078e023a */
[----:B------:R-:W-:Y:S01]  /*123a10*/  ISETP.LT.AND P5, PT, R43, c[0x0][0x178], !P0 ;  /* 0x00005e002b007a0c */ /* 0x000fe200047a1270 */
[----:B------:R-:W2:Y:S01]  /*123a20*/  LDL.LU R232, [R1+0x738] ;  /* 0x0007380001e87983 */ /* 0x000ea20000300800 */
[----:B------:R-:W-:Y:S01]  /*123a30*/  ISETP.LT.AND P3, PT, R39, c[0x0][0x178], !P0 ;  /* 0x00005e0027007a0c */ /* 0x000fe20004761270 */
[----:B------:R-:W-:-:S04]  /*123a40*/  IMAD.WIDE R226, R220, 0x4, R236 ;  /* 0x00000004dce27825 */ /* 0x000fc800078e02ec */
[----:B------:R-:W-:Y:S01]  /*123a50*/  IMAD.WIDE R228, R220, 0x4, R238 ;  /* 0x00000004dce47825 */ /* 0x000fe200078e02ee */
        /* <DEDUP_REMOVED lines=8> */
[----:B--2---:R1:W-:Y:S04]  /*123ae0*/  @P6 STG.E [R222.64], R45 ;  /* 0x0000002dde006986 */ /* 0x0043e8000c101908 */
[----:B------:R2:W-:Y:S04]  /*123af0*/  @P2 STG.E [R224.64], R234 ;  /* 0x000000eae0002986 */ /* 0x0005e8000c101908 */
[----:B------:R2:W-:Y:S01]  /*123b00*/  @P5 STG.E [R226.64], R230 ;  /* 0x000000e6e2005986 */ /* 0x0005e2000c101908 */
[----:B-1----:R-:W-:-:S03]  /*123b10*/  IMAD.WIDE R222, R220, 0x4, R240 ;  /* 0x00000004dcde7825 */ /* 0x002fc600078e02f0 */
[----:B------:R-:W3:Y:S01]  /*123b20*/  LDL.LU R45, [R1+0x7b68] ;  /* 0x007b6800012d7983 */ /* 0x000ee20000300800 */
[----:B--2---:R-:W-:-:S03]  /*123b30*/  IMAD.WIDE R224, R220, 0x4, R242 ;  /* 0x00000004dce07825 */ /* 0x004fc600078e02f2 */
[----:B------:R1:W-:Y:S04]  /*123b40*/  @P3 STG.E [R228.64], R231 ;  /* 0x000000e7e4003986 */ /* 0x0003e8000c101908 */
[----:B------:R-:W2:Y:S01]  /*123b50*/  LDL.LU R230, [R1+0xdcc] ;  /* 0x000dcc0001e67983 */ /* 0x000ea20000300800 */
[----:B------:R-:W-:-:S03]  /*123b60*/  IMAD.WIDE R226, R220, 0x4, R248 ;  /* 0x00000004dce27825 */ /* 0x000fc600078e02f8 */
[----:B-1----:R-:W2:Y:S01]  /*123b70*/  LDL.LU R231, [R1+0xdac] ;  /* 0x000dac0001e77983 */ /* 0x002ea20000300800 */
[----:B------:R-:W-:-:S03]  /*123b80*/  ISETP.GE.AND P6, PT, R221, c[0x0][0x17c], PT ;  /* 0x00005f00dd007a0c */ /* 0x000fc60003fc6270 */
[----:B------:R-:W2:Y:S01]  /*123b90*/  LDL.LU R234, [R1+0xd6c] ;  /* 0x000d6c0001ea7983 */ /* 0x000ea20000300800 */
[----:B------:R-:W-:-:S03]  /*123ba0*/  IADD3 R221, R220, c[0x0][0x198], RZ ;  /* 0x00006600dcdd7a10 */ /* 0x000fc60007ffe0ff */
[----:B------:R1:W-:Y:S04]  /*123bb0*/  @P4 STG.E [R222.64], R233 ;  /* 0x000000e9de004986 */ /* 0x0003e8000c101908 */
[----:B------:R1:W-:Y:S02]  /*123bc0*/  @P1 STG.E [R224.64], R64 ;  /* 0x00000040e0001986 */ /* 0x0003e4000c101908 */
[C---:B-1----:R-:W-:Y:S02]  /*123bd0*/  IMAD.WIDE R222, R220.reuse, 0x4, R246 ;  /* 0x00000004dcde7825 */ /* 0x042fe400078e02f6 */
[----:B------:R-:W2:Y:S02]  /*123be0*/  LDL.LU R64, [R1+0xd3c] ;  /* 0x000d3c0001407983 */ /* 0x000ea40000300800 */
[----:B------:R-:W-:-:S02]  /*123bf0*/  IMAD.WIDE R224, R220, 0x4, R244 ;  /* 0x00000004dce07825 */ /* 0x000fc400078e02f4 */
[----:B------:R-:W2:Y:S04]  /*123c00*/  LDL.LU R233, [R1+0xd0c] ;  /* 0x000d0c0001e97983 */ /* 0x000ea80000300800 */
        /* <DEDUP_REMOVED lines=8> */
[----:B------:R1:W-:Y:S04]  /*123c90*/  @P3 STG.E [R224.64], R235 ;  /* 0x000000ebe0003986 */ /* 0x0003e8000c101908 */
[----:B------:R1:W-:Y:S01]  /*123ca0*/  @P2 STG.E [R222.64], R232 ;  /* 0x000000e8de002986 */ /* 0x0003e2000c101908 */
[----:B------:R-:W-:Y:S02]  /*123cb0*/  ISETP.LT.AND P3, PT, R47, c[0x0][0x178], !P6 ;  /* 0x00005e002f007a0c */ /* 0x000fe40007761270 */
[----:B------:R-:W-:Y:S01]  /*123cc0*/  ISETP.LT.AND P2, PT, R23, c[0x0][0x178], !P6 ;  /* 0x00005e0017007a0c */ /* 0x000fe20007741270 */
[----:B-1----:R-:W-:-:S04]  /*123cd0*/  IMAD.WIDE R224, R221, 0x4, R50 ;  /* 0x00000004dde07825 */ /* 0x002fc800078e0232 */
[----:B------:R-:W-:Y:S01]  /*123ce0*/  IMAD.WIDE R222, R221, 0x4, R48 ;  /* 0x00000004ddde7825 */ /* 0x000fe200078e0230 */
[----:B----4-:R1:W-:Y:S04]  /*123cf0*/  @P0 STG.E [R226.64], R46 ;  /* 0x0000002ee2000986 */ /* 0x0103e8000c101908 */
[----:B---3--:R3:W-:Y:S01]  /*123d00*/  @P5 STG.E [R228.64], R65 ;  /* 0x00000041e4005986 */ /* 0x0087e2000c101908 */
[----:B------:R-:W-:-:S03]  /*123d10*/  ISETP.LT.AND P5, PT, R215, c[0x0][0x178], !P6 ;  /* 0x00005e00d7007a0c */ /* 0x000fc600077a1270 */
[----:B-1----:R-:W4:Y:S04]  /*123d20*/  LDL.LU R46, [R1+0xcec] ;  /* 0x000cec00012e7983 */ /* 0x002f280000300800 */
[----:B---3--:R-:W3:Y:S01]  /*123d30*/  LDL.LU R65, [R1+0xc8c] ;  /* 0x000c8c0001417983 */ /* 0x008ee20000300800 */
[----:B------:R-:W-:-:S03]  /*123d40*/  IMAD.WIDE R226, R221, 0x4, R56 ;  /* 0x00000004dde27825 */ /* 0x000fc600078e0238 */
[----:B------:R-:W3:Y:S04]  /*123d50*/  LDL.LU R235, [R1+0xc7c] ;  /* 0x000c7c0001eb7983 */ /* 0x000ee80000300800 */
[----:B------:R-:W3:Y:S04]  /*123d60*/  LDL.LU R232, [R1+0xc3c] ;  /* 0x000c3c0001e87983 */ /* 0x000ee80000300800 */
[----:B--2---:R1:W-:Y:S04]  /*123d70*/  @P4 STG.E [R222.64], R230 ;  /* 0x000000e6de004986 */ /* 0x0043e8000c101908 */
[----:B------:R2:W-:Y:S01]  /*123d80*/  @P1 STG.E [R224.64], R231 ;  /* 0x000000e7e0001986 */ /* 0x0005e2000c101908 */
[----:B-1----:R-:W-:-:S03]  /*123d90*/  IMAD.WIDE R222, R221, 0x4, R52 ;  /* 0x00000004ddde7825 */ /* 0x002fc600078e0234 */
[----:B------:R-:W3:Y:S01]  /*123da0*/  LDL.LU R230, [R1+0x97c] ;  /* 0x00097c0001e67983 */ /* 0x000ee20000300800 */
[----:B--2---:R-:W-:-:S03]  /*123db0*/  IMAD.WIDE R224, R221, 0x4, R54 ;  /* 0x00000004dde07825 */ /* 0x004fc600078e0236 */
[----:B------:R-:W2:Y:S04]  /*123dc0*/  LDL.LU R231, [R1+0x95c] ;  /* 0x00095c0001e77983 */ /* 0x000ea80000300800 */
[----:B------:R-:W-:Y:S04]  /*123dd0*/  @P5 STG.E [R222.64], R220 ;  /* 0x000000dcde005986 */ /* 0x000fe8000c101908 */
[----:B------:R-:W-:Y:S04]  /*123de0*/  @P3 STG.E [R224.64], R234 ;  /* 0x000000eae0003986 */ /* 0x000fe8000c101908 */
        /* <DEDUP_REMOVED lines=12> */
[----:B------:R-:W-:Y:S01]  /*123eb0*/  IMAD.WIDE R224, R221, 0x4, R62 ;  /* 0x00000004dde07825 */ /* 0x000fe200078e023e */
[----:B------:R-:W-:-:S03]  /*123ec0*/  ISETP.LT.AND P0, PT, R163, c[0x0][0x178], !P6 ;  /* 0x00005e00a3007a0c */ /* 0x000fc60007701270 */
[----:B------:R-:W-:-:S04]  /*123ed0*/  IMAD.WIDE R226, R221, 0x4, R240 ;  /* 0x00000004dde27825 */ /* 0x000fc800078e02f0 */
[----:B-1----:R-:W-:Y:S01]  /*123ee0*/  IMAD.WIDE R228, R221, 0x4, R242 ;  /* 0x00000004dde47825 */ /* 0x002fe200078e02f2 */
[----:B----4-:R1:W-:Y:S01]  /*123ef0*/  @P4 STG.E [R222.64], R46 ;  /* 0x0000002ede004986 */ /* 0x0103e2000c101908 */
[----:B------:R-:W-:-:S03]  /*123f00*/  ISETP.LT.AND P4, PT, R35, c[0x0][0x178], !P6 ;  /* 0x00005e0023007a0c */ /* 0x000fc60007781270 */
[----:B---3--:R3:W-:Y:S04]  /*123f10*/  @P1 STG.E [R224.64], R65 ;  /* 0x00000041e0001986 */ /* 0x0087e8000c101908 */
[----:B-1----:R-:W4:Y:S01]  /*123f20*/  LDL.LU R46, [R1+0x73c] ;  /* 0x00073c00012e7983 */ /* 0x002f220000300800 */
[----:B------:R-:W-:-:S03]  /*123f30*/  IMAD.WIDE R222, R221, 0x4, R236 ;  /* 0x00000004ddde7825 */ /* 0x000fc600078e02ec */
[----:B------:R-:W4:Y:S01]  /*123f40*/  LDL.LU R234, [R1+0x2c] ;  /* 0x00002c0001ea7983 */ /* 0x000f220000300800 */
[----:B---3--:R-:W-:-:S03]  /*123f50*/  IMAD.WIDE R224, R221, 0x4, R238 ;  /* 0x00000004dde07825 */ /* 0x008fc600078e02ee */
[----:B------:R-:W3:Y:S04]  /*123f60*/  LDL.LU R233, [R1+0xe38] ;  /* 0x000e380001e97983 */ /* 0x000ee80000300800 */
[----:B------:R-:W3:Y:S04]  /*123f70*/  LDL.LU R65, [R1+0xe28] ;  /* 0x000e280001417983 */ /* 0x000ee80000300800 */
[----:B------:R1:W-:Y:S04]  /*123f80*/  @P5 STG.E [R222.64], R235 ;  /* 0x000000ebde005986 */ /* 0x0003e8000c101908 */
[----:B------:R1:W-:Y:S02]  /*123f90*/  @P3 STG.E [R224.64], R232 ;  /* 0x000000e8e0003986 */ /* 0x0003e4000c101908 */
[----:B-1----:R-:W-:-:S02]  /*123fa0*/  IMAD.WIDE R222, R221, 0x4, R244 ;  /* 0x00000004ddde7825 */ /* 0x002fc400078e02f4 */
[----:B------:R-:W3:Y:S04]  /*123fb0*/  LDL.LU R232, [R1+0xe18] ;  /* 0x000e180001e87983 */ /* 0x000ee80000300800 */
[----:B------:R-:W-:Y:S01]  /*123fc0*/  @P2 STG.E [R226.64], R230 ;  /* 0x000000e6e2002986 */ /* 0x000fe2000c101908 */
[----:B------:R-:W-:-:S03]  /*123fd0*/  IMAD.WIDE R224, R221, 0x4, R248 ;  /* 0x00000004dde07825 */ /* 0x000fc600078e02f8 */
[----:B--2---:R1:W-:Y:S04]  /*123fe0*/  @P0 STG.E [R228.64], R231 ;  /* 0x000000e7e4000986 */ /* 0x0043e8000c101908 */
[----:B-1----:R-:W2:Y:S04]  /*123ff0*/  LDL.LU R231, [R1+0xe08] ;  /* 0x000e080001e77983 */ /* 0x002ea80000300800 */
[----:B------:R-:W2:Y:S04]  /*124000*/  LDL.LU R235, [R1+0xdd8] ;  /* 0x000dd80001eb7983 */ /* 0x000ea80000300800 */
[----:B------:R-:W2:Y:S04]  /*124010*/  LDL.LU R230, [R1+0xdb8] ;  /* 0x000db80001e67983 */ /* 0x000ea80000300800 */
[----:B------:R1:W-:Y:S01]  /*124020*/  @P4 STG.E [R222.64], R64 ;  /* 0x00000040de004986 */ /* 0x0003e2000c101908 */
[----:B------:R-:W-:-:S02]  /*124030*/  ISETP.GE.AND P1, PT, R220, c[0x0][0x17c], PT ;  /* 0x00005f00dc007a0c */ /* 0x000fc40003f26270 */
[C---:B------:R-:W-:Y:S01]  /*124040*/  IADD3 R220, R221.reuse, c[0x0][0x198], RZ ;  /* 0x00006600dddc7a10 */ /* 0x040fe20007ffe0ff */
[----:B-1----:R-:W2:Y:S01]  /*124050*/  LDL.LU R64, [R1+0xd98] ;  /* 0x000d980001407983 */ /* 0x002ea20000300800 */
[----:B------:R-:W-:-:S03]  /*124060*/  IMAD.WIDE R222, R221, 0x4, R246 ;  /* 0x00000004ddde7825 */ /* 0x000fc600078e02f6 */
[----:B------:R-:W2:Y:S01]  /*124070*/  LDL.LU R221, [R1+0xdf8] ;  /* 0x000df80001dd7983 */ /* 0x000ea20000300800 */
[----:B------:R-:W-:Y:S02]  /*124080*/  ISETP.LT.AND P0, PT, R147, c[0x0][0x178], !P6 ;  /* 0x00005e0093007a0c */ /* 0x000fe40007701270 */
[----:B------:R-:W-:Y:S02]  /*124090*/  ISETP.LT.AND P6, PT, R179, c[0x0][0x178], !P6 ;  /* 0x00005e00b3007a0c */ /* 0x000fe400077c1270 */
[----:B------:R-:W-:Y:S02]  /*1240a0*/  ISETP.LT.AND P3, PT, R194, c[0x0][0x178], !P1 ;  /* 0x00005e00c2007a0c */ /* 0x000fe40004f61270 */
[----:B------:R-:W-:Y:S01]  /*1240b0*/  ISETP.LT.AND P2, PT, R66, c[0x0][0x178], !P1 ;  /* 0x00005e0042007a0c */ /* 0x000fe20004f41270 */
[C---:B------:R-:W-:Y:S01]  /*1240c0*/  IMAD.WIDE R226, R220.reuse, 0x4, R2 ;  /* 0x00000004dce27825 */ /* 0x040fe200078e0202 */
[----:B------:R-:W-:Y:S02]  /*1240d0*/  ISETP.LT.AND P5, PT, R67, c[0x0][0x178], !P1 ;  /* 0x00005e0043007a0c */ /* 0x000fe40004fa1270 */
[----:B------:R-:W-:Y:S01]  /*1240e0*/  ISETP.LT.AND P4, PT, R215, c[0x0][0x178], !P1 ;  /* 0x00005e00d7007a0c */ /* 0x000fe20004f81270 */
[----:B------:R-:W-:-:S02]  /*1240f0*/  IMAD.WIDE R228, R220, 0x4, R48 ;  /* 0x00000004dce47825 */ /* 0x000fc400078e0230 */
[----:B----4-:R1:W-:Y:S04]  /*124100*/  @P0 STG.E [R222.64], R46 ;  /* 0x0000002ede000986 */ /* 0x0103e8000c101908 */
[----:B------:R4:W-:Y:S01]  /*124110*/  @P6 STG.E [R224.64], R234 ;  /* 0x000000eae0006986 */ /* 0x0009e2000c101908 */
[----:B------:R-:W-:-:S03]  /*124120*/  ISETP.LT.AND P6, PT, R47, c[0x0][0x178], !P1 ;  /* 0x00005e002f007a0c */ /* 0x000fc60004fc1270 */
[----:B---3--:R3:W-:Y:S01]  /*124130*/  @P3 STG.E [R226.64], R233 ;  /* 0x000000e9e2003986 */ /* 0x0087e2000c101908 */
[----:B------:R-:W-:-:S03]  /*124140*/  ISETP.LT.AND P3, PT, R23, c[0x0][0x178], !P1 ;  /* 0x00005e0017007a0c */ /* 0x000fc60004f61270 */
[----:B------:R3:W-:Y:S01]  /*124150*/  @P2 STG.E [R228.64], R65 ;  /* 0x00000041e4002986 */ /* 0x0007e2000c101908 */
[C---:B-1----:R-:W-:Y:S01]  /*124160*/  IMAD.WIDE R222, R220.reuse, 0x4, R50 ;  /* 0x00000004dcde7825 */ /* 0x042fe200078e0232 */
[----:B------:R-:W-:Y:S02]  /*124170*/  ISETP.LT.AND P2, PT, R7, c[0x0][0x178], !P1 ;  /* 0x00005e0007007a0c */ /* 0x000fe40004f41270 */
[----:B------:R-:W-:Y:S01]  /*124180*/  ISETP.LT.AND P0, PT, R27, c[0x0][0x178], !P1 ;  /* 0x00005e001b007a0c */ /* 0x000fe20004f01270 */
[C---:B----4-:R-:W-:Y:S01]  /*124190*/  IMAD.WIDE R224, R220.reuse, 0x4, R52 ;  /* 0x00000004dce07825 */ /* 0x050fe200078e0234 */
[----:B------:R-:W4:Y:S03]  /*1241a0*/  LDL.LU R46, [R1+0x7b64] ;  /* 0x007b6400012e7983 */ /* 0x000f260000300800 */
[C---:B---3--:R-:W-:Y:S01]  /*1241b0*/  IMAD.WIDE R226, R220.reuse, 0x4, R58 ;  /* 0x00000004dce27825 */ /* 0x048fe200078e023a */
[----:B------:R-:W3:Y:S03]  /*1241c0*/  LDL.LU R234, [R1+0xd78] ;  /* 0x000d780001ea7983 */ /* 0x000ee60000300800 */
[C---:B------:R-:W-:Y:S01]  /*1241d0*/  IMAD.WIDE R228, R220.reuse, 0x4, R60 ;  /* 0x00000004dce47825 */ /* 0x040fe200078e023c */
[----:B------:R-:W4:Y:S04]  /*1241e0*/  LDL.LU R65, [R1+0xd58] ;  /* 0x000d580001417983 */ /* 0x000f280000300800 */
[----:B------:R-:W4:Y:S04]  /*1241f0*/  LDL.LU R233, [R1+0xd28] ;  /* 0x000d280001e97983 */ /* 0x000f280000300800 */
[----:B------:R1:W-:Y:S02]  /*124200*/  @P5 STG.E [R222.64], R232 ;  /* 0x000000e8de005986 */ /* 0x0003e4000c101908 */
[----:B-1----:R-:W-:-:S02]  /*124210*/  IMAD.WIDE R222, R220, 0x4, R54 ;  /* 0x00000004dcde7825 */ /* 0x002fc400078e0236 */
[----:B------:R-:W4:Y:S04]  /*124220*/  LDL.LU R232, [R1+0xbb8] ;  /* 0x000bb80001e87983 */ /* 0x000f280000300800 */
[----:B--2---:R1:W-:Y:S02]  /*124230*/  @P4 STG.E [R224.64], R231 ;  /* 0x000000e7e0004986 */ /* 0x0043e4000c101908 */
[----:B-1----:R-:W-:Y:S02]  /*124240*/  IMAD.WIDE R224, R220, 0x4, R56 ;  /* 0x00000004dce07825 */ /* 0x002fe400078e0238 */
[----:B------:R-:W2:Y:S04]  /*124250*/  LDL.LU R231, [R1+0x968] ;  /* 0x0009680001e77983 */ /* 0x000ea80000300800 */
[----:B------:R-:W-:Y:S04]  /*124260*/  @P6 STG.E [R222.64], R221 ;  /* 0x000000ddde006986 */ /* 0x000fe8000c101908 */
[----:B------:R-:W-:Y:S04]  /*124270*/  @P3 STG.E [R224.64], R235 ;  /* 0x000000ebe0003986 */ /* 0x000fe8000c101908 */
[----:B------:R-:W-:Y:S04]  /*124280*/  @P2 STG.E [R226.64], R230 ;  /* 0x000000e6e2002986 */ /* 0x000fe8000c101908 */
[----:B------:R1:W-:Y:S04]  /*124290*/  @P0 STG.E [R228.64], R64 ;  /* 0x00000040e4000986 */ /* 0x0003e8000c101908 */
[----:B-1----:R-:W2:Y:S01]  /*1242a0*/  LDL.LU R64, [R1+0x7ad8] ;  /* 0x007ad80001407983 */ /* 0x002ea20000300800 */
[----:B------:R-:W-:-:S02]  /*1242b0*/  ISETP.LT.AND P5, PT, R31, c[0x0][0x178], !P1 ;  /* 0x00005e001f007a0c */ /* 0x000fc40004fa1270 */
[----:B------:R-:W-:Y:S01]  /*1242c0*/  ISETP.LT.AND P4, PT, R43, c[0x0][0x178], !P1 ;  /* 0x00005e002b007a0c */ /* 0x000fe20004f81270 */
[C---:B------:R-:W-:Y:S01]  /*1242d0*/  IMAD.WIDE R222, R220.reuse, 0x4, R62 ;  /* 0x00000004dcde7825 */ /* 0x040fe200078e023e */
[----:B------:R-:W-:Y:S01]  /*1242e0*/  ISETP.LT.AND P0, PT, R39, c[0x0][0x178], !P1 ;  /* 0x00005e0027007a0c */ /* 0x000fe20004f01270 */
[----:B------:R-:W2:Y:S02]  /*1242f0*/  LDL.LU R221, [R1+0x838] ;  /* 0x0008380001dd7983 */ /* 0x000ea40000300800 */
[C---:B------:R-:W-:Y:S02]  /*124300*/  IMAD.WIDE R224, R220.reuse, 0x4, R236 ;  /* 0x00000004dce07825 */ /* 0x040fe400078e02ec */
[----:B------:R-:W2:Y:S04]  /*124310*/  LDL.LU R230, [R1+0x828] ;  /* 0x0008280001e67983 */ /* 0x000ea80000300800 */
[----:B------:R-:W2:Y:S04]  /*124320*/  LDL.LU R235, [R1+0xe3c] ;  /* 0x000e3c0001eb7983 */ /* 0x000ea80000300800 */
[----:B---3--:R1:W-:Y:S04]  /*124330*/  @P5 STG.E [R222.64], R234 ;  /* 0x000000eade005986 */ /* 0x0083e8000c101908 */
[----:B----4-:R3:W-:Y:S01]  /*124340*/  @P4 STG.E [R224.64], R65 ;  /* 0x00000041e0004986 */ /* 0x0107e2000c101908 */
[----:B-1----:R-:W-:-:S03]  /*124350*/  IMAD.WIDE R222, R220, 0x4, R238 ;  /* 0x00000004dcde7825 */ /* 0x002fc600078e02ee */
[----:B------:R-:W4:Y:S04]  /*124360*/  LDL.LU R234, [R1+0xe2c] ;  /* 0x000e2c0001ea7983 */ /* 0x000f280000300800 */
[----:B---3--:R-:W3:Y:S04]  /*124370*/  LDL.LU R65, [R1+0xe1c] ;  /* 0x000e1c0001417983 */ /* 0x008ee80000300800 */
[----:B------:R1:W-:Y:S01]  /*124380*/  @P0 STG.E [R222.64], R233 ;  /* 0x000000e9de000986 */ /* 0x0003e2000c101908 */
[----:B--2---:R-:W-:-:S03]  /*124390*/  ISETP.GE.AND P5, PT, R64, c[0x0][0x17c], PT ;  /* 0x00005f0040007a0c */ /* 0x004fc60003fa6270 */
[----:B------:R-:W2:Y:S04]  /*1243a0*/  LDL.LU R64, [R1+0x7b60] ;  /* 0x007b600001407983 */ /* 0x000ea80000300800 */
[----:B-1----:R-:W2:Y:S01]  /*1243b0*/  LDL.LU R223, [R1+0x888] ;  /* 0x0008880001df7983 */ /* 0x002ea20000300800 */
[----:B------:R-:W-:Y:S02]  /*1243c0*/  ISETP.LT.AND P6, PT, R195, c[0x0][0x178], !P1 ;  /* 0x00005e00c3007a0c */ /* 0x000fe40004fc1270 */
[----:B------:R-:W-:Y:S02]  /*1243d0*/  ISETP.LT.AND P3, PT, R163, c[0x0][0x178], !P1 ;  /* 0x00005e00a3007a0c */ /* 0x000fe40004f61270 */
[----:B------:R-:W-:Y:S01]  /*1243e0*/  ISETP.LT.AND P2, PT, R35, c[0x0][0x178], !P1 ;  /* 0x00005e0023007a0c */ /* 0x000fe20004f41270 */
[C---:B------:R-:W-:Y:S01]  /*1243f0*/  IMAD.WIDE R224, R220.reuse, 0x4, R240 ;  /* 0x00000004dce07825 */ /* 0x040fe200078e02f0 */
[----:B------:R-:W-:Y:S01]  /*124400*/  ISETP.LT.AND P4, PT, R147, c[0x0][0x178], !P1 ;  /* 0x00005e0093007a0c */ /* 0x000fe20004f81270 */
[----:B------:R-:W3:Y:S01]  /*124410*/  LDL.LU R233, [R1+0xe0c] ;  /* 0x000e0c0001e97983 */ /* 0x000ee20000300800 */
[----:B------:R-:W-:Y:S01]  /*124420*/  ISETP.LT.AND P1, PT, R179, c[0x0][0x178], !P1 ;  /* 0x00005e00b3007a0c */ /* 0x000fe20004f21270 */
[----:B------:R-:W-:-:S04]  /*124430*/  IMAD.WIDE R226, R220, 0x4, R242 ;  /* 0x00000004dce27825 */ /* 0x000fc800078e02f2 */
[C---:B------:R-:W-:Y:S01]  /*124440*/  IMAD.WIDE R228, R220.reuse, 0x4, R244 ;  /* 0x00000004dce47825 */ /* 0x040fe200078e02f4 */
[----:B------:R1:W-:Y:S04]  /*124450*/  @P6 STG.E [R224.64], R232 ;  /* 0x000000e8e0006986 */ /* 0x0003e8000c101908 */
[----:B------:R1:W-:Y:S02]  /*124460*/  @P3 STG.E [R226.64], R231 ;  /* 0x000000e7e2003986 */ /* 0x0003e4000c101908 */
[C---:B-1----:R-:W-:Y:S02]  /*124470*/  IMAD.WIDE R224, R220.reuse, 0x4, R246 ;  /* 0x00000004dce07825 */ /* 0x042fe400078e02f6 */
[----:B------:R-:W3:Y:S02]  /*124480*/  LDL.LU R232, [R1+0xdfc] ;  /* 0x000dfc0001e87983 */ /* 0x000ee40000300800 */
[----:B------:R-:W-:-:S02]  /*124490*/  IMAD.WIDE R226, R220, 0x4, R248 ;  /* 0x00000004dce27825 */ /* 0x000fc400078e02f8 */
[----:B------:R-:W3:Y:S04]  /*1244a0*/  LDL.LU R231, [R1+0xddc] ;  /* 0x000ddc0001e77983 */ /* 0x000ee80000300800 */
[----:B--2---:R-:W-:Y:S04]  /*1244b0*/  @P2 STG.E [R228.64], R223 ;  /* 0x000000dfe4002986 */ /* 0x004fe8000c101908 */
[----:B------:R-:W-:Y:S04]  /*1244c0*/  @P4 STG.E [R224.64], R221 ;  /* 0x000000dde0004986 */ /* 0x000fe8000c101908 */
[----:B------:R1:W-:Y:S04]  /*1244d0*/  @P1 STG.E [R226.64], R230 ;  /* 0x000000e6e2001986 */ /* 0x0003e8000c101908 */
[----:B-1----:R-:W2:Y:S01]  /*1244e0*/  LDL.LU R230, [R1+0xdbc] ;  /* 0x000dbc0001e67983 */ /* 0x002ea20000300800 */
[----:B------:R-:W-:-:S02]  /*1244f0*/  ISETP.LT.AND P0, PT, R194, c[0x0][0x178], !P5 ;  /* 0x00005e00c2007a0c */ /* 0x000fc40006f01270 */
[----:B------:R-:W-:Y:S02]  /*124500*/  ISETP.LT.AND P3, PT, R66, c[0x0][0x178], !P5 ;  /* 0x00005e0042007a0c */ /* 0x000fe40006f61270 */
[----:B------:R-:W-:Y:S02]  /*124510*/  IADD3 R222, R220, c[0x0][0x198], RZ ;  /* 0x00006600dcde7a10 */ /* 0x000fe40007ffe0ff */
[----:B------:R-:W-:Y:S02]  /*124520*/  ISETP.LT.AND P2, PT, R67, c[0x0][0x178], !P5 ;  /* 0x00005e0043007a0c */ /* 0x000fe40006f41270 */
[----:B------:R-:W-:Y:S01]  /*124530*/  ISETP.LT.AND P6, PT, R215, c[0x0][0x178], !P5 ;  /* 0x00005e00d7007a0c */ /* 0x000fe20006fc1270 */
[----:B------:R-:W-:Y:S01]  /*124540*/  IMAD.WIDE R220, R222, 0x4, R2 ;  /* 0x00000004dedc7825 */ /* 0x000fe200078e0202 */
[----:B------:R-:W-:-:S03]  /*124550*/  ISETP.LT.AND P4, PT, R47, c[0x0][0x178], !P5 ;  /* 0x00005e002f007a0c */ /* 0x000fc60006f81270 */
[C---:B------:R-:W-:Y:S01]  /*124560*/  IMAD.WIDE R224, R222.reuse, 0x4, R48 ;  /* 0x00000004dee07825 */ /* 0x040fe200078e0230 */
[----:B------:R-:W-:Y:S01]  /*124570*/  ISETP.LT.AND P1, PT, R23, c[0x0][0x178], !P5 ;  /* 0x00005e0017007a0c */ /* 0x000fe20006f21270 */
[----:B------:R1:W-:Y:S02]  /*124580*/  @P0 STG.E [R220.64], R235 ;  /* 0x000000ebdc000986 */ /* 0x0003e4000c101908 */
[----:B------:R-:W-:Y:S02]  /*124590*/  IMAD.WIDE R226, R222, 0x4, R50 ;  /* 0x00000004dee27825 */ /* 0x000fe400078e0232 */
[----:B----4-:R4:W-:Y:S01]  /*1245a0*/  @P3 STG.E [R224.64], R234 ;  /* 0x000000eae0003986 */ /* 0x0109e2000c101908 */
[----:B------:R-:W-:-:S03]  /*1245b0*/  ISETP.LT.AND P3, PT, R7, c[0x0][0x178], !P5 ;  /* 0x00005e0007007a0c */ /* 0x000fc60006f61270 */
[----:B---3--:R3:W-:Y:S01]  /*1245c0*/  @P2 STG.E [R226.64], R65 ;  /* 0x00000041e2002986 */ /* 0x0087e2000c101908 */
[----:B-1----:R-:W-:-:S04]  /*1245d0*/  IMAD.WIDE R220, R222, 0x4, R52 ;  /* 0x00000004dedc7825 */ /* 0x002fc800078e0234 */
[C---:B----4-:R-:W-:Y:S01]  /*1245e0*/  IMAD.WIDE R224, R222.reuse, 0x4, R54 ;  /* 0x00000004dee07825 */ /* 0x050fe200078e0236 */
[----:B------:R1:W-:Y:S03]  /*1245f0*/  @P6 STG.E [R220.64], R233 ;  /* 0x000000e9dc006986 */ /* 0x0003e6000c101908 */
[C---:B---3--:R-:W-:Y:S01]  /*124600*/  IMAD.WIDE R226, R222.reuse, 0x4, R56 ;  /* 0x00000004dee27825 */ /* 0x048fe200078e0238 */
[----:B------:R-:W3:Y:S04]  /*124610*/  LDL.LU R65, [R1+0xd5c] ;  /* 0x000d5c0001417983 */ /* 0x000ee80000300800 */
[----:B------:R-:W4:Y:S01]  /*124620*/  LDL.LU R228, [R1+0xd2c] ;  /* 0x000d2c0001e47983 */ /* 0x000f220000300800 */
[----:B-1----:R-:W-:-:S03]  /*124630*/  IMAD.WIDE R220, R222, 0x4, R58 ;  /* 0x00000004dedc7825 */ /* 0x002fc600078e023a */
[----:B------:R-:W-:Y:S04]  /*124640*/  @P4 STG.E [R224.64], R232 ;  /* 0x000000e8e0004986 */ /* 0x000fe8000c101908 */
[----:B------:R-:W3:Y:S04]  /*124650*/  LDL.LU R229, [R1+0xbbc] ;  /* 0x000bbc0001e57983 */ /* 0x000ee80000300800 */
[----:B------:R1:W-:Y:S04]  /*124660*/  @P1 STG.E [R226.64], R231 ;  /* 0x000000e7e2001986 */ /* 0x0003e8000c101908 */
[----:B-1----:R-:W3:Y:S04]  /*124670*/  LDL.LU R231, [R1+0x7adc] ;  /* 0x007adc0001e77983 */ /* 0x002ee80000300800 */
[----:B------:R-:W3:Y:S04]  /*124680*/  LDL.LU R223, [R1+0x96c] ;  /* 0x00096c0001df7983 */ /* 0x000ee80000300800 */
[----:B------:R-:W3:Y:S04]  /*124690*/  LDL.LU R235, [R1+0x88c] ;  /* 0x00088c0001eb7983 */ /* 0x000ee80000300800 */
[----:B--2---:R1:W-:Y:S04]  /*1246a0*/  @P3 STG.E [R220.64], R230 ;  /* 0x000000e6dc003986 */ /* 0x0043e8000c101908 */
[----:B-1----:R-:W2:Y:S04]  /*1246b0*/  LDL.LU R220, [R1+0xd9c] ;  /* 0x000d9c0001dc7983 */ /* 0x002ea80000300800 */
[----:B------:R-:W3:Y:S01]  /*1246c0*/  LDL.LU R221, [R1+0xd7c] ;  /* 0x000d7c0001dd7983 */ /* 0x000ee20000300800 */
[----:B------:R-:W-:-:S02]  /*1246d0*/  ISETP.LT.AND P2, PT, R27, c[0x0][0x178], !P5 ;  /* 0x00005e001b007a0c */ /* 0x000fc40006f41270 */
[----:B------:R-:W-:Y:S01]  /*1246e0*/  ISETP.LT.AND P0, PT, R31, c[0x0][0x178], !P5 ;  /* 0x00005e001f007a0c */ /* 0x000fe20006f01270 */
[----:B------:R-:W4:Y:S01]  /*1246f0*/  LDL.LU R234, [R1+0x83c] ;  /* 0x00083c0001ea7983 */ /* 0x000f220000300800 */
[----:B------:R-:W-:-:S03]  /*124700*/  IMAD.WIDE R224, R222, 0x4, R60 ;  /* 0x00000004dee07825 */ /* 0x000fc600078e023c */
[----:B------:R-:W4:Y:S01]  /*124710*/  LDL.LU R233, [R1+0x82c] ;  /* 0x00082c0001e97983 */ /* 0x000f220000300800 */
[----:B------:R-:W-:-:S03]  /*124720*/  IMAD.WIDE R226, R222, 0x4, R62 ;  /* 0x00000004dee27825 */ /* 0x000fc600078e023e */
[----:B------:R-:W4:Y:S04]  /*124730*/  LDL.LU R232, [R1+0xca0] ;  /* 0x000ca00001e87983 */ /* 0x000f280000300800 */
[----:B------:R-:W4:Y:S01]  /*124740*/  LDL.LU R230, [R1+0x890] ;  /* 0x0008900001e67983 */ /* 0x000f220000300800 */
[----:B------:R-:W-:Y:S02]  /*124750*/  ISETP.LT.AND P6, PT, R43, c[0x0][0x178], !P5 ;  /* 0x00005e002b007a0c */ /* 0x000fe40006fc1270 */
[----:B------:R-:W-:Y:S02]  /*124760*/  ISETP.LT.AND P4, PT, R39, c[0x0][0x178], !P5 ;  /* 0x00005e0027007a0c */ /* 0x000fe40006f81270 */
[----:B------:R-:W-:Y:S01]  /*124770*/  ISETP.LT.AND P1, PT, R195, c[0x0][0x178], !P5 ;  /* 0x00005e00c3007a0c */ /* 0x000fe20006f21270 */
[----:B--2---:R1:W-:Y:S04]  /*124780*/  @P2 STG.E [R224.64], R220 ;  /* 0x000000dce0002986 */ /* 0x0043e8000c101908 */
[----:B---3--:R2:W-:Y:S01]  /*124790*/  @P0 STG.E [R226.64], R221 ;  /* 0x000000dde2000986 */ /* 0x0085e2000c101908 */
[----:B------:R-:W-:-:S03]  /*1247a0*/  ISETP.GE.AND P0, PT, R231, c[0x0][0x17c], PT ;  /* 0x00005f00e7007a0c */ /* 0x000fc60003f06270 */
[----:B------:R-:W3:Y:S01]  /*1247b0*/  LDL.LU R231, [R1+0x1e0] ;  /* 0x0001e00001e77983 */ /* 0x000ee20000300800 */
[----:B------:R-:W-:Y:S02]  /*1247c0*/  ISETP.LT.AND P2, PT, R163, c[0x0][0x178], !P5 ;  /* 0x00005e00a3007a0c */ /* 0x000fe40006f41270 */
[----:B------:R-:W-:Y:S01]  /*1247d0*/  ISETP.LT.AND P3, PT, R35, c[0x0][0x178], !P5 ;  /* 0x00005e0023007a0c */ /* 0x000fe20006f61270 */
[----:B-1----:R-:W-:-:S04]  /*1247e0*/  IMAD.WIDE R224, R222, 0x4, R238 ;  /* 0x00000004dee07825 */ /* 0x002fc800078e02ee */
[----:B--2---:R-:W-:-:S04]  /*1247f0*/  IMAD.WIDE R220, R222, 0x4, R236 ;  /* 0x00000004dedc7825 */ /* 0x004fc800078e02ec */
[----:B------:R-:W-:Y:S01]  /*124800*/  IMAD.WIDE R226, R222, 0x4, R240 ;  /* 0x00000004dee27825 */ /* 0x000fe200078e02f0 */
[----:B------:R1:W-:Y:S04]  /*124810*/  @P6 STG.E [R220.64], R65 ;  /* 0x00000041dc006986 */ /* 0x0003e8000c101908 */
[----:B----4-:R2:W-:Y:S01]  /*124820*/  @P4 STG.E [R224.64], R228 ;  /* 0x000000e4e0004986 */ /* 0x0105e2000c101908 */
[----:B------:R-:W-:-:S03]  /*124830*/  ISETP.LT.AND P6, PT, R194, c[0x0][0x178], !P0 ;  /* 0x00005e00c2007a0c */ /* 0x000fc600047c1270 */
[----:B------:R-:W-:Y:S01]  /*124840*/  @P1 STG.E [R226.64], R229 ;  /* 0x000000e5e2001986 */ /* 0x000fe2000c101908 */
[----:B------:R-:W-:Y:S02]  /*124850*/  ISETP.LT.AND P1, PT, R147, c[0x0][0x178], !P5 ;  /* 0x00005e0093007a0c */ /* 0x000fe40006f21270 */
[----:B------:R-:W-:Y:S01]  /*124860*/  ISETP.LT.AND P5, PT, R179, c[0x0][0x178], !P5 ;  /* 0x00005e00b3007a0c */ /* 0x000fe20006fa1270 */
[C---:B-1----:R-:W-:Y:S01]  /*124870*/  IMAD.WIDE R220, R222.reuse, 0x4, R244 ;  /* 0x00000004dedc7825 */ /* 0x042fe200078e02f4 */
[----:B------:R-:W4:Y:S03]  /*124880*/  LDL.LU R65, [R1+0x7b5c] ;  /* 0x007b5c0001417983 */ /* 0x000f260000300800 */
[----:B--2---:R-:W-:Y:S01]  /*124890*/  IMAD.WIDE R224, R222, 0x4, R242 ;  /* 0x00000004dee07825 */ /* 0x004fe200078e02f2 */
[----:B------:R-:W-:Y:S02]  /*1248a0*/  ISETP.LT.AND P4, PT, R66, c[0x0][0x178], !P0 ;  /* 0x00005e0042007a0c */ /* 0x000fe40004781270 */
[----:B------:R-:W4:Y:S04]  /*1248b0*/  LDL.LU R66, [R1+0x7b58] ;  /* 0x007b580001427983 */ /* 0x000f280000300800 */
[----:B------:R1:W-:Y:S04]  /*1248c0*/  @P2 STG.E [R224.64], R223 ;  /* 0x000000dfe0002986 */ /* 0x0003e8000c101908 */
[----:B------:R1:W-:Y:S01]  /*1248d0*/  @P3 STG.E [R220.64], R235 ;  /* 0x000000ebdc003986 */ /* 0x0003e2000c101908 */
[----:B------:R-:W-:-:S02]  /*1248e0*/  ISETP.LT.AND P3, PT, R67, c[0x0][0x178], !P0 ;  /* 0x00005e0043007a0c */ /* 0x000fc40004761270 */
[C---:B-1----:R-:W-:Y:S01]  /*1248f0*/  IADD3 R224, R222.reuse, c[0x0][0x198], RZ ;  /* 0x00006600dee07a10 */ /* 0x042fe20007ffe0ff */
[----:B------:R-:W4:Y:S01]  /*124900*/  LDL.LU R67, [R1+0x7b54] ;  /* 0x007b540001437983 */ /* 0x000f220000300800 */
[C---:B------:R-:W-:Y:S01]  /*124910*/  IMAD.WIDE R220, R222.reuse, 0x4, R246 ;  /* 0x00000004dedc7825 */ /* 0x040fe200078e02f6 */
[----:B------:R-:W-:Y:S02]  /*124920*/  ISETP.LT.AND P2, PT, R215, c[0x0][0x178], !P0 ;  /* 0x00005e00d7007a0c */ /* 0x000fe40004741270 */
[----:B------:R-:W4:Y:S01]  /*124930*/  LDL.LU R225, [R1+0x7ae0] ;  /* 0x007ae00001e17983 */ /* 0x000f220000300800 */
[----:B------:R-:W-:-:S04]  /*124940*/  IMAD.WIDE R222, R222, 0x4, R248 ;  /* 0x00000004dede7825 */ /* 0x000fc800078e02f8 */
[C---:B------:R-:W-:Y:S01]  /*124950*/  IMAD.WIDE R226, R224.reuse, 0x4, R2 ;  /* 0x00000004e0e27825 */ /* 0x040fe200078e0202 */
[----:B------:R-:W-:Y:S03]  /*124960*/  @P1 STG.E [R220.64], R234 ;  /* 0x000000eadc001986 */ /* 0x000fe6000c101908 */
[----:B------:R-:W-:Y:S01]  /*124970*/  IMAD.WIDE R228, R224, 0x4, R48 ;  /* 0x00000004e0e47825 */ /* 0x000fe200078e0230 */
[----:B------:R-:W-:Y:S01]  /*124980*/  @P5 STG.E [R222.64], R233 ;  /* 0x000000e9de005986 */ /* 0x000fe2000c101908 */
[----:B------:R-:W-:-:S03]  /*124990*/  ISETP.LT.AND P5, PT, R23, c[0x0][0x178], !P0 ;  /* 0x00005e0017007a0c */ /* 0x000fc600047a1270 */
[----:B------:R1:W-:Y:S01]  /*1249a0*/  @P6 STG.E [R226.64], R232 ;  /* 0x000000e8e2006986 */ /* 0x0003e2000c101908 */
[----:B------:R-:W-:-:S03]  /*1249b0*/  ISETP.LT.AND P6, PT, R47, c[0x0][0x178], !P0 ;  /* 0x00005e002f007a0c */ /* 0x000fc600047c1270 */
[----:B------:R1:W-:Y:S01]  /*1249c0*/  @P4 STG.E [R228.64], R230 ;  /* 0x000000e6e4004986 */ /* 0x0003e2000c101908 */
[----:B------:R-:W-:Y:S02]  /*1249d0*/  ISETP.LT.AND P4, PT, R7, c[0x0][0x178], !P0 ;  /* 0x00005e0007007a0c */ /* 0x000fe40004781270 */
[----:B------:R-:W-:Y:S01]  /*1249e0*/  ISETP.LT.AND P1, PT, R27, c[0x0][0x178], !P0 ;  /* 0x00005e001b007a0c */ /* 0x000fe20004721270 */
[----:B------:R-:W4:Y:S01]  /*1249f0*/  LDL.LU R235, [R1+0x894] ;  /* 0x0008940001eb7983 */ /* 0x000f220000300800 */
[----:B-1----:R-:W-:-:S03]  /*124a00*/  IMAD.WIDE R226, R224, 0x4, R50 ;  /* 0x00000004e0e27825 */ /* 0x002fc600078e0232 */
[----:B------:R-:W4:Y:S01]  /*124a10*/  LDL.LU R234, [R1+0x1e4] ;  /* 0x0001e40001ea7983 */ /* 0x000f220000300800 */
[----:B------:R-:W-:-:S03]  /*124a20*/  IMAD.WIDE R228, R224, 0x4, R52 ;  /* 0x00000004e0e47825 */ /* 0x000fc600078e0234 */
[----:B------:R-:W1:Y:S01]  /*124a30*/  LDS.128 R220, [R0] ;  /* 0x0000000000dc7984 */ /* 0x000e620000000c00 */
[----:B------:R-:W-:-:S03]  /*124a40*/  IMAD.WIDE R232, R224, 0x4, R60 ;  /* 0x00000004e0e87825 */ /* 0x000fc600078e023c */
[----:B---3--:R3:W-:Y:S01]  /*124a50*/  @P3 STG.E [R226.64], R231 ;  /* 0x000000e7e2003986 */ /* 0x0087e2000c101908 */
[----:B------:R-:W-:-:S03]  /*124a60*/  ISETP.LT.AND P3, PT, R31, c[0x0][0x178], !P0 ;  /* 0x00005e001f007a0c */ /* 0x000fc60004761270 */
[----:B------:R1:W-:Y:S01]  /*124a70*/  @P2 STG.E [R228.64], R16 ;  /* 0x00000010e4002986 */ /* 0x0003e2000c101908 */
[----:B------:R-:W-:Y:S01]  /*124a80*/  ISETP.LT.AND P2, PT, R43, c[0x0][0x178], !P0 ;  /* 0x00005e002b007a0c */ /* 0x000fe20004741270 */
[----:B---3--:R-:W-:-:S04]  /*124a90*/  IMAD.WIDE R226, R224, 0x4, R54 ;  /* 0x00000004e0e27825 */ /* 0x008fc800078e0236 */
[C---:B-1----:R-:W-:Y:S01]  /*124aa0*/  IMAD.WIDE R228, R224.reuse, 0x4, R56 ;  /* 0x00000004e0e47825 */ /* 0x042fe200078e0238 */
[----:B------:R1:W-:Y:S03]  /*124ab0*/  @P6 STG.E [R226.64], R120 ;  /* 0x00000078e2006986 */ /* 0x0003e6000c101908 */
[----:B------:R-:W-:Y:S01]  /*124ac0*/  IMAD.WIDE R230, R224, 0x4, R58 ;  /* 0x00000004e0e67825 */ /* 0x000fe200078e023a */
[----:B------:R3:W-:Y:S01]  /*124ad0*/  @P5 STG.E [R228.64], R136 ;  /* 0x00000088e4005986 */ /* 0x0007e2000c101908 */
[----:B------:R-:W-:-:S03]  /*124ae0*/  ISETP.LT.AND P6, PT, R195, c[0x0][0x178], !P0 ;  /* 0x00005e00c3007a0c */ /* 0x000fc600047c1270 */
[----:B------:R4:W-:Y:S01]  /*124af0*/  @P4 STG.E [R230.64], R140 ;  /* 0x0000008ce6004986 */ /* 0x0009e2000c101908 */
[----:B------:R-:W-:-:S03]  /*124b00*/  ISETP.LT.AND P5, PT, R163, c[0x0][0x178], !P0 ;  /* 0x00005e00a3007a0c */ /* 0x000fc600047a1270 */
[----:B------:R-:W-:Y:S01]  /*124b10*/  @P1 STG.E [R232.64], R132 ;  /* 0x00000084e8001986 */ /* 0x000fe2000c101908 */
[----:B------:R-:W-:Y:S01]  /*124b20*/  ISETP.LT.AND P1, PT, R39, c[0x0][0x178], !P0 ;  /* 0x00005e0027007a0c */ /* 0x000fe20004721270 */
[C---:B-1----:R-:W-:Y:S02]  /*124b30*/  IMAD.WIDE R226, R224.reuse, 0x4, R62 ;  /* 0x00000004e0e27825 */ /* 0x042fe400078e023e */
[----:B------:R-:W2:Y:S02]  /*124b40*/  LDL.LU R16, [R1+0xca4] ;  /* 0x000ca40001107983 */ /* 0x000ea40000300800 */
[C---:B---3--:R-:W-:Y:S02]  /*124b50*/  IMAD.WIDE R228, R224.reuse, 0x4, R236 ;  /* 0x00000004e0e47825 */ /* 0x048fe400078e02ec */
[----:B------:R1:W-:Y:S02]  /*124b60*/  @P3 STG.E [R226.64], R128 ;  /* 0x00000080e2003986 */ /* 0x0003e4000c101908 */
[----:B----4-:R-:W-:-:S02]  /*124b70*/  IMAD.WIDE R230, R224, 0x4, R242 ;  /* 0x00000004e0e67825 */ /* 0x010fc400078e02f2 */
[----:B------:R3:W-:Y:S02]  /*124b80*/  @P2 STG.E [R228.64], R124 ;  /* 0x0000007ce4002986 */ /* 0x0007e4000c101908 */
[----:B-1----:R-:W-:-:S04]  /*124b90*/  IMAD.WIDE R226, R224, 0x4, R238 ;  /* 0x00000004e0e27825 */ /* 0x002fc800078e02ee */
[----:B---3--:R-:W-:Y:S01]  /*124ba0*/  IMAD.WIDE R228, R224, 0x4, R240 ;  /* 0x00000004e0e47825 */ /* 0x008fe200078e02f0 */
[----:B------:R-:W-:Y:S04]  /*124bb0*/  @P1 STG.E [R226.64], R156 ;  /* 0x0000009ce2001986 */ /* 0x000fe8000c101908 */
[----:B------:R-:W3:Y:S04]  /*124bc0*/  LDL.LU R124, [R1+0x7ae4] ;  /* 0x007ae400017c7983 */ /* 0x000ee80000300800 */
[----:B------:R1:W-:Y:S04]  /*124bd0*/  @P6 STG.E [R228.64], R172 ;  /* 0x000000ace4006986 */ /* 0x0003e8000c101908 */
[----:B------:R4:W-:Y:S04]  /*124be0*/  @P5 STG.E [R230.64], R188 ;  /* 0x000000bce6005986 */ /* 0x0009e8000c101908 */
[----:B-1----:R-:W3:Y:S04]  /*124bf0*/  LDL.LU R172, [R1+0x3c64] ;  /* 0x003c640001ac7983 */ /* 0x002ee80000300800 */
[----:B----4-:R-:W4:Y:S01]  /*124c00*/  LDL.LU R188, [R1+0x3c68] ;  /* 0x003c680001bc7983 */ /* 0x010f220000300800 */
[----:B------:R-:W-:-:S02]  /*124c10*/  ISETP.LT.AND P4, PT, R35, c[0x0][0x178], !P0 ;  /* 0x00005e0023007a0c */ /* 0x000fc40004781270 */
[----:B------:R-:W-:Y:S02]  /*124c20*/  ISETP.LT.AND P2, PT, R147, c[0x0][0x178], !P0 ;  /* 0x00005e0093007a0c */ /* 0x000fe40004741270 */
[----:B------:R-:W-:Y:S01]  /*124c30*/  ISETP.GE.AND P3, PT, R225, c[0x0][0x17c], PT ;  /* 0x00005f00e1007a0c */ /* 0x000fe20003f66270 */
[----:B------:R-:W-:Y:S01]  /*124c40*/  IMAD.WIDE R232, R224, 0x4, R244 ;  /* 0x00000004e0e87825 */ /* 0x000fe200078e02f4 */
[----:B------:R-:W-:Y:S01]  /*124c50*/  ISETP.LT.AND P0, PT, R179, c[0x0][0x178], !P0 ;  /* 0x00005e00b3007a0c */ /* 0x000fe20004701270 */
[----:B------:R-:W3:Y:S01]  /*124c60*/  LDL.LU R140, [R1+0xc90] ;  /* 0x000c9000018c7983 */ /* 0x000ee20000300800 */
[----:B------:R-:W-:Y:S01]  /*124c70*/  ISETP.LT.AND P1, PT, R194, c[0x0][0x178], !P3 ;  /* 0x00005e00c2007a0c */ /* 0x000fe20005f21270 */
[C---:B------:R-:W-:Y:S01]  /*124c80*/  IMAD.WIDE R228, R224.reuse, 0x4, R246 ;  /* 0x00000004e0e47825 */ /* 0x040fe200078e02f6 */
[----:B------:R-:W-:-:S03]  /*124c90*/  IADD3 R0, R224, c[0x0][0x198], RZ ;  /* 0x00006600e0007a10 */ /* 0x000fc60007ffe0ff */
[----:B------:R-:W-:Y:S01]  /*124ca0*/  IMAD.WIDE R226, R224, 0x4, R248 ;  /* 0x00000004e0e27825 */ /* 0x000fe200078e02f8 */
[----:B------:R-:W-:Y:S03]  /*124cb0*/  @P4 STG.E [R232.64], R204 ;  /* 0x000000cce8004986 */ /* 0x000fe6000c101908 */
[C---:B------:R-:W-:Y:S01]  /*124cc0*/  IMAD.WIDE R224, R0.reuse, 0x4, R2 ;  /* 0x0000000400e07825 */ /* 0x040fe200078e0202 */
[----:B------:R-:W-:Y:S04]  /*124cd0*/  @P2 STG.E [R228.64], R208 ;  /* 0x000000d0e4002986 */ /* 0x000fe8000c101908 */
[----:B------:R1:W-:Y:S02]  /*124ce0*/  @P0 STG.E [R226.64], R220 ;  /* 0x000000dce2000986 */ /* 0x0003e4000c101908 */
[----:B-1----:R-:W-:-:S04]  /*124cf0*/  IMAD.WIDE R226, R0, 0x4, R48 ;  /* 0x0000000400e27825 */ /* 0x002fc800078e0230 */
[----:B------:R-:W-:Y:S01]  /*124d00*/  IMAD.WIDE R228, R0, 0x4, R50 ;  /* 0x0000000400e47825 */ /* 0x000fe200078e0232 */
[----:B--2---:R-:W-:Y:S01]  /*124d10*/  @P1 STG.E [R224.64], R16 ;  /* 0x00000010e0001986 */ /* 0x004fe2000c101908 */
[----:B----4-:R-:W-:Y:S02]  /*124d20*/  ISETP.LT.AND P5, PT, R188, c[0x0][0x178], !P3 ;  /* 0x00005e00bc007a0c */ /* 0x010fe40005fa1270 */
[----:B---3--:R-:W-:-:S11]  /*124d30*/  ISETP.LT.AND P4, PT, R172, c[0x0][0x178], !P3 ;  /* 0x00005e00ac007a0c */ /* 0x008fd60005f81270 */
[----:B------:R1:W-:Y:S04]  /*124d40*/  @P5 STG.E [R226.64], R235 ;  /* 0x000000ebe2005986 */ /* 0x0003e8000c101908 */
[----:B------:R2:W-:Y:S04]  /*124d50*/  @P4 STG.E [R228.64], R234 ;  /* 0x000000eae4004986 */ /* 0x0005e8000c101908 */
[----:B-1----:R-:W3:Y:S04]  /*124d60*/  LDL.LU R235, [R1+0x350] ;  /* 0x0003500001eb7983 */ /* 0x002ee80000300800 */
[----:B--2---:R-:W2:Y:S01]  /*124d70*/  LDL.LU R234, [R1] ;  /* 0x0000000001ea7983 */ /* 0x004ea20000300800 */
[----:B------:R-:W-:-:S02]  /*124d80*/  ISETP.LT.AND P6, PT, R215, c[0x0][0x178], !P3 ;  /* 0x00005e00d7007a0c */ /* 0x000fc40005fc1270 */
[----:B------:R-:W-:Y:S02]  /*124d90*/  ISETP.LT.AND P2, PT, R47, c[0x0][0x178], !P3 ;  /* 0x00005e002f007a0c */ /* 0x000fe40005f41270 */
[----:B------:R-:W-:Y:S02]  /*124da0*/  ISETP.LT.AND P0, PT, R23, c[0x0][0x178], !P3 ;  /* 0x00005e0017007a0c */ /* 0x000fe40005f01270 */
[----:B------:R-:W-:Y:S01]  /*124db0*/  ISETP.LT.AND P5, PT, R7, c[0x0][0x178], !P3 ;  /* 0x00005e0007007a0c */ /* 0x000fe20005fa1270 */
[----:B------:R-:W-:Y:S01]  /*124dc0*/  IMAD.WIDE R224, R0, 0x4, R52 ;  /* 0x0000000400e07825 */ /* 0x000fe200078e0234 */
[----:B------:R-:W-:-:S03]  /*124dd0*/  ISETP.LT.AND P4, PT, R27, c[0x0][0x178], !P3 ;  /* 0x00005e001b007a0c */ /* 0x000fc60005f81270 */
[C---:B------:R-:W-:Y:S01]  /*124de0*/  IMAD.WIDE R226, R0.reuse, 0x4, R54 ;  /* 0x0000000400e27825 */ /* 0x040fe200078e0236 */
[----:B------:R-:W-:Y:S01]  /*124df0*/  ISETP.LT.AND P1, PT, R31, c[0x0][0x178], !P3 ;  /* 0x00005e001f007a0c */ /* 0x000fe20005f21270 */
[----:B------:R1:W-:Y:S02]  /*124e00*/  @P6 STG.E [R224.64], R17 ;  /* 0x00000011e0006986 */ /* 0x0003e4000c101908 */
[----:B------:R-:W-:Y:S01]  /*124e10*/  IMAD.WIDE R228, R0, 0x4, R56 ;  /* 0x0000000400e47825 */ /* 0x000fe200078e0238 */
[----:B------:R-:W-:Y:S01]  /*124e20*/  ISETP.LT.AND P6, PT, R43, c[0x0][0x178], !P3 ;  /* 0x00005e002b007a0c */ /* 0x000fe20005fc1270 */
[----:B------:R4:W-:Y:S01]  /*124e30*/  @P2 STG.E [R226.64], R121 ;  /* 0x00000079e2002986 */ /* 0x0009e2000c101908 */
[----:B------:R-:W-:-:S03]  /*124e40*/  ISETP.LT.AND P2, PT, R39, c[0x0][0x178], !P3 ;  /* 0x00005e0027007a0c */ /* 0x000fc60005f41270 */
[----:B------:R4:W-:Y:S01]  /*124e50*/  @P0 STG.E [R228.64], R137 ;  /* 0x00000089e4000986 */ /* 0x0009e2000c101908 */
[----:B-1----:R-:W-:-:S04]  /*124e60*/  IMAD.WIDE R16, R0, 0x4, R58 ;  /* 0x0000000400107825 */ /* 0x002fc800078e023a */
[----:B----4-:R-:W-:Y:S01]  /*124e70*/  IMAD.WIDE R120, R0, 0x4, R60 ;  /* 0x0000000400787825 */ /* 0x010fe200078e023c */
[----:B------:R1:W-:Y:S01]  /*124e80*/  @P5 STG.E [R16.64], R141 ;  /* 0x0000008d10005986 */ /* 0x0003e2000c101908 */
[----:B------:R-:W-:-:S03]  /*124e90*/  ISETP.LT.AND P0, PT, R195, c[0x0][0x178], !P3 ;  /* 0x00005e00c3007a0c */ /* 0x000fc60005f01270 */
[----:B------:R4:W-:Y:S01]  /*124ea0*/  @P4 STG.E [R120.64], R133 ;  /* 0x0000008578004986 */ /* 0x0009e2000c101908 */
[----:B------:R-:W-:Y:S01]  /*124eb0*/  ISETP.LT.AND P4, PT, R163, c[0x0][0x178], !P3 ;  /* 0x00005e00a3007a0c */ /* 0x000fe20005f81270 */
[C---:B------:R-:W-:Y:S01]  /*124ec0*/  IMAD.WIDE R136, R0.reuse, 0x4, R62 ;  /* 0x0000000400887825 */ /* 0x040fe200078e023e */
[----:B------:R-:W-:Y:S01]  /*124ed0*/  ISETP.LT.AND P5, PT, R35, c[0x0][0x178], !P3 ;  /* 0x00005e0023007a0c */ /* 0x000fe20005fa1270 */
[----:B------:R-:W2:Y:S02]  /*124ee0*/  LDS.128 R224, [R250] ;  /* 0x00000000fae07984 */ /* 0x000ea40000000c00 */
[C---:B-1----:R-:W-:Y:S02]  /*124ef0*/  IMAD.WIDE R16, R0.reuse, 0x4, R236 ;  /* 0x0000000400107825 */ /* 0x042fe400078e02ec */
[----:B------:R1:W-:Y:S02]  /*124f00*/  @P1 STG.E [R136.64], R129 ;  /* 0x0000008188001986 */ /* 0x0003e4000c101908 */
[----:B----4-:R-:W-:-:S02]  /*124f10*/  IMAD.WIDE R120, R0, 0x4, R238 ;  /* 0x0000000400787825 */ /* 0x010fc400078e02ee */
[----:B------:R4:W-:Y:S04]  /*124f20*/  @P6 STG.E [R16.64], R125 ;  /* 0x0000007d10006986 */ /* 0x0009e8000c101908 */
[----:B------:R4:W-:Y:S01]  /*124f30*/  @P2 STG.E [R120.64], R157 ;  /* 0x0000009d78002986 */ /* 0x0009e2000c101908 */
[----:B-1----:R-:W-:-:S03]  /*124f40*/  IMAD.WIDE R128, R0, 0x4, R240 ;  /* 0x0000000400807825 */ /* 0x002fc600078e02f0 */
[----:B------:R-:W1:Y:S01]  /*124f50*/  LDS.128 R228, [R251] ;  /* 0x00000000fbe47984 */ /* 0x000e620000000c00 */
[----:B----4-:R-:W-:-:S03]  /*124f60*/  IMAD.WIDE R16, R0, 0x4, R242 ;  /* 0x0000000400107825 */ /* 0x010fc600078e02f2 */
[----:B------:R-:W-:Y:S01]  /*124f70*/  @P0 STG.E [R128.64], R173 ;  /* 0x000000ad80000986 */ /* 0x000fe2000c101908 */
[----:B------:R-:W-:-:S03]  /*124f80*/  IMAD.WIDE R120, R0, 0x4, R244 ;  /* 0x0000000400787825 */ /* 0x000fc600078e02f4 */
[----:B------:R4:W-:Y:S01]  /*124f90*/  @P4 STG.E [R16.64], R189 ;  /* 0x000000bd10004986 */ /* 0x0009e2000c101908 */
[----:B------:R-:W-:Y:S01]  /*124fa0*/  ISETP.GE.AND P1, PT, R124, c[0x0][0x17c], PT ;  /* 0x00005f007c007a0c */ /* 0x000fe20003f26270 */
[C---:B------:R-:W-:Y:S02]  /*124fb0*/  IMAD.WIDE R124, R0.reuse, 0x4, R248 ;  /* 0x00000004007c7825 */ /* 0x040fe400078e02f8 */
[----:B------:R4:W-:Y:S01]  /*124fc0*/  @P5 STG.E [R120.64], R205 ;  /* 0x000000cd78005986 */ /* 0x0009e2000c101908 */
[----:B------:R-:W-:Y:S02]  /*124fd0*/  ISETP.LT.AND P0, PT, R147, c[0x0][0x178], !P3 ;  /* 0x00005e0093007a0c */ /* 0x000fe40005f01270 */
[----:B------:R-:W-:Y:S02]  /*124fe0*/  ISETP.LT.AND P3, PT, R179, c[0x0][0x178], !P3 ;  /* 0x00005e00b3007a0c */ /* 0x000fe40005f61270 */
[C---:B----4-:R-:W-:Y:S01]  /*124ff0*/  IADD3 R16, R0.reuse, c[0x0][0x198], RZ ;  /* 0x0000660000107a10 */ /* 0x050fe20007ffe0ff */
[----:B------:R-:W-:-:S02]  /*125000*/  IMAD.WIDE R120, R0, 0x4, R246 ;  /* 0x0000000400787825 */ /* 0x000fc400078e02f6 */
[----:B------:R-:W4:Y:S01]  /*125010*/  LDL.LU R0, [R1+0x7ae8] ;  /* 0x007ae80001007983 */ /* 0x000f220000300800 */
[----:B------:R-:W-:Y:S02]  /*125020*/  ISETP.LT.AND P6, PT, R194, c[0x0][0x178], !P1 ;  /* 0x00005e00c2007a0c */ /* 0x000fe40004fc1270 */
[----:B------:R-:W-:Y:S01]  /*125030*/  ISETP.LT.AND P2, PT, R188, c[0x0][0x178], !P1 ;  /* 0x00005e00bc007a0c */ /* 0x000fe20004f41270 */
[----:B------:R-:W-:Y:S01]  /*125040*/  IMAD.WIDE R128, R16, 0x4, R2 ;  /* 0x0000000410807825 */ /* 0x000fe200078e0202 */
[----:B------:R-:W-:Y:S01]  /*125050*/  ISETP.LT.AND P5, PT, R172, c[0x0][0x178], !P1 ;  /* 0x00005e00ac007a0c */ /* 0x000fe20004fa1270 */
[----:B------:R1:W-:Y:S02]  /*125060*/  @P0 STG.E [R120.64], R209 ;  /* 0x000000d178000986 */ /* 0x0003e4000c101908 */
[C---:B------:R-:W-:Y:S02]  /*125070*/  IMAD.WIDE R132, R16.reuse, 0x4, R48 ;  /* 0x0000000410847825 */ /* 0x040fe400078e0230 */
[----:B------:R-:W-:Y:S04]  /*125080*/  @P3 STG.E [R124.64], R221 ;  /* 0x000000dd7c003986 */ /* 0x000fe8000c101908 */
[----:B------:R1:W-:Y:S02]  /*125090*/  @P6 STG.E [R128.64], R140 ;  /* 0x0000008c80006986 */ /* 0x0003e4000c101908 */
[----:B-1----:R-:W-:-:S02]  /*1250a0*/  IMAD.WIDE R120, R16, 0x4, R50 ;  /* 0x0000000410787825 */ /* 0x002fc400078e0232 */
[----:B------:R-:W4:Y:S04]  /*1250b0*/  LDL.LU R140, [R1+0xc94] ;  /* 0x000c9400018c7983 */ /* 0x000f280000300800 */
[----:B---3--:R1:W-:Y:S04]  /*1250c0*/  @P2 STG.E [R132.64], R235 ;  /* 0x000000eb84002986 */ /* 0x0083e8000c101908 */
[----:B--2---:R2:W-:Y:S04]  /*1250d0*/  @P5 STG.E [R120.64], R234 ;  /* 0x000000ea78005986 */ /* 0x0045e8000c101908 */
[----:B-1----:R-:W3:Y:S04]  /*1250e0*/  LDL.LU R235, [R1+0x354] ;  /* 0x0003540001eb7983 */ /* 0x002ee80000300800 */
[----:B--2---:R-:W2:Y:S01]  /*1250f0*/  LDL.LU R234, [R1+0x4] ;  /* 0x0000040001ea7983 */ /* 0x004ea20000300800 */
        /* <DEDUP_REMOVED lines=9> */
[----:B------:R-:W-:Y:S01]  /*125190*/  IMAD.WIDE R128, R16, 0x4, R58 ;  /* 0x0000000410807825 */ /* 0x000fe200078e023a */
[----:B------:R-:W-:-:S03]  /*1251a0*/  ISETP.LT.AND P4, PT, R43, c[0x0][0x178], !P1 ;  /* 0x00005e002b007a0c */ /* 0x000fc60004f81270 */
[C---:B------:R-:W-:Y:S01]  /*1251b0*/  IMAD.WIDE R132, R16.reuse, 0x4, R60 ;  /* 0x0000000410847825 */ /* 0x040fe200078e023c */
[----:B------:R1:W-:Y:S03]  /*1251c0*/  @P6 STG.E [R120.64], R96 ;  /* 0x0000006078006986 */ /* 0x0003e6000c101908 */
[----:B-1----:R-:W-:Y:S01]  /*1251d0*/  IMAD.WIDE R124, R16, 0x4, R56 ;  /* 0x00000004107c7825 */ /* 0x002fe200078e0238 */
[----:B------:R-:W-:-:S04]  /*1251e0*/  ISETP.LT.AND P6, PT, R195, c[0x0][0x178], !P1 ;  /* 0x00005e00c3007a0c */ /* 0x000fc80004fc1270 */
[----:B------:R1:W-:Y:S04]  /*1251f0*/  @P3 STG.E [R124.64], R112 ;  /* 0x000000707c003986 */ /* 0x0003e8000c101908 */
[----:B------:R1:W-:Y:S01]  /*125200*/  @P2 STG.E [R128.64], R116 ;  /* 0x0000007480002986 */ /* 0x0003e2000c101908 */
[----:B------:R-:W-:-:S03]  /*125210*/  IMAD.WIDE R120, R16, 0x4, R62 ;  /* 0x0000000410787825 */ /* 0x000fc600078e023e */
[----:B------:R-:W-:Y:S01]  /*125220*/  @P0 STG.E [R132.64], R108 ;  /* 0x0000006c84000986 */ /* 0x000fe2000c101908 */
[----:B------:R-:W-:Y:S02]  /*125230*/  ISETP.LT.AND P0, PT, R39, c[0x0][0x178], !P1 ;  /* 0x00005e0027007a0c */ /* 0x000fe40004f01270 */
[----:B------:R-:W-:Y:S01]  /*125240*/  ISETP.LT.AND P3, PT, R163, c[0x0][0x178], !P1 ;  /* 0x00005e00a3007a0c */ /* 0x000fe20004f61270 */
[----:B-1----:R-:W-:Y:S01]  /*125250*/  IMAD.WIDE R124, R16, 0x4, R236 ;  /* 0x00000004107c7825 */ /* 0x002fe200078e02ec */
[----:B------:R1:W-:Y:S01]  /*125260*/  @P5 STG.E [R120.64], R104 ;  /* 0x0000006878005986 */ /* 0x0003e2000c101908 */
[----:B------:R-:W-:-:S03]  /*125270*/  ISETP.LT.AND P2, PT, R35, c[0x0][0x178], !P1 ;  /* 0x00005e0023007a0c */ /* 0x000fc60004f41270 */
[----:B------:R1:W-:Y:S01]  /*125280*/  @P4 STG.E [R124.64], R100 ;  /* 0x000000647c004986 */ /* 0x0003e2000c101908 */
[----:B------:R-:W-:Y:S01]  /*125290*/  ISETP.LT.AND P4, PT, R147, c[0x0][0x178], !P1 ;  /* 0x00005e0093007a0c */ /* 0x000fe20004f81270 */
[----:B------:R-:W-:-:S04]  /*1252a0*/  IMAD.WIDE R128, R16, 0x4, R242 ;  /* 0x0000000410807825 */ /* 0x000fc800078e02f2 */
[C---:B-1----:R-:W-:Y:S01]  /*1252b0*/  IMAD.WIDE R120, R16.reuse, 0x4, R238 ;  /* 0x0000000410787825 */ /* 0x042fe200078e02ee */
[----:B------:R-:W2:Y:S03]  /*1252c0*/  LDL.LU R104, [R1+0x7aec] ;  /* 0x007aec0001687983 */ /* 0x000ea60000300800 */
[----:B------:R-:W-:Y:S01]  /*1252d0*/  IMAD.WIDE R124, R16, 0x4, R240 ;  /* 0x00000004107c7825 */ /* 0x000fe200078e02f0 */
[----:B------:R1:W-:Y:S01]  /*1252e0*/  @P0 STG.E [R120.64], R152 ;  /* 0x0000009878000986 */ /* 0x0003e2000c101908 */
[----:B------:R-:W-:-:S03]  /*1252f0*/  ISETP.LT.AND P1, PT, R179, c[0x0][0x178], !P1 ;  /* 0x00005e00b3007a0c */ /* 0x000fc60004f21270 */
[----:B------:R1:W-:Y:S01]  /*125300*/  @P6 STG.E [R124.64], R168 ;  /* 0x000000a87c006986 */ /* 0x0003e2000c101908 */
[----:B------:R-:W-:Y:S01]  /*125310*/  IMAD.WIDE R132, R16, 0x4, R244 ;  /* 0x0000000410847825 */ /* 0x000fe200078e02f4 */
[----:B----4-:R-:W-:Y:S02]  /*125320*/  ISETP.GE.AND P5, PT, R0, c[0x0][0x17c], PT ;  /* 0x00005f0000007a0c */ /* 0x010fe40003fa6270 */
[----:B------:R-:W-:Y:S02]  /*125330*/  @P3 STG.E [R128.64], R184 ;  /* 0x000000b880003986 */ /* 0x000fe4000c101908 */
[----:B------:R-:W-:Y:S02]  /*125340*/  ISETP.LT.AND P6, PT, R194, c[0x0][0x178], !P5 ;  /* 0x00005e00c2007a0c */ /* 0x000fe40006fc1270 */
[----:B------:R-:W-:Y:S01]  /*125350*/  ISETP.LT.AND P3, PT, R188, c[0x0][0x178], !P5 ;  /* 0x00005e00bc007a0c */ /* 0x000fe20006f61270 */
[C---:B-1----:R-:W-:Y:S01]  /*125360*/  IMAD.WIDE R120, R16.reuse, 0x4, R246 ;  /* 0x0000000410787825 */ /* 0x042fe200078e02f6 */
[----:B------:R-:W-:Y:S01]  /*125370*/  IADD3 R0, R16, c[0x0][0x198], RZ ;  /* 0x0000660010007a10 */ /* 0x000fe20007ffe0ff */
[----:B------:R-:W-:Y:S01]  /*125380*/  @P2 STG.E [R132.64], R200 ;  /* 0x000000c884002986 */ /* 0x000fe2000c101908 */
[----:B------:R-:W-:Y:S01]  /*125390*/  ISETP.LT.AND P2, PT, R172, c[0x0][0x178], !P5 ;  /* 0x00005e00ac007a0c */ /* 0x000fe20006f41270 */
[----:B------:R-:W-:-:S02]  /*1253a0*/  IMAD.WIDE R124, R16, 0x4, R248 ;  /* 0x00000004107c7825 */ /* 0x000fc400078e02f8 */
[----:B------:R1:W-:Y:S02]  /*1253b0*/  @P4 STG.E [R120.64], R88 ;  /* 0x0000005878004986 */ /* 0x0003e4000c101908 */
[C---:B------:R-:W-:Y:S02]  /*1253c0*/  IMAD.WIDE R16, R0.reuse, 0x4, R2 ;  /* 0x0000000400107825 */ /* 0x040fe400078e0202 */
[----:B------:R4:W-:Y:S02]  /*1253d0*/  @P1 STG.E [R124.64], R224 ;  /* 0x000000e07c001986 */ /* 0x0009e4000c101908 */
[C---:B-1----:R-:W-:Y:S02]  /*1253e0*/  IMAD.WIDE R120, R0.reuse, 0x4, R48 ;  /* 0x0000000400787825 */ /* 0x042fe400078e0230 */
[----:B------:R-:W-:Y:S02]  /*1253f0*/  @P6 STG.E [R16.64], R140 ;  /* 0x0000008c10006986 */ /* 0x000fe4000c101908 */
[----:B----4-:R-:W-:-:S02]  /*125400*/  IMAD.WIDE R124, R0, 0x4, R50 ;  /* 0x00000004007c7825 */ /* 0x010fc400078e0232 */
[----:B---3--:R1:W-:Y:S04]  /*125410*/  @P3 STG.E [R120.64], R235 ;  /* 0x000000eb78003986 */ /* 0x0083e8000c101908 */
[----:B--2---:R2:W-:Y:S04]  /*125420*/  @P2 STG.E [R124.64], R234 ;  /* 0x000000ea7c002986 */ /* 0x0045e8000c101908 */
[----:B-1----:R-:W3:Y:S04]  /*125430*/  LDL.LU R235, [R1+0xbd0] ;  /* 0x000bd00001eb7983 */ /* 0x002ee80000300800 */
[----:B--2---:R-:W2:Y:S01]  /*125440*/  LDL.LU R234, [R1+0x340] ;  /* 0x0003400001ea7983 */ /* 0x004ea20000300800 */
[----:B------:R-:W-:-:S02]  /*125450*/  ISETP.LT.AND P0, PT, R215, c[0x0][0x178], !P5 ;  /* 0x00005e00d7007a0c */ /* 0x000fc40006f01270 */
[----:B------:R-:W-:Y:S01]  /*125460*/  ISETP.LT.AND P4, PT, R47, c[0x0][0x178], !P5 ;  /* 0x00005e002f007a0c */ /* 0x000fe20006f81270 */
[C---:B------:R-:W-:Y:S01]  /*125470*/  IMAD.WIDE R128, R0.reuse, 0x4, R52 ;  /* 0x0000000400807825 */ /* 0x040fe200078e0234 */
[----:B------:R-:W-:Y:S01]  /*125480*/  ISETP.LT.AND P1, PT, R23, c[0x0][0x178], !P5 ;  /* 0x00005e0017007a0c */ /* 0x000fe20006f21270 */
[----:B------:R-:W4:Y:S01]  /*125490*/  LDL.LU R100, [R1+0x7af0] ;  /* 0x007af00001647983 */ /* 0x000f220000300800 */
[----:B------:R-:W-:Y:S02]  /*1254a0*/  ISETP.LT.AND P6, PT, R7, c[0x0][0x178], !P5 ;  /* 0x00005e0007007a0c */ /* 0x000fe40006fc1270 */
[----:B------:R-:W-:Y:S01]  /*1254b0*/  ISETP.LT.AND P3, PT, R27, c[0x0][0x178], !P5 ;  /* 0x00005e001b007a0c */ /* 0x000fe20006f61270 */
[----:B------:R-:W-:-:S04]  /*1254c0*/  IMAD.WIDE R16, R0, 0x4, R56 ;  /* 0x0000000400107825 */ /* 0x000fc800078e0238 */
[----:B------:R1:W-:Y:S01]  /*1254d0*/  @P0 STG.E [R128.64], R13 ;  /* 0x0000000d80000986 */ /* 0x0003e2000c101908 */
[----:B------:R-:W-:Y:S02]  /*1254e0*/  ISETP.LT.AND P2, PT, R31, c[0x0][0x178], !P5 ;  /* 0x00005e001f007a0c */ /* 0x000fe40006f41270 */
[----:B------:R-:W-:Y:S01]  /*1254f0*/  ISETP.LT.AND P0, PT, R43, c[0x0][0x178], !P5 ;  /* 0x00005e002b007a0c */ /* 0x000fe20006f01270 */
[----:B-1----:R-:W-:-:S05]  /*125500*/  IMAD.WIDE R12, R0, 0x4, R54 ;  /* 0x00000004000c7825 */ /* 0x002fca00078e0236 */
[----:B------:R1:W-:Y:S01]  /*125510*/  @P4 STG.E [R12.64], R97 ;  /* 0x000000610c004986 */ /* 0x0003e2000c101908 */
[----:B------:R-:W-:-:S03]  /*125520*/  ISETP.LT.AND P4, PT, R39, c[0x0][0x178], !P5 ;  /* 0x00005e0027007a0c */ /* 0x000fc60006f81270 */
[----:B------:R1:W-:Y:S01]  /*125530*/  @P1 STG.E [R16.64], R113 ;  /* 0x0000007110001986 */ /* 0x0003e2000c101908 */
[----:B------:R-:W-:Y:S01]  /*125540*/  ISETP.LT.AND P1, PT, R195, c[0x0][0x178], !P5 ;  /* 0x00005e00c3007a0c */ /* 0x000fe20006f21270 */
[----:B-1----:R-:W-:-:S04]  /*125550*/  IMAD.WIDE R12, R0, 0x4, R58 ;  /* 0x00000004000c7825 */ /* 0x002fc800078e023a */
[C---:B------:R-:W-:Y:S01]  /*125560*/  IMAD.WIDE R16, R0.reuse, 0x4, R60 ;  /* 0x0000000400107825 */ /* 0x040fe200078e023c */
[----:B------:R1:W-:Y:S03]  /*125570*/  @P6 STG.E [R12.64], R117 ;  /* 0x000000750c006986 */ /* 0x0003e6000c101908 */
[C---:B------:R-:W-:Y:S01]  /*125580*/  IMAD.WIDE R96, R0.reuse, 0x4, R62 ;  /* 0x0000000400607825 */ /* 0x040fe200078e023e */
[----:B------:R1:W-:Y:S01]  /*125590*/  @P3 STG.E [R16.64], R109 ;  /* 0x0000006d10003986 */ /* 0x0003e2000c101908 */
[----:B------:R-:W-:Y:S02]  /*1255a0*/  ISETP.LT.AND P3, PT, R163, c[0x0][0x178], !P5 ;  /* 0x00005e00a3007a0c */ /* 0x000fe40006f61270 */
[----:B------:R-:W-:Y:S01]  /*1255b0*/  IMAD.WIDE R112, R0, 0x4, R236 ;  /* 0x0000000400707825 */ /* 0x000fe200078e02ec */
[----:B------:R1:W-:Y:S01]  /*1255c0*/  @P2 STG.E [R96.64], R105 ;  /* 0x0000006960002986 */ /* 0x0003e2000c101908 */
[----:B------:R-:W-:-:S02]  /*1255d0*/  ISETP.LT.AND P2, PT, R35, c[0x0][0x178], !P5 ;  /* 0x00005e0023007a0c */ /* 0x000fc40006f41270 */
[----:B-1----:R-:W-:Y:S01]  /*1255e0*/  IMAD.WIDE R12, R0, 0x4, R238 ;  /* 0x00000004000c7825 */ /* 0x002fe200078e02ee */
[----:B------:R-:W-:Y:S01]  /*1255f0*/  ISETP.LT.AND P6, PT, R147, c[0x0][0x178], !P5 ;  /* 0x00005e0093007a0c */ /* 0x000fe20006fc1270 */
[----:B------:R-:W-:Y:S01]  /*125600*/  @P0 STG.E [R112.64], R101 ;  /* 0x0000006570000986 */ /* 0x000fe2000c101908 */
[----:B------:R-:W-:Y:S01]  /*125610*/  ISETP.GE.AND P0, PT, R104, c[0x0][0x17c], PT ;  /* 0x00005f0068007a0c */ /* 0x000fe20003f06270 */
[----:B------:R-:W-:Y:S02]  /*125620*/  IMAD.WIDE R16, R0, 0x4, R240 ;  /* 0x0000000400107825 */ /* 0x000fe400078e02f0 */
[----:B------:R1:W-:Y:S01]  /*125630*/  @P4 STG.E [R12.64], R153 ;  /* 0x000000990c004986 */ /* 0x0003e2000c101908 */
[----:B------:R-:W-:Y:S02]  /*125640*/  ISETP.LT.AND P5, PT, R179, c[0x0][0x178], !P5 ;  /* 0x00005e00b3007a0c */ /* 0x000fe40006fa1270 */
[----:B------:R-:W-:Y:S01]  /*125650*/  ISETP.LT.AND P4, PT, R194, c[0x0][0x178], !P0 ;  /* 0x00005e00c2007a0c */ /* 0x000fe20004781270 */
[----:B------:R1:W-:Y:S01]  /*125660*/  @P1 STG.E [R16.64], R169 ;  /* 0x000000a910001986 */ /* 0x0003e2000c101908 */
[----:B------:R-:W-:-:S04]  /*125670*/  IMAD.WIDE R96, R0, 0x4, R246 ;  /* 0x0000000400607825 */ /* 0x000fc800078e02f6 */
[----:B-1----:R-:W-:-:S04]  /*125680*/  IMAD.WIDE R12, R0, 0x4, R242 ;  /* 0x00000004000c7825 */ /* 0x002fc800078e02f2 */
[----:B------:R-:W-:Y:S01]  /*125690*/  IMAD.WIDE R16, R0, 0x4, R244 ;  /* 0x0000000400107825 */ /* 0x000fe200078e02f4 */
[----:B------:R1:W-:Y:S01]  /*1256a0*/  @P3 STG.E [R12.64], R185 ;  /* 0x000000b90c003986 */ /* 0x0003e2000c101908 */
[----:B------:R-:W-:-:S03]  /*1256b0*/  ISETP.LT.AND P1, PT, R188, c[0x0][0x178], !P0 ;  /* 0x00005e00bc007a0c */ /* 0x000fc60004721270 */
[----:B------:R1:W-:Y:S04]  /*1256c0*/  @P2 STG.E [R16.64], R201 ;  /* 0x000000c910002986 */ /* 0x0003e8000c101908 */
[----:B------:R1:W-:Y:S02]  /*1256d0*/  @P6 STG.E [R96.64], R89 ;  /* 0x0000005960006986 */ /* 0x0003e4000c101908 */
[C---:B-1----:R-:W-:Y:S01]  /*1256e0*/  IADD3 R12, R0.reuse, c[0x0][0x198], RZ ;  /* 0x00006600000c7a10 */ /* 0x042fe20007ffe0ff */
[----:B------:R-:W-:-:S04]  /*1256f0*/  IMAD.WIDE R16, R0, 0x4, R248 ;  /* 0x0000000400107825 */ /* 0x000fc800078e02f8 */
[C---:B------:R-:W-:Y:S01]  /*125700*/  IMAD.WIDE R88, R12.reuse, 0x4, R2 ;  /* 0x000000040c587825 */ /* 0x040fe200078e0202 */
[----:B------:R-:W-:Y:S03]  /*125710*/  @P5 STG.E [R16.64], R225 ;  /* 0x000000e110005986 */ /* 0x000fe6000c101908 */
[----:B------:R-:W-:Y:S01]  /*125720*/  IMAD.WIDE R96, R12, 0x4, R48 ;  /* 0x000000040c607825 */ /* 0x000fe200078e0230 */
[----:B---3--:R1:W-:Y:S04]  /*125730*/  @P4 STG.E [R88.64], R235 ;  /* 0x000000eb58004986 */ /* 0x0083e8000c101908 */
[----:B--2---:R2:W-:Y:S04]  /*125740*/  @P1 STG.E [R96.64], R234 ;  /* 0x000000ea60001986 */ /* 0x0045e8000c101908 */
[----:B-1----:R-:W3:Y:S04]  /*125750*/  LDL.LU R235, [R1+0xbd4] ;  /* 0x000bd40001eb7983 */ /* 0x002ee80000300800 */
[----:B--2---:R-:W2:Y:S01]  /*125760*/  LDL.LU R234, [R1+0x344] ;  /* 0x0003440001ea7983 */ /* 0x004ea20000300800 */
[----:B------:R-:W-:-:S02]  /*125770*/  ISETP.LT.AND P3, PT, R172, c[0x0][0x178], !P0 ;  /* 0x00005e00ac007a0c */ /* 0x000fc40004761270 */
[----:B------:R-:W-:Y:S02]  /*125780*/  ISETP.LT.AND P2, PT, R215, c[0x0][0x178], !P0 ;  /* 0x00005e00d7007a0c */ /* 0x000fe40004741270 */
[----:B------:R-:W-:Y:S01]  /*125790*/  ISETP.LT.AND P6, PT, R47, c[0x0][0x178], !P0 ;  /* 0x00005e002f007a0c */ /* 0x000fe200047c1270 */
[----:B------:R-:W-:Y:S01]  /*1257a0*/  IMAD.WIDE R16, R12, 0x4, R50 ;  /* 0x000000040c107825 */ /* 0x000fe200078e0232 */
[----:B------:R-:W-:-:S03]  /*1257b0*/  ISETP.LT.AND P1, PT, R23, c[0x0][0x178], !P0 ;  /* 0x00005e0017007a0c */ /* 0x000fc60004721270 */
[----:B------:R-:W-:-:S04]  /*1257c0*/  IMAD.WIDE R88, R12, 0x4, R52 ;  /* 0x000000040c587825 */ /* 0x000fc800078e0234 */
[C---:B------:R-:W-:Y:S01]  /*1257d0*/  IMAD.WIDE R96, R12.reuse, 0x4, R54 ;  /* 0x000000040c607825 */ /* 0x040fe200078e0236 */
[----:B------:R1:W-:Y:S01]  /*1257e0*/  @P3 STG.E [R16.64], R64 ;  /* 0x0000004010003986 */ /* 0x0003e2000c101908 */
[----:B------:R-:W-:Y:S02]  /*1257f0*/  ISETP.LT.AND P5, PT, R7, c[0x0][0x178], !P0 ;  /* 0x00005e0007007a0c */ /* 0x000fe400047a1270 */
[----:B------:R-:W-:Y:S01]  /*125800*/  ISETP.LT.AND P4, PT, R27, c[0x0][0x178], !P0 ;  /* 0x00005e001b007a0c */ /* 0x000fe20004781270 */
[----:B------:R4:W-:Y:S04]  /*125810*/  @P2 STG.E [R88.64], R8 ;  /* 0x0000000858002986 */ /* 0x0009e8000c101908 */
[----:B------:R4:W-:Y:S01]  /*125820*/  @P6 STG.E [R96.64], R68 ;  /* 0x0000004460006986 */ /* 0x0009e2000c101908 */
[----:B------:R-:W-:Y:S01]  /*125830*/  ISETP.LT.AND P6, PT, R31, c[0x0][0x178], !P0 ;  /* 0x00005e001f007a0c */ /* 0x000fe200047c1270 */
[C---:B-1----:R-:W-:Y:S01]  /*125840*/  IMAD.WIDE R16, R12.reuse, 0x4, R56 ;  /* 0x000000040c107825 */ /* 0x042fe200078e0238 */
[----:B------:R-:W-:Y:S01]  /*125850*/  ISETP.LT.AND P2, PT, R43, c[0x0][0x178], !P0 ;  /* 0x00005e002b007a0c */ /* 0x000fe20004741270 */
[----:B------:R-:W2:Y:S02]  /*125860*/  LDL.LU R64, [R1+0x7af4] ;  /* 0x007af40001407983 */ /* 0x000ea40000300800 */
[C---:B----4-:R-:W-:Y:S01]  /*125870*/  IMAD.WIDE R88, R12.reuse, 0x4, R58 ;  /* 0x000000040c587825 */ /* 0x050fe200078e023a */
[----:B------:R-:W-:Y:S01]  /*125880*/  ISETP.LT.AND P3, PT, R39, c[0x0][0x178], !P0 ;  /* 0x00005e0027007a0c */ /* 0x000fe20004761270 */
[----:B------:R1:W-:Y:S02]  /*125890*/  @P1 STG.E [R16.64], R84 ;  /* 0x0000005410001986 */ /* 0x0003e4000c101908 */
[----:B------:R-:W-:-:S02]  /*1258a0*/  IMAD.WIDE R96, R12, 0x4, R60 ;  /* 0x000000040c607825 */ /* 0x000fc400078e023c */
[----:B------:R4:W-:Y:S01]  /*1258b0*/  @P5 STG.E [R88.64], R92 ;  /* 0x0000005c58005986 */ /* 0x0009e2000c101908 */
[----:B------:R-:W-:-:S03]  /*1258c0*/  ISETP.LT.AND P5, PT, R195, c[0x0][0x178], !P0 ;  /* 0x00005e00c3007a0c */ /* 0x000fc600047a1270 */
[----:B------:R4:W-:Y:S01]  /*1258d0*/  @P4 STG.E [R96.64], R80 ;  /* 0x0000005060004986 */ /* 0x0009e2000c101908 */
[----:B-1----:R-:W-:Y:S01]  /*1258e0*/  IMAD.WIDE R16, R12, 0x4, R62 ;  /* 0x000000040c107825 */ /* 0x002fe200078e023e */
[----:B------:R-:W-:-:S03]  /*1258f0*/  ISETP.LT.AND P4, PT, R163, c[0x0][0x178], !P0 ;  /* 0x00005e00a3007a0c */ /* 0x000fc60004781270 */
[C---:B----4-:R-:W-:Y:S01]  /*125900*/  IMAD.WIDE R88, R12.reuse, 0x4, R236 ;  /* 0x000000040c587825 */ /* 0x050fe200078e02ec */
[----:B------:R1:W-:Y:S01]  /*125910*/  @P6 STG.E [R16.64], R76 ;  /* 0x0000004c10006986 */ /* 0x0003e2000c101908 */
[----:B------:R-:W-:Y:S02]  /*125920*/  ISETP.LT.AND P6, PT, R35, c[0x0][0x178], !P0 ;  /* 0x00005e0023007a0c */ /* 0x000fe400047c1270 */
[----:B------:R-:W-:Y:S01]  /*125930*/  IMAD.WIDE R96, R12, 0x4, R238 ;  /* 0x000000040c607825 */ /* 0x000fe200078e02ee */
[----:B------:R-:W-:Y:S01]  /*125940*/  ISETP.GE.AND P1, PT, R100, c[0x0][0x17c], PT ;  /* 0x00005f0064007a0c */ /* 0x000fe20003f26270 */
[----:B------:R4:W-:Y:S01]  /*125950*/  @P2 STG.E [R88.64], R72 ;  /* 0x0000004858002986 */ /* 0x0009e2000c101908 */
[----:B------:R-:W-:Y:S02]  /*125960*/  ISETP.LT.AND P2, PT, R147, c[0x0][0x178], !P0 ;  /* 0x00005e0093007a0c */ /* 0x000fe40004741270 */
[----:B------:R-:W-:Y:S01]  /*125970*/  ISETP.LT.AND P0, PT, R179, c[0x0][0x178], !P0 ;  /* 0x00005e00b3007a0c */ /* 0x000fe20004701270 */
[----:B------:R4:W-:Y:S01]  /*125980*/  @P3 STG.E [R96.64], R148 ;  /* 0x0000009460003986 */ /* 0x0009e2000c101908 */
[----:B------:R-:W-:Y:S01]  /*125990*/  ISETP.LT.AND P3, PT, R194, c[0x0][0x178], !P1 ;  /* 0x00005e00c2007a0c */ /* 0x000fe20004f61270 */
[C---:B-1----:R-:W-:Y:S01]  /*1259a0*/  IMAD.WIDE R16, R12.reuse, 0x4, R240 ;  /* 0x000000040c107825 */ /* 0x042fe200078e02f0 */
[----:B------:R-:W-:-:S03]  /*1259b0*/  IADD3 R0, R12, c[0x0][0x198], RZ ;  /* 0x000066000c007a10 */ /* 0x000fc60007ffe0ff */
[C---:B----4-:R-:W-:Y:S01]  /*1259c0*/  IMAD.WIDE R88, R12.reuse, 0x4, R242 ;  /* 0x000000040c587825 */ /* 0x050fe200078e02f2 */
[----:B------:R1:W-:Y:S03]  /*1259d0*/  @P5 STG.E [R16.64], R164 ;  /* 0x000000a410005986 */ /* 0x0003e6000c101908 */
[----:B------:R-:W-:Y:S01]  /*1259e0*/  IMAD.WIDE R96, R12, 0x4, R244 ;  /* 0x000000040c607825 */ /* 0x000fe200078e02f4 */
[----:B------:R4:W-:Y:S01]  /*1259f0*/  @P4 STG.E [R88.64], R180 ;  /* 0x000000b458004986 */ /* 0x0009e2000c101908 */
[----:B------:R-:W-:-:S03]  /*125a00*/  ISETP.LT.AND P5, PT, R172, c[0x0][0x178], !P1 ;  /* 0x00005e00ac007a0c */ /* 0x000fc60004fa1270 */
[----:B------:R-:W-:Y:S01]  /*125a10*/  @P6 STG.E [R96.64], R196 ;  /* 0x000000c460006986 */ /* 0x000fe2000c101908 */
[----:B------:R-:W-:Y:S01]  /*125a20*/  ISETP.LT.AND P6, PT, R188, c[0x0][0x178], !P1 ;  /* 0x00005e00bc007a0c */ /* 0x000fe20004fc1270 */
[----:B-1----:R-:W-:Y:S01]  /*125a30*/  IMAD.WIDE R16, R12, 0x4, R246 ;  /* 0x000000040c107825 */ /* 0x002fe200078e02f6 */
[----:B------:R-:W-:-:S03]  /*125a40*/  ISETP.LT.AND P4, PT, R215, c[0x0][0x178], !P1 ;  /* 0x00005e00d7007a0c */ /* 0x000fc60004f81270 */
[----:B------:R-:W-:Y:S01]  /*125a50*/  IMAD.WIDE R12, R12, 0x4, R248 ;  /* 0x000000040c0c7825 */ /* 0x000fe200078e02f8 */
[----:B------:R1:W-:Y:S03]  /*125a60*/  @P2 STG.E [R16.64], R216 ;  /* 0x000000d810002986 */ /* 0x0003e6000c101908 */
[C---:B----4-:R-:W-:Y:S01]  /*125a70*/  IMAD.WIDE R88, R0.reuse, 0x4, R2 ;  /* 0x0000000400587825 */ /* 0x050fe200078e0202 */
[----:B------:R4:W-:Y:S01]  /*125a80*/  @P0 STG.E [R12.64], R228 ;  /* 0x000000e40c000986 */ /* 0x0009e2000c101908 */
[----:B------:R-:W-:Y:S02]  /*125a90*/  ISETP.LT.AND P2, PT, R23, c[0x0][0x178], !P1 ;  /* 0x00005e0017007a0c */ /* 0x000fe40004f41270 */
[----:B------:R-:W-:Y:S01]  /*125aa0*/  ISETP.LT.AND P0, PT, R7, c[0x0][0x178], !P1 ;  /* 0x00005e0007007a0c */ /* 0x000fe20004f01270 */
[----:B-1----:R-:W-:-:S04]  /*125ab0*/  IMAD.WIDE R16, R0, 0x4, R50 ;  /* 0x0000000400107825 */ /* 0x002fc800078e0232 */
[----:B----4-:R-:W-:Y:S01]  /*125ac0*/  IMAD.WIDE R12, R0, 0x4, R48 ;  /* 0x00000004000c7825 */ /* 0x010fe200078e0230 */
[----:B---3--:R1:W-:Y:S01]  /*125ad0*/  @P3 STG.E [R88.64], R235 ;  /* 0x000000eb58003986 */ /* 0x0083e2000c101908 */
[----:B------:R-:W-:-:S03]  /*125ae0*/  ISETP.LT.AND P3, PT, R47, c[0x0][0x178], !P1 ;  /* 0x00005e002f007a0c */ /* 0x000fc60004f61270 */
[----:B--2---:R2:W-:Y:S01]  /*125af0*/  @P6 STG.E [R12.64], R234 ;  /* 0x000000ea0c006986 */ /* 0x0045e2000c101908 */
[----:B------:R-:W-:-:S03]  /*125b00*/  ISETP.LT.AND P6, PT, R27, c[0x0][0x178], !P1 ;  /* 0x00005e001b007a0c */ /* 0x000fc60004fc1270 */
[----:B------:R3:W-:Y:S01]  /*125b10*/  @P5 STG.E [R16.64], R65 ;  /* 0x0000004110005986 */ /* 0x0007e2000c101908 */
[C---:B-1----:R-:W-:Y:S01]  /*125b20*/  IMAD.WIDE R88, R0.reuse, 0x4, R52 ;  /* 0x0000000400587825 */ /* 0x042fe200078e0234 */
[----:B------:R-:W-:Y:S02]  /*125b30*/  ISETP.LT.AND P5, PT, R31, c[0x0][0x178], !P1 ;  /* 0x00005e001f007a0c */ /* 0x000fe40004fa1270 */
[----:B------:R-:W4:Y:S01]  /*125b40*/  LDL.LU R235, [R1+0xac0] ;  /* 0x000ac00001eb7983 */ /* 0x000f220000300800 */
[----:B--2---:R-:W-:-:S03]  /*125b50*/  IMAD.WIDE R12, R0, 0x4, R56 ;  /* 0x00000004000c7825 */ /* 0x004fc600078e0238 */
[----:B------:R1:W-:Y:S01]  /*125b60*/  @P4 STG.E [R88.64], R9 ;  /* 0x0000000958004986 */ /* 0x0003e2000c101908 */
[----:B------:R-:W-:Y:S01]  /*125b70*/  ISETP.LT.AND P4, PT, R43, c[0x0][0x178], !P1 ;  /* 0x00005e002b007a0c */ /* 0x000fe20004f81270 */
[C---:B---3--:R-:W-:Y:S02]  /*125b80*/  IMAD.WIDE R16, R0.reuse, 0x4, R58 ;  /* 0x0000000400107825 */ /* 0x048fe400078e023a */
[----:B------:R-:W2:Y:S02]  /*125b90*/  LDL.LU R234, [R1+0x240] ;  /* 0x0002400001ea7983 */ /* 0x000ea40000300800 */
[----:B-1----:R-:W-:-:S05]  /*125ba0*/  IMAD.WIDE R8, R0, 0x4, R54 ;  /* 0x0000000400087825 */ /* 0x002fca00078e0236 */
[----:B------:R1:W-:Y:S01]  /*125bb0*/  @P3 STG.E [R8.64], R69 ;  /* 0x0000004508003986 */ /* 0x0003e2000c101908 */
[----:B------:R-:W-:-:S03]  /*125bc0*/  ISETP.LT.AND P3, PT, R39, c[0x0][0x178], !P1 ;  /* 0x00005e0027007a0c */ /* 0x000fc60004f61270 */
[----:B------:R3:W-:Y:S01]  /*125bd0*/  @P2 STG.E [R12.64], R85 ;  /* 0x000000550c002986 */ /* 0x0007e2000c101908 */
[----:B------:R-:W-:-:S03]  /*125be0*/  ISETP.LT.AND P2, PT, R195, c[0x0][0x178], !P1 ;  /* 0x00005e00c3007a0c */ /* 0x000fc60004f41270 */
[----:B------:R3:W-:Y:S01]  /*125bf0*/  @P0 STG.E [R16.64], R93 ;  /* 0x0000005d10000986 */ /* 0x0007e2000c101908 */
[----:B------:R-:W-:Y:S01]  /*125c00*/  ISETP.LT.AND P0, PT, R163, c[0x0][0x178], !P1 ;  /* 0x00005e00a3007a0c */ /* 0x000fe20004f01270 */
[----:B-1----:R-:W-:-:S04]  /*125c10*/  IMAD.WIDE R8, R0, 0x4, R60 ;  /* 0x0000000400087825 */ /* 0x002fc800078e023c */
[C---:B---3--:R-:W-:Y:S01]  /*125c20*/  IMAD.WIDE R12, R0.reuse, 0x4, R62 ;  /* 0x00000004000c7825 */ /* 0x048fe200078e023e */
[----:B------:R1:W-:Y:S03]  /*125c30*/  @P6 STG.E [R8.64], R81 ;  /* 0x0000005108006986 */ /* 0x0003e6000c101908 */
[C---:B------:R-:W-:Y:S01]  /*125c40*/  IMAD.WIDE R16, R0.reuse, 0x4, R236 ;  /* 0x0000000400107825 */ /* 0x040fe200078e02ec */
[----:B------:R3:W-:Y:S04]  /*125c50*/  @P5 STG.E [R12.64], R77 ;  /* 0x0000004d0c005986 */ /* 0x0007e8000c101908 */
[----:B------:R3:W-:Y:S01]  /*125c60*/  @P4 STG.E [R16.64], R73 ;  /* 0x0000004910004986 */ /* 0x0007e2000c101908 */
[----:B-1----:R-:W-:-:S04]  /*125c70*/  IMAD.WIDE R8, R0, 0x4, R238 ;  /* 0x0000000400087825 */ /* 0x002fc800078e02ee */
[C---:B---3--:R-:W-:Y:S01]  /*125c80*/  IMAD.WIDE R12, R0.reuse, 0x4, R240 ;  /* 0x00000004000c7825 */ /* 0x048fe200078e02f0 */
[----:B------:R1:W-:Y:S03]  /*125c90*/  @P3 STG.E [R8.64], R149 ;  /* 0x0000009508003986 */ /* 0x0003e6000c101908 */
[C---:B------:R-:W-:Y:S01]  /*125ca0*/  IMAD.WIDE R16, R0.reuse, 0x4, R242 ;  /* 0x0000000400107825 */ /* 0x040fe200078e02f2 */
[----:B------:R3:W-:Y:S01]  /*125cb0*/  @P2 STG.E [R12.64], R165 ;  /* 0x000000a50c002986 */ /* 0x0007e2000c101908 */
[----:B------:R-:W-:-:S03]  /*125cc0*/  IADD3 R77, R0, c[0x0][0x198], RZ ;  /* 0x00006600004d7a10 */ /* 0x000fc60007ffe0ff */
[----:B------:R3:W-:Y:S01]  /*125cd0*/  @P0 STG.E [R16.64], R181 ;  /* 0x000000b510000986 */ /* 0x0007e2000c101908 */
[----:B-1----:R-:W-:-:S04]  /*125ce0*/  IMAD.WIDE R8, R0, 0x4, R244 ;  /* 0x0000000400087825 */ /* 0x002fc800078e02f4 */
[----:B---3--:R-:W-:-:S04]  /*125cf0*/  IMAD.WIDE R12, R0, 0x4, R246 ;  /* 0x00000004000c7825 */ /* 0x008fc800078e02f6 */
[----:B------:R-:W-:Y:S02]  /*125d00*/  IMAD.WIDE R16, R0, 0x4, R248 ;  /* 0x0000000400107825 */ /* 0x000fe400078e02f8 */
[----:B------:R-:W3:Y:S01]  /*125d10*/  LDL.LU R0, [R1+0x7b18] ;  /* 0x007b180001007983 */ /* 0x000ee20000300800 */
[----:B------:R-:W-:Y:S02]  /*125d20*/  ISETP.GE.AND P4, PT, R64, c[0x0][0x17c], PT ;  /* 0x00005f0040007a0c */ /* 0x000fe40003f86270 */
[----:B------:R-:W-:Y:S02]  /*125d30*/  ISETP.LT.AND P5, PT, R35, c[0x0][0x178], !P1 ;  /* 0x00005e0023007a0c */ /* 0x000fe40004fa1270 */
[----:B------:R-:W-:Y:S01]  /*125d40*/  ISETP.LT.AND P6, PT, R147, c[0x0][0x178], !P1 ;  /* 0x00005e0093007a0c */ /* 0x000fe20004fc1270 */
[----:B------:R-:W-:Y:S01]  /*125d50*/  IMAD.WIDE R68, R77, 0x4, R48 ;  /* 0x000000044d447825 */ /* 0x000fe200078e0230 */
[----:B------:R-:W-:Y:S01]  /*125d60*/  ISETP.LT.AND P1, PT, R179, c[0x0][0x178], !P1 ;  /* 0x00005e00b3007a0c */ /* 0x000fe20004f21270 */
[----:B------:R-:W3:Y:S01]  /*125d70*/  LDL.LU R156, [R1+0xac4] ;  /* 0x000ac400019c7983 */ /* 0x000ee20000300800 */
[----:B------:R-:W-:-:S02]  /*125d80*/  ISETP.LT.AND P0, PT, R194, c[0x0][0x178], !P4 ;  /* 0x00005e00c2007a0c */ /* 0x000fc40006701270 */
[----:B------:R-:W-:Y:S01]  /*125d90*/  ISETP.LT.AND P3, PT, R188, c[0x0][0x178], !P4 ;  /* 0x00005e00bc007a0c */ /* 0x000fe20006761270 */
[C---:B------:R-:W-:Y:S01]  /*125da0*/  IMAD.WIDE R64, R77.reuse, 0x4, R2 ;  /* 0x000000044d407825 */ /* 0x040fe200078e0202 */
[----:B------:R-:W-:Y:S01]  /*125db0*/  ISETP.LT.AND P2, PT, R172, c[0x0][0x178], !P4 ;  /* 0x00005e00ac007a0c */ /* 0x000fe20006741270 */
[----:B------:R-:W3:Y:S02]  /*125dc0*/  LDL.LU R140, [R1+0x244] ;  /* 0x00024400018c7983 */ /* 0x000ee40000300800 */
[----:B------:R-:W-:Y:S02]  /*125dd0*/  IMAD.WIDE R72, R77, 0x4, R50 ;  /* 0x000000044d487825 */ /* 0x000fe400078e0232 */
[----:B------:R1:W-:Y:S01]  /*125de0*/  @P5 STG.E [R8.64], R197 ;  /* 0x000000c508005986 */ /* 0x0003e2000c101908 */
[----:B------:R-:W-:-:S03]  /*125df0*/  ISETP.LT.AND P5, PT, R47, c[0x0][0x178], !P4 ;  /* 0x00005e002f007a0c */ /* 0x000fc600067a1270 */
[----:B------:R1:W-:Y:S01]  /*125e00*/  @P6 STG.E [R12.64], R217 ;  /* 0x000000d90c006986 */ /* 0x0003e2000c101908 */
[----:B------:R-:W-:-:S03]  /*125e10*/  ISETP.LT.AND P6, PT, R215, c[0x0][0x178], !P4 ;  /* 0x00005e00d7007a0c */ /* 0x000fc600067c1270 */
[----:B------:R1:W-:Y:S01]  /*125e20*/  @P1 STG.E [R16.64], R229 ;  /* 0x000000e510001986 */ /* 0x0003e2000c101908 */
[----:B------:R-:W-:Y:S01]  /*125e30*/  ISETP.LT.AND P1, PT, R27, c[0x0][0x178], !P4 ;  /* 0x00005e001b007a0c */ /* 0x000fe20006721270 */
[----:B------:R-:W-:-:S04]  /*125e40*/  IMAD.WIDE R80, R77, 0x4, R52 ;  /* 0x000000044d507825 */ /* 0x000fc800078e0234 */
[----:B------:R-:W-:-:S04]  /*125e50*/  IMAD.WIDE R84, R77, 0x4, R54 ;  /* 0x000000044d547825 */ /* 0x000fc800078e0236 */
[----:B-1----:R-:W-:-:S04]  /*125e60*/  IMAD.WIDE R8, R77, 0x4, R56 ;  /* 0x000000044d087825 */ /* 0x002fc800078e0238 */
[----:B------:R-:W-:-:S04]  /*125e70*/  IMAD.WIDE R12, R77, 0x4, R58 ;  /* 0x000000044d0c7825 */ /* 0x000fc800078e023a */
[----:B------:R-:W-:Y:S01]  /*125e80*/  IMAD.WIDE R16, R77, 0x4, R60 ;  /* 0x000000044d107825 */ /* 0x000fe200078e023c */
[----:B----4-:R1:W-:Y:S01]  /*125e90*/  @P0 STG.E [R64.64], R235 ;  /* 0x000000eb40000986 */ /* 0x0103e2000c101908 */
[----:B------:R-:W-:-:S03]  /*125ea0*/  ISETP.LT.AND P0, PT, R31, c[0x0][0x178], !P4 ;  /* 0x00005e001f007a0c */ /* 0x000fc60006701270 */
[----:B--2---:R2:W-:Y:S01]  /*125eb0*/  @P3 STG.E [R68.64], R234 ;  /* 0x000000ea44003986 */ /* 0x0045e2000c101908 */
[----:B------:R-:W-:-:S03]  /*125ec0*/  ISETP.LT.AND P3, PT, R23, c[0x0][0x178], !P4 ;  /* 0x00005e0017007a0c */ /* 0x000fc60006761270 */
[----:B------:R4:W-:Y:S01]  /*125ed0*/  @P2 STG.E [R72.64], R44 ;  /* 0x0000002c48002986 */ /* 0x0009e2000c101908 */
[----:B------:R-:W-:Y:S01]  /*125ee0*/  ISETP.LT.AND P2, PT, R7, c[0x0][0x178], !P4 ;  /* 0x00005e0007007a0c */ /* 0x000fe20006741270 */
[----:B-1----:R-:W-:Y:S02]  /*125ef0*/  IMAD.WIDE R64, R77, 0x4, R62 ;  /* 0x000000044d407825 */ /* 0x002fe400078e023e */
[----:B------:R-:W-:Y:S04]  /*125f00*/  @P6 STG.E [R80.64], R20 ;  /* 0x0000001450006986 */ /* 0x000fe8000c101908 */
[----:B------:R-:W-:Y:S04]  /*125f10*/  @P5 STG.E [R84.64], R4 ;  /* 0x0000000454005986 */ /* 0x000fe8000c101908 */
[----:B------:R-:W-:Y:S04]  /*125f20*/  @P3 STG.E [R8.64], R24 ;  /* 0x0000001808003986 */ /* 0x000fe8000c101908 */
[----:B------:R-:W-:Y:S04]  /*125f30*/  @P2 STG.E [R12.64], R28 ;  /* 0x0000001c0c002986 */ /* 0x000fe8000c101908 */
[----:B------:R1:W-:Y:S04]  /*125f40*/  @P1 STG.E [R16.64], R40 ;  /* 0x0000002810001986 */ /* 0x0003e8000c101908 */
[----:B------:R1:W-:Y:S04]  /*125f50*/  @P0 STG.E [R64.64], R36 ;  /* 0x0000002440000986 */ /* 0x0003e8000c101908 */
[----:B------:R-:W1:Y:S01]  /*125f60*/  LDS.128 R232, [R252] ;  /* 0x00000000fce87984 */ /* 0x000e620000000c00 */
[----:B---3--:R-:W-:-:S03]  /*125f70*/  ISETP.GE.AND P0, PT, R0, c[0x0][0x17c], PT ;  /* 0x00005f0000007a0c */ /* 0x008fc60003f06270 */
[----:B------:R-:W3:Y:S01]  /*125f80*/  LDL.LU R0, [R1+0x7b14] ;  /* 0x007b140001007983 */ /* 0x000ee20000300800 */
[----:B------:R-:W-:Y:S01]  /*125f90*/  ISETP.LT.AND P6, PT, R43, c[0x0][0x178], !P4 ;  /* 0x00005e002b007a0c */ /* 0x000fe200067c1270 */
[----:B--2---:R-:W-:Y:S01]  /*125fa0*/  IMAD.WIDE R68, R77, 0x4, R236 ;  /* 0x000000044d447825 */ /* 0x004fe200078e02ec */
[----:B------:R-:W-:Y:S01]  /*125fb0*/  ISETP.LT.AND P5, PT, R39, c[0x0][0x178], !P4 ;  /* 0x00005e0027007a0c */ /* 0x000fe200067a1270 */
[----:B------:R-:W2:Y:S01]  /*125fc0*/  LDL.LU R204, [R1+0xca8] ;  /* 0x000ca80001cc7983 */ /* 0x000ea20000300800 */
[----:B------:R-:W-:Y:S02]  /*125fd0*/  ISETP.LT.AND P2, PT, R195, c[0x0][0x178], !P4 ;  /* 0x00005e00c3007a0c */ /* 0x000fe40006741270 */
[----:B------:R-:W-:Y:S01]  /*125fe0*/  ISETP.LT.AND P1, PT, R163, c[0x0][0x178], !P4 ;  /* 0x00005e00a3007a0c */ /* 0x000fe20006721270 */
[----:B----4-:R-:W-:-:S06]  /*125ff0*/  IMAD.WIDE R72, R77, 0x4, R238 ;  /* 0x000000044d487825 */ /* 0x010fcc00078e02ee */
[----:B------:R4:W-:Y:S01]  /*126000*/  @P6 STG.E [R68.64], R32 ;  /* 0x0000002044006986 */ /* 0x0009e2000c101908 */
[----:B------:R-:W-:Y:S01]  /*126010*/  ISETP.LT.AND P6, PT, R35, c[0x0][0x178], !P4 ;  /* 0x00005e0023007a0c */ /* 0x000fe200067c1270 */
[----:B-1----:R-:W-:Y:S01]  /*126020*/  IMAD.WIDE R16, R77, 0x4, R240 ;  /* 0x000000044d107825 */ /* 0x002fe200078e02f0 */
[----:B------:R-:W-:-:S03]  /*126030*/  ISETP.LT.AND P3, PT, R147, c[0x0][0x178], !P4 ;  /* 0x00005e0093007a0c */ /* 0x000fc60006761270 */
[C---:B------:R-:W-:Y:S01]  /*126040*/  IMAD.WIDE R64, R77.reuse, 0x4, R242 ;  /* 0x000000044d407825 */ /* 0x040fe200078e02f2 */
[----:B------:R1:W-:Y:S03]  /*126050*/  @P5 STG.E [R72.64], R144 ;  /* 0x0000009048005986 */ /* 0x0003e6000c101908 */
[----:B------:R-:W-:Y:S01]  /*126060*/  IMAD.WIDE R12, R77, 0x4, R244 ;  /* 0x000000044d0c7825 */ /* 0x000fe200078e02f4 */
[----:B------:R-:W-:Y:S01]  /*126070*/  @P2 STG.E [R16.64], R160 ;  /* 0x000000a010002986 */ /* 0x000fe2000c101908 */
[----:B------:R-:W-:Y:S02]  /*126080*/  ISETP.LT.AND P4, PT, R179, c[0x0][0x178], !P4 ;  /* 0x00005e00b3007a0c */ /* 0x000fe40006781270 */
[----:B------:R-:W-:Y:S01]  /*126090*/  ISETP.LT.AND P5, PT, R194, c[0x0][0x178], !P0 ;  /* 0x00005e00c2007a0c */ /* 0x000fe200047a1270 */
[----:B------:R-:W-:Y:S01]  /*1260a0*/  @P1 STG.E [R64.64], R176 ;  /* 0x000000b040001986 */ /* 0x000fe2000c101908 */
[----:B------:R-:W-:-:S03]  /*1260b0*/  IMAD.WIDE R8, R77, 0x4, R246 ;  /* 0x000000044d087825 */ /* 0x000fc600078e02f6 */
[----:B------:R-:W-:Y:S01]  /*1260c0*/  @P6 STG.E [R12.64], R192 ;  /* 0x000000c00c006986 */ /* 0x000fe2000c101908 */
[----:B------:R-:W-:Y:S02]  /*1260d0*/  ISETP.LT.AND P6, PT, R188, c[0x0][0x178], !P0 ;  /* 0x00005e00bc007a0c */ /* 0x000fe400047c1270 */
[C---:B------:R-:W-:Y:S01]  /*1260e0*/  IADD3 R81, R77.reuse, c[0x0][0x198], RZ ;  /* 0x000066004d517a10 */ /* 0x040fe20007ffe0ff */
[----:B----4-:R-:W-:Y:S01]  /*1260f0*/  IMAD.WIDE R68, R77, 0x4, R248 ;  /* 0x000000044d447825 */ /* 0x010fe200078e02f8 */
[----:B------:R4:W-:Y:S03]  /*126100*/  @P3 STG.E [R8.64], R212 ;  /* 0x000000d408003986 */ /* 0x0009e6000c101908 */
[----:B-1----:R-:W-:Y:S01]  /*126110*/  IMAD.WIDE R72, R81, 0x4, R2 ;  /* 0x0000000451487825 */ /* 0x002fe200078e0202 */
[----:B------:R-:W-:Y:S01]  /*126120*/  @P4 STG.E [R68.64], R232 ;  /* 0x000000e844004986 */ /* 0x000fe2000c101908 */
[----:B------:R-:W-:-:S02]  /*126130*/  ISETP.LT.AND P3, PT, R172, c[0x0][0x178], !P0 ;  /* 0x00005e00ac007a0c */ /* 0x000fc40004761270 */
[----:B------:R-:W-:Y:S01]  /*126140*/  ISETP.LT.AND P2, PT, R215, c[0x0][0x178], !P0 ;  /* 0x00005e00d7007a0c */ /* 0x000fe20004741270 */
[----:B------:R1:W-:Y:S01]  /*126150*/  @P5 STG.E [R72.64], R156 ;  /* 0x0000009c48005986 */ /* 0x0003e2000c101908 */
[----:B----4-:R-:W-:Y:S01]  /*126160*/  IMAD.WIDE R8, R81, 0x4, R48 ;  /* 0x0000000451087825 */ /* 0x010fe200078e0230 */
[----:B------:R-:W-:Y:S02]  /*126170*/  ISETP.LT.AND P1, PT, R47, c[0x0][0x178], !P0 ;  /* 0x00005e002f007a0c */ /* 0x000fe40004721270 */
[----:B------:R-:W-:Y:S02]  /*126180*/  ISETP.LT.AND P5, PT, R23, c[0x0][0x178], !P0 ;  /* 0x00005e0017007a0c */ /* 0x000fe400047a1270 */
[----:B------:R4:W-:Y:S01]  /*126190*/  @P6 STG.E [R8.64], R140 ;  /* 0x0000008c08006986 */ /* 0x0009e2000c101908 */
[----:B------:R-:W-:-:S03]  /*1261a0*/  ISETP.LT.AND P4, PT, R7, c[0x0][0x178], !P0 ;  /* 0x00005e0007007a0c */ /* 0x000fc60004781270 */
[----:B-1----:R-:W2:Y:S01]  /*1261b0*/  LDL.LU R156, [R1+0x898] ;  /* 0x00089800019c7983 */ /* 0x002ea20000300800 */
[----:B------:R-:W-:Y:S01]  /*1261c0*/  ISETP.LT.AND P6, PT, R27, c[0x0][0x178], !P0 ;  /* 0x00005e001b007a0c */ /* 0x000fe200047c1270 */
[C---:B------:R-:W-:Y:S02]  /*1261d0*/  IMAD.WIDE R12, R81.reuse, 0x4, R50 ;  /* 0x00000004510c7825 */ /* 0x040fe400078e0232 */
[----:B----4-:R-:W4:Y:S02]  /*1261e0*/  LDL.LU R140, [R1+0x1e8] ;  /* 0x0001e800018c7983 */ /* 0x010f240000300800 */
[----:B------:R-:W-:-:S04]  /*1261f0*/  IMAD.WIDE R16, R81, 0x4, R52 ;  /* 0x0000000451107825 */ /* 0x000fc800078e0234 */
[C---:B------:R-:W-:Y:S01]  /*126200*/  IMAD.WIDE R64, R81.reuse, 0x4, R54 ;  /* 0x0000000451407825 */ /* 0x040fe200078e0236 */
[----:B------:R-:W-:Y:S03]  /*126210*/  @P3 STG.E [R12.64], R45 ;  /* 0x0000002d0c003986 */ /* 0x000fe6000c101908 */
[C---:B------:R-:W-:Y:S01]  /*126220*/  IMAD.WIDE R68, R81.reuse, 0x4, R56 ;  /* 0x0000000451447825 */ /* 0x040fe200078e0238 */
[----:B------:R-:W-:Y:S03]  /*126230*/  @P2 STG.E [R16.64], R21 ;  /* 0x0000001510002986 */ /* 0x000fe6000c101908 */
[C---:B------:R-:W-:Y:S01]  /*126240*/  IMAD.WIDE R72, R81.reuse, 0x4, R58 ;  /* 0x0000000451487825 */ /* 0x040fe200078e023a */
[----:B------:R1:W-:Y:S03]  /*126250*/  @P1 STG.E [R64.64], R5 ;  /* 0x0000000540001986 */ /* 0x0003e6000c101908 */
[----:B------:R-:W-:Y:S01]  /*126260*/  IMAD.WIDE R8, R81, 0x4, R60 ;  /* 0x0000000451087825 */ /* 0x000fe200078e023c */
[----:B------:R1:W-:Y:S04]  /*126270*/  @P5 STG.E [R68.64], R25 ;  /* 0x0000001944005986 */ /* 0x0003e8000c101908 */
[----:B------:R1:W-:Y:S04]  /*126280*/  @P4 STG.E [R72.64], R29 ;  /* 0x0000001d48004986 */ /* 0x0003e8000c101908 */
[----:B------:R-:W-:Y:S01]  /*126290*/  @P6 STG.E [R8.64], R41 ;  /* 0x0000002908006986 */ /* 0x000fe2000c101908 */
[----:B---3--:R-:W-:-:S03]  /*1262a0*/  ISETP.GE.AND P6, PT, R0, c[0x0][0x17c], PT ;  /* 0x00005f0000007a0c */ /* 0x008fc60003fc6270 */
[----:B------:R-:W3:Y:S01]  /*1262b0*/  LDL.LU R0, [R1+0x7b10] ;  /* 0x007b100001007983 */ /* 0x000ee20000300800 */
[----:B------:R-:W-:Y:S02]  /*1262c0*/  ISETP.LT.AND P1, PT, R31, c[0x0][0x178], !P0 ;  /* 0x00005e001f007a0c */ /* 0x000fe40004721270 */
[----:B------:R-:W-:Y:S02]  /*1262d0*/  ISETP.LT.AND P3, PT, R43, c[0x0][0x178], !P0 ;  /* 0x00005e002b007a0c */ /* 0x000fe40004761270 */
[----:B------:R-:W-:Y:S02]  /*1262e0*/  ISETP.LT.AND P2, PT, R39, c[0x0][0x178], !P0 ;  /* 0x00005e0027007a0c */ /* 0x000fe40004741270 */
[----:B------:R-:W-:Y:S01]  /*1262f0*/  ISETP.LT.AND P5, PT, R195, c[0x0][0x178], !P0 ;  /* 0x00005e00c3007a0c */ /* 0x000fe200047a1270 */
[----:B-1----:R-:W-:Y:S01]  /*126300*/  IMAD.WIDE R4, R81, 0x4, R62 ;  /* 0x0000000451047825 */ /* 0x002fe200078e023e */
[----:B------:R-:W-:-:S03]  /*126310*/  ISETP.LT.AND P4, PT, R163, c[0x0][0x178], !P0 ;  /* 0x00005e00a3007a0c */ /* 0x000fc60004781270 */
[----:B------:R-:W-:-:S04]  /*126320*/  IMAD.WIDE R12, R81, 0x4, R236 ;  /* 0x00000004510c7825 */ /* 0x000fc800078e02ec */
[C---:B------:R-:W-:Y:S01]  /*126330*/  IMAD.WIDE R16, R81.reuse, 0x4, R238 ;  /* 0x0000000451107825 */ /* 0x040fe200078e02ee */
[----:B------:R1:W-:Y:S03]  /*126340*/  @P1 STG.E [R4.64], R37 ;  /* 0x0000002504001986 */ /* 0x0003e6000c101908 */
[----:B------:R-:W-:Y:S01]  /*126350*/  IMAD.WIDE R20, R81, 0x4, R240 ;  /* 0x0000000451147825 */ /* 0x000fe200078e02f0 */
[----:B------:R1:W-:Y:S01]  /*126360*/  @P3 STG.E [R12.64], R33 ;  /* 0x000000210c003986 */ /* 0x0003e2000c101908 */
[----:B------:R-:W-:Y:S02]  /*126370*/  ISETP.LT.AND P1, PT, R147, c[0x0][0x178], !P0 ;  /* 0x00005e0093007a0c */ /* 0x000fe40004721270 */
[----:B------:R-:W-:Y:S01]  /*126380*/  IMAD.WIDE R24, R81, 0x4, R242 ;  /* 0x0000000451187825 */ /* 0x000fe200078e02f2 */
[----:B------:R1:W-:Y:S01]  /*126390*/  @P2 STG.E [R16.64], R145 ;  /* 0x0000009110002986 */ /* 0x0003e2000c101908 */
[----:B------:R-:W-:-:S02]  /*1263a0*/  ISETP.LT.AND P2, PT, R35, c[0x0][0x178], !P0 ;  /* 0x00005e0023007a0c */ /* 0x000fc40004741270 */
[----:B------:R-:W-:Y:S01]  /*1263b0*/  ISETP.LT.AND P0, PT, R179, c[0x0][0x178], !P0 ;  /* 0x00005e00b3007a0c */ /* 0x000fe20004701270 */
[----:B------:R2:W-:Y:S01]  /*1263c0*/  @P5 STG.E [R20.64], R161 ;  /* 0x000000a114005986 */ /* 0x0005e2000c101908 */
[----:B------:R-:W-:Y:S02]  /*1263d0*/  ISETP.LT.AND P3, PT, R194, c[0x0][0x178], !P6 ;  /* 0x00005e00c2007a0c */ /* 0x000fe40007761270 */
[----:B------:R-:W-:Y:S01]  /*1263e0*/  ISETP.LT.AND P5, PT, R188, c[0x0][0x178], !P6 ;  /* 0x00005e00bc007a0c */ /* 0x000fe200077a1270 */
[----:B------:R2:W-:Y:S01]  /*1263f0*/  @P4 STG.E [R24.64], R177 ;  /* 0x000000b118004986 */ /* 0x0005e2000c101908 */
[----:B------:R-:W-:Y:S02]  /*126400*/  ISETP.LT.AND P4, PT, R172, c[0x0][0x178], !P6 ;  /* 0x00005e00ac007a0c */ /* 0x000fe40007781270 */
[C---:B------:R-:W-:Y:S01]  /*126410*/  IADD3 R29, R81.reuse, c[0x0][0x198], RZ ;  /* 0x00006600511d7a10 */ /* 0x040fe20007ffe0ff */
[----:B-1----:R-:W-:-:S04]  /*126420*/  IMAD.WIDE R4, R81, 0x4, R244 ;  /* 0x0000000451047825 */ /* 0x002fc800078e02f4 */
[C---:B------:R-:W-:Y:S01]  /*126430*/  IMAD.WIDE R8, R81.reuse, 0x4, R246 ;  /* 0x0000000451087825 */ /* 0x040fe200078e02f6 */
[----:B------:R-:W-:Y:S03]  /*126440*/  @P2 STG.E [R4.64], R193 ;  /* 0x000000c104002986 */ /* 0x000fe6000c101908 */
[----:B------:R-:W-:Y:S01]  /*126450*/  IMAD.WIDE R12, R81, 0x4, R248 ;  /* 0x00000004510c7825 */ /* 0x000fe200078e02f8 */
[----:B------:R-:W-:Y:S03]  /*126460*/  @P1 STG.E [R8.64], R213 ;  /* 0x000000d508001986 */ /* 0x000fe6000c101908 */
[C---:B------:R-:W-:Y:S01]  /*126470*/  IMAD.WIDE R16, R29.reuse, 0x4, R2 ;  /* 0x000000041d107825 */ /* 0x040fe200078e0202 */
[----:B------:R-:W-:Y:S03]  /*126480*/  @P0 STG.E [R12.64], R233 ;  /* 0x000000e90c000986 */ /* 0x000fe6000c101908 */
[C---:B--2---:R-:W-:Y:S01]  /*126490*/  IMAD.WIDE R20, R29.reuse, 0x4, R48 ;  /* 0x000000041d147825 */ /* 0x044fe200078e0230 */
[----:B------:R1:W-:Y:S03]  /*1264a0*/  @P3 STG.E [R16.64], R204 ;  /* 0x000000cc10003986 */ /* 0x0003e6000c101908 */
[----:B------:R-:W-:Y:S01]  /*1264b0*/  IMAD.WIDE R24, R29, 0x4, R50 ;  /* 0x000000041d187825 */ /* 0x000fe200078e0232 */
[----:B------:R-:W-:Y:S01]  /*1264c0*/  ISETP.LT.AND P3, PT, R215, c[0x0][0x178], !P6 ;  /* 0x00005e00d7007a0c */ /* 0x000fe20007761270 */
[----:B------:R2:W-:Y:S01]  /*1264d0*/  @P5 STG.E [R20.64], R156 ;  /* 0x0000009c14005986 */ /* 0x0005e2000c101908 */
[----:B------:R-:W-:-:S02]  /*1264e0*/  ISETP.LT.AND P2, PT, R47, c[0x0][0x178], !P6 ;  /* 0x00005e002f007a0c */ /* 0x000fc40007741270 */
[----:B------:R-:W-:Y:S01]  /*1264f0*/  ISETP.LT.AND P1, PT, R23, c[0x0][0x178], !P6 ;  /* 0x00005e0017007a0c */ /* 0x000fe20007721270 */
[----:B----4-:R4:W-:Y:S01]  /*126500*/  @P4 STG.E [R24.64], R140 ;  /* 0x0000008c18004986 */ /* 0x0109e2000c101908 */
[----:B------:R-:W-:-:S03]  /*126510*/  ISETP.LT.AND P0, PT, R7, c[0x0][0x178], !P6 ;  /* 0x00005e0007007a0c */ /* 0x000fc60007701270 */
[----:B-1----:R-:W3:Y:S01]  /*126520*/  LDL.LU R204, [R1+0xcac] ;  /* 0x000cac0001cc7983 */ /* 0x002ee20000300800 */
[----:B------:R-:W-:-:S03]  /*126530*/  ISETP.LT.AND P5, PT, R27, c[0x0][0x178], !P6 ;  /* 0x00005e001b007a0c */ /* 0x000fc600077a1270 */
[----:B--2---:R-:W2:Y:S01]  /*126540*/  LDL.LU R156, [R1+0x89c] ;  /* 0x00089c00019c7983 */ /* 0x004ea20000300800 */
[----:B------:R-:W-:-:S03]  /*126550*/  ISETP.LT.AND P4, PT, R31, c[0x0][0x178], !P6 ;  /* 0x00005e001f007a0c */ /* 0x000fc60007781270 */
[----:B----4-:R-:W4:Y:S01]  /*126560*/  LDL.LU R140, [R1+0x1ec] ;  /* 0x0001ec00018c7983 */ /* 0x010f220000300800 */
[----:B------:R-:W-:-:S04]  /*126570*/  IMAD.WIDE R4, R29, 0x4, R52 ;  /* 0x000000041d047825 */ /* 0x000fc800078e0234 */
[C---:B------:R-:W-:Y:S01]  /*126580*/  IMAD.WIDE R8, R29.reuse, 0x4, R54 ;  /* 0x000000041d087825 */ /* 0x040fe200078e0236 */
[----:B------:R1:W-:Y:S03]  /*126590*/  @P3 STG.E [R4.64], R18 ;  /* 0x0000001204003986 */ /* 0x0003e6000c101908 */
[C---:B------:R-:W-:Y:S01]  /*1265a0*/  IMAD.WIDE R12, R29.reuse, 0x4, R56 ;  /* 0x000000041d0c7825 */ /* 0x040fe200078e0238 */
[----:B------:R1:W-:Y:S03]  /*1265b0*/  @P2 STG.E [R8.64], R122 ;  /* 0x0000007a08002986 */ /* 0x0003e6000c101908 */
[C---:B------:R-:W-:Y:S01]  /*1265c0*/  IMAD.WIDE R16, R29.reuse, 0x4, R58 ;  /* 0x000000041d107825 */ /* 0x040fe200078e023a */
[----:B------:R1:W-:Y:S03]  /*1265d0*/  @P1 STG.E [R12.64], R138 ;  /* 0x0000008a0c001986 */ /* 0x0003e6000c101908 */
[C---:B------:R-:W-:Y:S01]  /*1265e0*/  IMAD.WIDE R20, R29.reuse, 0x4, R60 ;  /* 0x000000041d147825 */ /* 0x040fe200078e023c */
[----:B------:R1:W-:Y:S03]  /*1265f0*/  @P0 STG.E [R16.64], R142 ;  /* 0x0000008e10000986 */ /* 0x0003e6000c101908 */
[----:B------:R-:W-:Y:S01]  /*126600*/  IMAD.WIDE R24, R29, 0x4, R62 ;  /* 0x000000041d187825 */ /* 0x000fe200078e023e */
        /* <DEDUP_REMOVED lines=13> */
[C---:B------:R-:W-:Y:S01]  /*1266e0*/  IMAD.WIDE R16, R29.reuse, 0x4, R242 ;  /* 0x000000041d107825 */ /* 0x040fe200078e02f2 */
[----:B------:R1:W-:Y:S03]  /*1266f0*/  @P2 STG.E [R8.64], R158 ;  /* 0x0000009e08002986 */ /* 0x0003e6000c101908 */
[----:B------:R-:W-:Y:S01]  /*126700*/  IMAD.WIDE R20, R29, 0x4, R244 ;  /* 0x000000041d147825 */ /* 0x000fe200078e02f4 */
[----:B------:R1:W-:Y:S01]  /*126710*/  @P1 STG.E [R12.64], R174 ;  /* 0x000000ae0c001986 */ /* 0x0003e2000c101908 */
[----:B------:R-:W-:-:S03]  /*126720*/  ISETP.LT.AND P2, PT, R194, c[0x0][0x178], !P4 ;  /* 0x00005e00c2007a0c */ /* 0x000fc60006741270 */
[----:B------:R1:W-:Y:S01]  /*126730*/  @P0 STG.E [R16.64], R190 ;  /* 0x000000be10000986 */ /* 0x0003e2000c101908 */
[----:B------:R-:W-:Y:S02]  /*126740*/  ISETP.LT.AND P0, PT, R147, c[0x0][0x178], !P6 ;  /* 0x00005e0093007a0c */ /* 0x000fe40007701270 */
[----:B------:R-:W-:Y:S01]  /*126750*/  ISETP.LT.AND P6, PT, R179, c[0x0][0x178], !P6 ;  /* 0x00005e00b3007a0c */ /* 0x000fe200077c1270 */
[----:B------:R1:W-:Y:S01]  /*126760*/  @P5 STG.E [R20.64], R206 ;  /* 0x000000ce14005986 */ /* 0x0003e2000c101908 */
[----:B------:R-:W-:Y:S02]  /*126770*/  ISETP.LT.AND P1, PT, R188, c[0x0][0x178], !P4 ;  /* 0x00005e00bc007a0c */ /* 0x000fe40006721270 */
[----:B------:R-:W-:Y:S02]  /*126780*/  ISETP.LT.AND P5, PT, R172, c[0x0][0x178], !P4 ;  /* 0x00005e00ac007a0c */ /* 0x000fe400067a1270 */
[C---:B------:R-:W-:Y:S01]  /*126790*/  IADD3 R33, R29.reuse, c[0x0][0x198], RZ ;  /* 0x000066001d217a10 */ /* 0x040fe20007ffe0ff */
[----:B-1----:R-:W-:-:S04]  /*1267a0*/  IMAD.WIDE R4, R29, 0x4, R246 ;  /* 0x000000041d047825 */ /* 0x002fc800078e02f6 */
[----:B------:R-:W-:Y:S01]  /*1267b0*/  IMAD.WIDE R8, R29, 0x4, R248 ;  /* 0x000000041d087825 */ /* 0x000fe200078e02f8 */
[----:B------:R-:W-:Y:S03]  /*1267c0*/  @P0 STG.E [R4.64], R210 ;  /* 0x000000d204000986 */ /* 0x000fe6000c101908 */
[C---:B------:R-:W-:Y:S01]  /*1267d0*/  IMAD.WIDE R12, R33.reuse, 0x4, R2 ;  /* 0x00000004210c7825 */ /* 0x040fe200078e0202 */
[----:B------:R-:W-:Y:S03]  /*1267e0*/  @P6 STG.E [R8.64], R222 ;  /* 0x000000de08006986 */ /* 0x000fe6000c101908 */
[----:B------:R-:W-:Y:S01]  /*1267f0*/  IMAD.WIDE R16, R33, 0x4, R48 ;  /* 0x0000000421107825 */ /* 0x000fe200078e0230 */
[----:B------:R-:W-:-:S03]  /*126800*/  ISETP.LT.AND P3, PT, R215, c[0x0][0x178], !P4 ;  /* 0x00005e00d7007a0c */ /* 0x000fc60006761270 */
[----:B------:R-:W-:Y:S01]  /*126810*/  IMAD.WIDE R20, R33, 0x4, R50 ;  /* 0x0000000421147825 */ /* 0x000fe200078e0232 */
[----:B------:R-:W-:Y:S02]  /*126820*/  ISETP.LT.AND P6, PT, R47, c[0x0][0x178], !P4 ;  /* 0x00005e002f007a0c */ /* 0x000fe400067c1270 */
[----:B------:R-:W-:Y:S01]  /*126830*/  ISETP.LT.AND P0, PT, R27, c[0x0][0x178], !P4 ;  /* 0x00005e001b007a0c */ /* 0x000fe20006701270 */
[----:B------:R-:W-:Y:S01]  /*126840*/  IMAD.WIDE R24, R33, 0x4, R52 ;  /* 0x0000000421187825 */ /* 0x000fe200078e0234 */
[----:B------:R1:W-:Y:S01]  /*126850*/  @P2 STG.E [R12.64], R204 ;  /* 0x000000cc0c002986 */ /* 0x0003e2000c101908 */
[----:B------:R-:W-:-:S03]  /*126860*/  ISETP.LT.AND P2, PT, R23, c[0x0][0x178], !P4 ;  /* 0x00005e0017007a0c */ /* 0x000fc60006741270 */
[----:B--2---:R2:W-:Y:S01]  /*126870*/  @P1 STG.E [R16.64], R156 ;  /* 0x0000009c10001986 */ /* 0x0045e2000c101908 */
[----:B------:R-:W-:-:S03]  /*126880*/  ISETP.LT.AND P1, PT, R7, c[0x0][0x178], !P4 ;  /* 0x00005e0007007a0c */ /* 0x000fc60006721270 */
[----:B----4-:R4:W-:Y:S04]  /*126890*/  @P5 STG.E [R20.64], R140 ;  /* 0x0000008c14005986 */ /* 0x0109e8000c101908 */
[----:B-1----:R-:W3:Y:S04]  /*1268a0*/  LDL.LU R204, [R1+0xc98] ;  /* 0x000c980001cc7983 */ /* 0x002ee80000300800 */
        /* <DEDUP_REMOVED lines=10> */
[----:B-1----:R-:W-:Y:S01]  /*126950*/  IMAD.WIDE R18, R33, 0x4, R62 ;  /* 0x0000000421127825 */ /* 0x002fe200078e023e */
[----:B------:R1:W-:Y:S04]  /*126960*/  @P1 STG.E [R12.64], R143 ;  /* 0x0000008f0c001986 */ /* 0x0003e8000c101908 */
[----:B------:R1:W-:Y:S04]  /*126970*/  @P0 STG.E [R16.64], R135 ;  /* 0x0000008710000986 */ /* 0x0003e8000c101908 */
[----:B------:R1:W-:Y:S01]  /*126980*/  @P5 STG.E [R18.64], R131 ;  /* 0x0000008312005986 */ /* 0x0003e2000c101908 */
[----:B---3--:R-:W-:-:S03]  /*126990*/  ISETP.GE.AND P5, PT, R0, c[0x0][0x17c], PT ;  /* 0x00005f0000007a0c */ /* 0x008fc60003fa6270 */
[----:B------:R-:W3:Y:S01]  /*1269a0*/  LDL.LU R0, [R1+0x7b08] ;  /* 0x007b080001007983 */ /* 0x000ee20000300800 */
[----:B------:R-:W-:Y:S02]  /*1269b0*/  ISETP.LT.AND P3, PT, R43, c[0x0][0x178], !P4 ;  /* 0x00005e002b007a0c */ /* 0x000fe40006761270 */
[----:B------:R-:W-:Y:S02]  /*1269c0*/  ISETP.LT.AND P0, PT, R39, c[0x0][0x178], !P4 ;  /* 0x00005e0027007a0c */ /* 0x000fe40006701270 */
[----:B------:R-:W-:Y:S02]  /*1269d0*/  ISETP.LT.AND P6, PT, R195, c[0x0][0x178], !P4 ;  /* 0x00005e00c3007a0c */ /* 0x000fe400067c1270 */
[----:B------:R-:W-:Y:S02]  /*1269e0*/  ISETP.LT.AND P2, PT, R163, c[0x0][0x178], !P4 ;  /* 0x00005e00a3007a0c */ /* 0x000fe40006741270 */
[----:B------:R-:W-:Y:S01]  /*1269f0*/  ISETP.LT.AND P1, PT, R35, c[0x0][0x178], !P4 ;  /* 0x00005e0023007a0c */ /* 0x000fe20006721270 */
[----:B------:R-:W-:-:S04]  /*126a00*/  IMAD.WIDE R20, R33, 0x4, R236 ;  /* 0x0000000421147825 */ /* 0x000fc800078e02ec */
[C---:B------:R-:W-:Y:S01]  /*126a10*/  IMAD.WIDE R4, R33.reuse, 0x4, R238 ;  /* 0x0000000421047825 */ /* 0x040fe200078e02ee */
[----:B------:R1:W-:Y:S03]  /*126a20*/  @P3 STG.E [R20.64], R127 ;  /* 0x0000007f14003986 */ /* 0x0003e6000c101908 */
[----:B------:R-:W-:Y:S01]  /*126a30*/  IMAD.WIDE R8, R33, 0x4, R240 ;  /* 0x0000000421087825 */ /* 0x000fe200078e02f0 */
[----:B------:R-:W-:-:S03]  /*126a40*/  ISETP.LT.AND P3, PT, R147, c[0x0][0x178], !P4 ;  /* 0x00005e0093007a0c */ /* 0x000fc60006761270 */
[C---:B-1----:R-:W-:Y:S01]  /*126a50*/  IMAD.WIDE R12, R33.reuse, 0x4, R242 ;  /* 0x00000004210c7825 */ /* 0x042fe200078e02f2 */
[----:B------:R1:W-:Y:S03]  /*126a60*/  @P0 STG.E [R4.64], R159 ;  /* 0x0000009f04000986 */ /* 0x0003e6000c101908 */
[----:B------:R-:W-:Y:S01]  /*126a70*/  IMAD.WIDE R16, R33, 0x4, R244 ;  /* 0x0000000421107825 */ /* 0x000fe200078e02f4 */
[----:B------:R-:W-:Y:S01]  /*126a80*/  ISETP.LT.AND P4, PT, R179, c[0x0][0x178], !P4 ;  /* 0x00005e00b3007a0c */ /* 0x000fe20006781270 */
[----:B------:R1:W-:Y:S01]  /*126a90*/  @P6 STG.E [R8.64], R175 ;  /* 0x000000af08006986 */ /* 0x0003e2000c101908 */
[----:B------:R-:W-:Y:S01]  /*126aa0*/  ISETP.LT.AND P0, PT, R194, c[0x0][0x178], !P5 ;  /* 0x00005e00c2007a0c */ /* 0x000fe20006f01270 */
[C---:B------:R-:W-:Y:S02]  /*126ab0*/  IMAD.WIDE R18, R33.reuse, 0x4, R246 ;  /* 0x0000000421127825 */ /* 0x040fe400078e02f6 */
[----:B------:R1:W-:Y:S01]  /*126ac0*/  @P2 STG.E [R12.64], R191 ;  /* 0x000000bf0c002986 */ /* 0x0003e2000c101908 */
[----:B------:R-:W-:Y:S01]  /*126ad0*/  ISETP.LT.AND P2, PT, R188, c[0x0][0x178], !P5 ;  /* 0x00005e00bc007a0c */ /* 0x000fe20006f41270 */
[----:B------:R-:W-:-:S02]  /*126ae0*/  IMAD.WIDE R20, R33, 0x4, R248 ;  /* 0x0000000421147825 */ /* 0x000fc400078e02f8 */
[----:B------:R1:W-:Y:S01]  /*126af0*/  @P1 STG.E [R16.64], R207 ;  /* 0x000000cf10001986 */ /* 0x0003e2000c101908 */
[----:B------:R-:W-:Y:S02]  /*126b00*/  ISETP.LT.AND P1, PT, R172, c[0x0][0x178], !P5 ;  /* 0x00005e00ac007a0c */ /* 0x000fe40006f21270 */
[----:B------:R-:W-:Y:S01]  /*126b10*/  IADD3 R33, R33, c[0x0][0x198], RZ ;  /* 0x0000660021217a10 */ /* 0x000fe20007ffe0ff */
[----:B------:R1:W-:Y:S04]  /*126b20*/  @P3 STG.E [R18.64], R211 ;  /* 0x000000d312003986 */ /* 0x0003e8000c101908 */
[C---:B-1----:R-:W-:Y:S01]  /*126b30*/  IMAD.WIDE R4, R33.reuse, 0x4, R2 ;  /* 0x0000000421047825 */ /* 0x042fe200078e0202 */
[----:B------:R1:W-:Y:S03]  /*126b40*/  @P4 STG.E [R20.64], R223 ;  /* 0x000000df14004986 */ /* 0x0003e6000c101908 */
[----:B------:R-:W-:-:S04]  /*126b50*/  IMAD.WIDE R8, R33, 0x4, R48 ;  /* 0x0000000421087825 */ /* 0x000fc800078e0230 */
[----:B------:R-:W-:Y:S01]  /*126b60*/  IMAD.WIDE R12, R33, 0x4, R50 ;  /* 0x00000004210c7825 */ /* 0x000fe200078e0232 */
[----:B------:R-:W-:Y:S02]  /*126b70*/  ISETP.LT.AND P6, PT, R215, c[0x0][0x178], !P5 ;  /* 0x00005e00d7007a0c */ /* 0x000fe40006fc1270 */
[----:B------:R-:W-:Y:S02]  /*126b80*/  ISETP.LT.AND P4, PT, R47, c[0x0][0x178], !P5 ;  /* 0x00005e002f007a0c */ /* 0x000fe40006f81270 */
[----:B------:R-:W-:Y:S01]  /*126b90*/  ISETP.LT.AND P3, PT, R23, c[0x0][0x178], !P5 ;  /* 0x00005e0017007a0c */ /* 0x000fe20006f61270 */
[----:B------:R-:W-:-:S04]  /*126ba0*/  IMAD.WIDE R16, R33, 0x4, R52 ;  /* 0x0000000421107825 */ /* 0x000fc800078e0234 */
[----:B------:R-:W-:-:S04]  /*126bb0*/  IMAD.WIDE R18, R33, 0x4, R54 ;  /* 0x0000000421127825 */ /* 0x000fc800078e0236 */
[----:B-1----:R-:W-:Y:S01]  /*126bc0*/  IMAD.WIDE R20, R33, 0x4, R56 ;  /* 0x0000000421147825 */ /* 0x002fe200078e0238 */
[----:B------:R1:W-:Y:S04]  /*126bd0*/  @P0 STG.E [R4.64], R204 ;  /* 0x000000cc04000986 */ /* 0x0003e8000c101908 */
[----:B--2---:R2:W-:Y:S01]  /*126be0*/  @P2 STG.E [R8.64], R156 ;  /* 0x0000009c08002986 */ /* 0x0045e2000c101908 */
[----:B------:R-:W-:-:S03]  /*126bf0*/  ISETP.LT.AND P2, PT, R7, c[0x0][0x178], !P5 ;  /* 0x00005e0007007a0c */ /* 0x000fc60006f41270 */
[----:B----4-:R4:W-:Y:S04]  /*126c00*/  @P1 STG.E [R12.64], R140 ;  /* 0x0000008c0c001986 */ /* 0x0109e8000c101908 */
[----:B-1----:R-:W3:Y:S01]  /*126c10*/  LDL.LU R204, [R1+0xc9c] ;  /* 0x000c9c0001cc7983 */ /* 0x002ee20000300800 */
[----:B------:R-:W-:-:S03]  /*126c20*/  ISETP.LT.AND P1, PT, R27, c[0x0][0x178], !P5 ;  /* 0x00005e001b007a0c */ /* 0x000fc60006f21270 */
[----:B--2---:R-:W2:Y:S01]  /*126c30*/  LDL.LU R156, [R1+0x35c] ;  /* 0x00035c00019c7983 */ /* 0x004ea20000300800 */
[----:B------:R-:W-:-:S03]  /*126c40*/  ISETP.LT.AND P0, PT, R31, c[0x0][0x178], !P5 ;  /* 0x00005e001f007a0c */ /* 0x000fc60006f01270 */
[----:B----4-:R-:W4:Y:S01]  /*126c50*/  LDL.LU R140, [R1+0xc] ;  /* 0x00000c00018c7983 */ /* 0x010f220000300800 */
[----:B------:R-:W-:-:S03]  /*126c60*/  IMAD.WIDE R4, R33, 0x4, R58 ;  /* 0x0000000421047825 */ /* 0x000fc600078e023a */
[----:B------:R1:W-:Y:S01]  /*126c70*/  @P6 STG.E [R16.64], R14 ;  /* 0x0000000e10006986 */ /* 0x0003e2000c101908 */
[----:B------:R-:W-:-:S03]  /*126c80*/  IMAD.WIDE R8, R33, 0x4, R60 ;  /* 0x0000000421087825 */ /* 0x000fc600078e023c */
[----:B------:R1:W-:Y:S01]  /*126c90*/  @P4 STG.E [R18.64], R98 ;  /* 0x0000006212004986 */ /* 0x0003e2000c101908 */
[----:B------:R-:W-:-:S03]  /*126ca0*/  IMAD.WIDE R12, R33, 0x4, R62 ;  /* 0x00000004210c7825 */ /* 0x000fc600078e023e */
[----:B------:R1:W-:Y:S04]  /*126cb0*/  @P3 STG.E [R20.64], R114 ;  /* 0x0000007214003986 */ /* 0x0003e8000c101908 */
        /* <DEDUP_REMOVED lines=10> */
[----:B-1----:R-:W-:-:S04]  /*126d60*/  IMAD.WIDE R16, R33, 0x4, R236 ;  /* 0x0000000421107825 */ /* 0x002fc800078e02ec */
[C---:B------:R-:W-:Y:S01]  /*126d70*/  IMAD.WIDE R18, R33.reuse, 0x4, R238 ;  /* 0x0000000421127825 */ /* 0x040fe200078e02ee */
[----:B------:R1:W-:Y:S03]  /*126d80*/  @P6 STG.E [R16.64], R102 ;  /* 0x0000006610006986 */ /* 0x0003e6000c101908 */
[C---:B------:R-:W-:Y:S01]  /*126d90*/  IMAD.WIDE R20, R33.reuse, 0x4, R240 ;  /* 0x0000000421147825 */ /* 0x040fe200078e02f0 */
[----:B------:R1:W-:Y:S03]  /*126da0*/  @P4 STG.E [R18.64], R154 ;  /* 0x0000009a12004986 */ /* 0x0003e6000c101908 */
[----:B------:R-:W-:Y:S01]  /*126db0*/  IMAD.WIDE R4, R33, 0x4, R242 ;  /* 0x0000000421047825 */ /* 0x000fe200078e02f2 */
[----:B------:R1:W-:Y:S01]  /*126dc0*/  @P3 STG.E [R20.64], R170 ;  /* 0x000000aa14003986 */ /* 0x0003e2000c101908 */
[----:B------:R-:W-:-:S02]  /*126dd0*/  ISETP.LT.AND P3, PT, R147, c[0x0][0x178], !P5 ;  /* 0x00005e0093007a0c */ /* 0x000fc40006f61270 */
[----:B------:R-:W-:Y:S01]  /*126de0*/  IMAD.WIDE R8, R33, 0x4, R244 ;  /* 0x0000000421087825 */ /* 0x000fe200078e02f4 */
[----:B------:R-:W-:Y:S01]  /*126df0*/  ISETP.LT.AND P5, PT, R179, c[0x0][0x178], !P5 ;  /* 0x00005e00b3007a0c */ /* 0x000fe20006fa1270 */
[----:B------:R1:W-:Y:S01]  /*126e00*/  @P1 STG.E [R4.64], R186 ;  /* 0x000000ba04001986 */ /* 0x0003e2000c101908 */
[----:B------:R-:W-:Y:S02]  /*126e10*/  ISETP.LT.AND P6, PT, R194, c[0x0][0x178], !P0 ;  /* 0x00005e00c2007a0c */ /* 0x000fe400047c1270 */
[----:B------:R-:W-:Y:S01]  /*126e20*/  ISETP.LT.AND P4, PT, R188, c[0x0][0x178], !P0 ;  /* 0x00005e00bc007a0c */ /* 0x000fe20004781270 */
[----:B------:R1:W-:Y:S01]  /*126e30*/  @P2 STG.E [R8.64], R202 ;  /* 0x000000ca08002986 */ /* 0x0003e2000c101908 */
[----:B------:R-:W-:Y:S02]  /*126e40*/  ISETP.LT.AND P2, PT, R172, c[0x0][0x178], !P0 ;  /* 0x00005e00ac007a0c */ /* 0x000fe40004741270 */
[C---:B------:R-:W-:Y:S01]  /*126e50*/  IADD3 R25, R33.reuse, c[0x0][0x198], RZ ;  /* 0x0000660021197a10 */ /* 0x040fe20007ffe0ff */
[----:B------:R-:W-:-:S04]  /*126e60*/  IMAD.WIDE R12, R33, 0x4, R246 ;  /* 0x00000004210c7825 */ /* 0x000fc800078e02f6 */
[----:B-1----:R-:W-:Y:S01]  /*126e70*/  IMAD.WIDE R16, R33, 0x4, R248 ;  /* 0x0000000421107825 */ /* 0x002fe200078e02f8 */
[----:B------:R1:W-:Y:S03]  /*126e80*/  @P3 STG.E [R12.64], R90 ;  /* 0x0000005a0c003986 */ /* 0x0003e6000c101908 */
[C---:B------:R-:W-:Y:S01]  /*126e90*/  IMAD.WIDE R18, R25.reuse, 0x4, R2 ;  /* 0x0000000419127825 */ /* 0x040fe200078e0202 */
[----:B------:R1:W-:Y:S03]  /*126ea0*/  @P5 STG.E [R16.64], R226 ;  /* 0x000000e210005986 */ /* 0x0003e6000c101908 */
[----:B------:R-:W-:-:S04]  /*126eb0*/  IMAD.WIDE R20, R25, 0x4, R48 ;  /* 0x0000000419147825 */ /* 0x000fc800078e0230 */
[----:B------:R-:W-:Y:S01]  /*126ec0*/  IMAD.WIDE R4, R25, 0x4, R50 ;  /* 0x0000000419047825 */ /* 0x000fe200078e0232 */
[----:B------:R-:W-:Y:S02]  /*126ed0*/  ISETP.LT.AND P1, PT, R215, c[0x0][0x178], !P0 ;  /* 0x00005e00d7007a0c */ /* 0x000fe40004721270 */
[----:B------:R-:W-:Y:S02]  /*126ee0*/  ISETP.LT.AND P5, PT, R23, c[0x0][0x178], !P0 ;  /* 0x00005e0017007a0c */ /* 0x000fe400047a1270 */
[----:B------:R-:W-:Y:S01]  /*126ef0*/  ISETP.LT.AND P3, PT, R27, c[0x0][0x178], !P0 ;  /* 0x00005e001b007a0c */ /* 0x000fe20004761270 */
[----:B------:R-:W-:-:S04]  /*126f00*/  IMAD.WIDE R8, R25, 0x4, R52 ;  /* 0x0000000419087825 */ /* 0x000fc800078e0234 */
[----:B-1----:R-:W-:-:S04]  /*126f10*/  IMAD.WIDE R12, R25, 0x4, R54 ;  /* 0x00000004190c7825 */ /* 0x002fc800078e0236 */
[----:B------:R-:W-:Y:S01]  /*126f20*/  IMAD.WIDE R16, R25, 0x4, R56 ;  /* 0x0000000419107825 */ /* 0x000fe200078e0238 */
[----:B------:R-:W-:Y:S01]  /*126f30*/  @P6 STG.E [R18.64], R204 ;  /* 0x000000cc12006986 */ /* 0x000fe2000c101908 */
[----:B------:R-:W-:-:S03]  /*126f40*/  ISETP.LT.AND P6, PT, R47, c[0x0][0x178], !P0 ;  /* 0x00005e002f007a0c */ /* 0x000fc600047c1270 */
[----:B--2---:R1:W-:Y:S01]  /*126f50*/  @P4 STG.E [R20.64], R156 ;  /* 0x0000009c14004986 */ /* 0x0043e2000c101908 */
[----:B------:R-:W-:-:S03]  /*126f60*/  ISETP.LT.AND P4, PT, R7, c[0x0][0x178], !P0 ;  /* 0x00005e0007007a0c */ /* 0x000fc60004781270 */
[----:B----4-:R2:W-:Y:S01]  /*126f70*/  @P2 STG.E [R4.64], R140 ;  /* 0x0000008c04002986 */ /* 0x0105e2000c101908 */
[----:B------:R-:W-:-:S03]  /*126f80*/  ISETP.LT.AND P2, PT, R31, c[0x0][0x178], !P0 ;  /* 0x00005e001f007a0c */ /* 0x000fc60004741270 */
[----:B-1----:R-:W4:Y:S04]  /*126f90*/  LDL.LU R156, [R1+0xbd8] ;  /* 0x000bd800019c7983 */ /* 0x002f280000300800 */
[----:B--2---:R-:W2:Y:S01]  /*126fa0*/  LDL.LU R140, [R1+0x348] ;  /* 0x00034800018c7983 */ /* 0x004ea20000300800 */
[----:B------:R-:W-:-:S03]  /*126fb0*/  IMAD.WIDE R18, R25, 0x4, R58 ;  /* 0x0000000419127825 */ /* 0x000fc600078e023a */
[----:B------:R1:W-:Y:S01]  /*126fc0*/  @P1 STG.E [R8.64], R15 ;  /* 0x0000000f08001986 */ /* 0x0003e2000c101908 */
[----:B------:R-:W-:-:S03]  /*126fd0*/  IMAD.WIDE R20, R25, 0x4, R60 ;  /* 0x0000000419147825 */ /* 0x000fc600078e023c */
[----:B------:R1:W-:Y:S01]  /*126fe0*/  @P6 STG.E [R12.64], R99 ;  /* 0x000000630c006986 */ /* 0x0003e2000c101908 */
[----:B------:R-:W-:-:S03]  /*126ff0*/  IMAD.WIDE R4, R25, 0x4, R62 ;  /* 0x0000000419047825 */ /* 0x000fc600078e023e */
[----:B------:R1:W-:Y:S04]  /*127000*/  @P5 STG.E [R16.64], R115 ;  /* 0x0000007310005986 */ /* 0x0003e8000c101908 */
[----:B------:R1:W-:Y:S04]  /*127010*/  @P4 STG.E [R18.64], R119 ;  /* 0x0000007712004986 */ /* 0x0003e8000c101908 */
[----:B------:R-:W-:Y:S04]  /*127020*/  @P3 STG.E [R20.64], R111 ;  /* 0x0000006f14003986 */ /* 0x000fe8000c101908 */
        /* <DEDUP_REMOVED lines=11> */
[----:B------:R-:W-:Y:S01]  /*1270e0*/  IMAD.WIDE R14, R25, 0x4, R240 ;  /* 0x00000004190e7825 */ /* 0x000fe200078e02f0 */
[----:B------:R-:W-:-:S03]  /*1270f0*/  ISETP.LT.AND P1, PT, R147, c[0x0][0x178], !P0 ;  /* 0x00005e0093007a0c */ /* 0x000fc60004721270 */
[----:B------:R-:W-:Y:S01]  /*127100*/  IMAD.WIDE R16, R25, 0x4, R242 ;  /* 0x0000000419107825 */ /* 0x000fe200078e02f2 */
[----:B------:R1:W-:Y:S01]  /*127110*/  @P3 STG.E [R12.64], R155 ;  /* 0x0000009b0c003986 */ /* 0x0003e2000c101908 */
[----:B------:R-:W-:Y:S02]  /*127120*/  ISETP.LT.AND P0, PT, R179, c[0x0][0x178], !P0 ;  /* 0x00005e00b3007a0c */ /* 0x000fe40004701270 */
[----:B------:R-:W-:Y:S01]  /*127130*/  IMAD.WIDE R18, R25, 0x4, R244 ;  /* 0x0000000419127825 */ /* 0x000fe200078e02f4 */
[----:B------:R1:W-:Y:S01]  /*127140*/  @P6 STG.E [R14.64], R171 ;  /* 0x000000ab0e006986 */ /* 0x0003e2000c101908 */
[----:B------:R-:W-:-:S03]  /*127150*/  ISETP.LT.AND P6, PT, R194, c[0x0][0x178], !P2 ;  /* 0x00005e00c2007a0c */ /* 0x000fc600057c1270 */
[----:B------:R1:W-:Y:S01]  /*127160*/  @P5 STG.E [R16.64], R187 ;  /* 0x000000bb10005986 */ /* 0x0003e2000c101908 */
[----:B------:R-:W-:Y:S01]  /*127170*/  ISETP.LT.AND P5, PT, R188, c[0x0][0x178], !P2 ;  /* 0x00005e00bc007a0c */ /* 0x000fe200057a1270 */
[C---:B------:R-:W-:Y:S02]  /*127180*/  IMAD.WIDE R4, R25.reuse, 0x4, R246 ;  /* 0x0000000419047825 */ /* 0x040fe400078e02f6 */
[----:B------:R1:W-:Y:S01]  /*127190*/  @P4 STG.E [R18.64], R203 ;  /* 0x000000cb12004986 */ /* 0x0003e2000c101908 */
[----:B------:R-:W-:Y:S01]  /*1271a0*/  ISETP.LT.AND P4, PT, R172, c[0x0][0x178], !P2 ;  /* 0x00005e00ac007a0c */ /* 0x000fe20005781270 */
[C---:B-1----:R-:W-:Y:S01]  /*1271b0*/  IMAD.WIDE R8, R25.reuse, 0x4, R248 ;  /* 0x0000000419087825 */ /* 0x042fe200078e02f8 */
[----:B------:R-:W-:Y:S02]  /*1271c0*/  IADD3 R25, R25, c[0x0][0x198], RZ ;  /* 0x0000660019197a10 */ /* 0x000fe40007ffe0ff */
[----:B------:R-:W-:-:S03]  /*1271d0*/  ISETP.LT.AND P3, PT, R215, c[0x0][0x178], !P2 ;  /* 0x00005e00d7007a0c */ /* 0x000fc60005761270 */
[C---:B------:R-:W-:Y:S01]  /*1271e0*/  IMAD.WIDE R12, R25.reuse, 0x4, R2 ;  /* 0x00000004190c7825 */ /* 0x040fe200078e0202 */
[----:B------:R1:W-:Y:S03]  /*1271f0*/  @P1 STG.E [R4.64], R91 ;  /* 0x0000005b04001986 */ /* 0x0003e6000c101908 */
[----:B------:R-:W-:Y:S01]  /*127200*/  IMAD.WIDE R14, R25, 0x4, R48 ;  /* 0x00000004190e7825 */ /* 0x000fe200078e0230 */
[----:B------:R1:W-:Y:S01]  /*127210*/  @P0 STG.E [R8.64], R227 ;  /* 0x000000e308000986 */ /* 0x0003e2000c101908 */
[----:B------:R-:W-:Y:S02]  /*127220*/  ISETP.LT.AND P1, PT, R47, c[0x0][0x178], !P2 ;  /* 0x00005e002f007a0c */ /* 0x000fe40005721270 */
[----:B------:R-:W-:Y:S01]  /*127230*/  IMAD.WIDE R16, R25, 0x4, R50 ;  /* 0x0000000419107825 */ /* 0x000fe200078e0232 */
[----:B------:R-:W-:-:S03]  /*127240*/  ISETP.LT.AND P0, PT, R23, c[0x0][0x178], !P2 ;  /* 0x00005e0017007a0c */ /* 0x000fc60005701270 */
[----:B------:R-:W-:-:S04]  /*127250*/  IMAD.WIDE R18, R25, 0x4, R52 ;  /* 0x0000000419127825 */ /* 0x000fc800078e0234 */
[----:B-1----:R-:W-:-:S04]  /*127260*/  IMAD.WIDE R4, R25, 0x4, R54 ;  /* 0x0000000419047825 */ /* 0x002fc800078e0236 */
[----:B------:R-:W-:Y:S01]  /*127270*/  IMAD.WIDE R8, R25, 0x4, R56 ;  /* 0x0000000419087825 */ /* 0x000fe200078e0238 */
[----:B----4-:R1:W-:Y:S01]  /*127280*/  @P6 STG.E [R12.64], R156 ;  /* 0x0000009c0c006986 */ /* 0x0103e2000c101908 */
[----:B------:R-:W-:-:S03]  /*127290*/  ISETP.LT.AND P6, PT, R7, c[0x0][0x178], !P2 ;  /* 0x00005e0007007a0c */ /* 0x000fc600057c1270 */
[----:B--2---:R2:W-:Y:S01]  /*1272a0*/  @P5 STG.E [R14.64], R140 ;  /* 0x0000008c0e005986 */ /* 0x0045e2000c101908 */
[----:B------:R-:W-:-:S03]  /*1272b0*/  ISETP.LT.AND P5, PT, R27, c[0x0][0x178], !P2 ;  /* 0x00005e001b007a0c */ /* 0x000fc600057a1270 */
[----:B------:R4:W-:Y:S01]  /*1272c0*/  @P4 STG.E [R16.64], R66 ;  /* 0x0000004210004986 */ /* 0x0009e2000c101908 */
[----:B------:R-:W-:-:S03]  /*1272d0*/  ISETP.LT.AND P4, PT, R31, c[0x0][0x178], !P2 ;  /* 0x00005e001f007a0c */ /* 0x000fc60005781270 */
[----:B-1----:R-:W3:Y:S04]  /*1272e0*/  LDL.LU R156, [R1+0xbdc] ;  /* 0x000bdc00019c7983 */ /* 0x002ee80000300800 */
[----:B--2---:R-:W2:Y:S04]  /*1272f0*/  LDL.LU R140, [R1+0x34c] ;  /* 0x00034c00018c7983 */ /* 0x004ea80000300800 */
[----:B------:R1:W-:Y:S01]  /*127300*/  @P3 STG.E [R18.64], R10 ;  /* 0x0000000a12003986 */ /* 0x0003e2000c101908 */
[----:B------:R-:W-:Y:S01]  /*127310*/  ISETP.LT.AND P3, PT, R43, c[0x0][0x178], !P2 ;  /* 0x00005e002b007a0c */ /* 0x000fe20005761270 */
[----:B------:R-:W-:-:S02]  /*127320*/  IMAD.WIDE R12, R25, 0x4, R58 ;  /* 0x00000004190c7825 */ /* 0x000fc400078e023a */
[----:B------:R3:W-:Y:S02]  /*127330*/  @P1 STG.E [R4.64], R70 ;  /* 0x0000004604001986 */ /* 0x0007e4000c101908 */
[C---:B------:R-:W-:Y:S02]  /*127340*/  IMAD.WIDE R14, R25.reuse, 0x4, R60 ;  /* 0x00000004190e7825 */ /* 0x040fe400078e023c */
[----:B------:R3:W-:Y:S02]  /*127350*/  @P0 STG.E [R8.64], R86 ;  /* 0x0000005608000986 */ /* 0x0007e4000c101908 */
[C---:B----4-:R-:W-:Y:S02]  /*127360*/  IMAD.WIDE R16, R25.reuse, 0x4, R62 ;  /* 0x0000000419107825 */ /* 0x050fe400078e023e */
[----:B------:R4:W-:Y:S02]  /*127370*/  @P6 STG.E [R12.64], R94 ;  /* 0x0000005e0c006986 */ /* 0x0009e4000c101908 */
[----:B-1----:R-:W-:-:S02]  /*127380*/  IMAD.WIDE R18, R25, 0x4, R236 ;  /* 0x0000000419127825 */ /* 0x002fc400078e02ec */
        /* <DEDUP_REMOVED lines=14> */
[C---:B----4-:R-:W-:Y:S01]  /*127470*/  IMAD.WIDE R12, R25.reuse, 0x4, R242 ;  /* 0x00000004190c7825 */ /* 0x050fe200078e02f2 */
[----:B------:R4:W-:Y:S03]  /*127480*/  @P0 STG.E [R8.64], R166 ;  /* 0x000000a608000986 */ /* 0x0009e6000c101908 */
[----:B-1----:R-:W-:Y:S01]  /*127490*/  IMAD.WIDE R14, R25, 0x4, R244 ;  /* 0x00000004190e7825 */ /* 0x002fe200078e02f4 */
[----:B------:R-:W-:-:S03]  /*1274a0*/  ISETP.LT.AND P0, PT, R194, c[0x0][0x178], !P3 ;  /* 0x00005e00c2007a0c */ /* 0x000fc60005f01270 */
[C---:B------:R-:W-:Y:S01]  /*1274b0*/  IMAD.WIDE R16, R25.reuse, 0x4, R246 ;  /* 0x0000000419107825 */ /* 0x040fe200078e02f6 */
[----:B------:R1:W-:Y:S03]  /*1274c0*/  @P4 STG.E [R12.64], R182 ;  /* 0x000000b60c004986 */ /* 0x0003e6000c101908 */
[C---:B------:R-:W-:Y:S01]  /*1274d0*/  IMAD.WIDE R4, R25.reuse, 0x4, R248 ;  /* 0x0000000419047825 */ /* 0x040fe200078e02f8 */
[----:B------:R-:W-:Y:S01]  /*1274e0*/  ISETP.LT.AND P1, PT, R188, c[0x0][0x178], !P3 ;  /* 0x00005e00bc007a0c */ /* 0x000fe20005f21270 */
[----:B------:R1:W-:Y:S01]  /*1274f0*/  @P5 STG.E [R14.64], R198 ;  /* 0x000000c60e005986 */ /* 0x0003e2000c101908 */
[----:B------:R-:W-:Y:S02]  /*127500*/  ISETP.LT.AND P5, PT, R172, c[0x0][0x178], !P3 ;  /* 0x00005e00ac007a0c */ /* 0x000fe40005fa1270 */
[----:B------:R-:W-:Y:S01]  /*127510*/  IADD3 R21, R25, c[0x0][0x198], RZ ;  /* 0x0000660019157a10 */ /* 0x000fe20007ffe0ff */
[----:B------:R1:W-:Y:S01]  /*127520*/  @P6 STG.E [R16.64], R218 ;  /* 0x000000da10006986 */ /* 0x0003e2000c101908 */
[----:B------:R-:W-:-:S03]  /*127530*/  ISETP.LT.AND P4, PT, R215, c[0x0][0x178], !P3 ;  /* 0x00005e00d7007a0c */ /* 0x000fc60005f81270 */
[----:B------:R1:W-:Y:S01]  /*127540*/  @P2 STG.E [R4.64], R230 ;  /* 0x000000e604002986 */ /* 0x0003e2000c101908 */
[----:B------:R-:W-:Y:S01]  /*127550*/  ISETP.LT.AND P2, PT, R47, c[0x0][0x178], !P3 ;  /* 0x00005e002f007a0c */ /* 0x000fe20005f41270 */
[----:B----4-:R-:W-:-:S04]  /*127560*/  IMAD.WIDE R8, R21, 0x4, R2 ;  /* 0x0000000415087825 */ /* 0x010fc800078e0202 */
[----:B------:R-:W-:-:S04]  /*127570*/  IMAD.WIDE R18, R21, 0x4, R48 ;  /* 0x0000000415127825 */ /* 0x000fc800078e0230 */
[----:B-1----:R-:W-:-:S04]  /*127580*/  IMAD.WIDE R12, R21, 0x4, R50 ;  /* 0x00000004150c7825 */ /* 0x002fc800078e0232 */
[----:B------:R-:W-:Y:S01]  /*127590*/  IMAD.WIDE R14, R21, 0x4, R52 ;  /* 0x00000004150e7825 */ /* 0x000fe200078e0234 */
[----:B------:R-:W-:-:S03]  /*1275a0*/  ISETP.LT.AND P6, PT, R23, c[0x0][0x178], !P3 ;  /* 0x00005e0017007a0c */ /* 0x000fc60005fc1270 */
[----:B------:R-:W-:-:S04]  /*1275b0*/  IMAD.WIDE R16, R21, 0x4, R54 ;  /* 0x0000000415107825 */ /* 0x000fc800078e0236 */
[----:B------:R-:W-:Y:S01]  /*1275c0*/  IMAD.WIDE R4, R21, 0x4, R56 ;  /* 0x0000000415047825 */ /* 0x000fe200078e0238 */
[----:B------:R1:W-:Y:S01]  /*1275d0*/  @P0 STG.E [R8.64], R156 ;  /* 0x0000009c08000986 */ /* 0x0003e2000c101908 */
[----:B------:R-:W-:-:S03]  /*1275e0*/  ISETP.LT.AND P0, PT, R27, c[0x0][0x178], !P3 ;  /* 0x00005e001b007a0c */ /* 0x000fc60005f01270 */
[----:B--2---:R2:W-:Y:S01]  /*1275f0*/  @P1 STG.E [R18.64], R140 ;  /* 0x0000008c12001986 */ /* 0x0045e2000c101908 */
[----:B------:R-:W-:-:S03]  /*127600*/  ISETP.LT.AND P1, PT, R7, c[0x0][0x178], !P3 ;  /* 0x00005e0007007a0c */ /* 0x000fc60005f21270 */
[----:B------:R-:W-:Y:S04]  /*127610*/  @P5 STG.E [R12.64], R67 ;  /* 0x000000430c005986 */ /* 0x000fe8000c101908 */
[----:B-1----:R-:W4:Y:S04]  /*127620*/  LDL.LU R156, [R1+0xac8] ;  /* 0x000ac800019c7983 */ /* 0x002f280000300800 */
[----:B------:R1:W-:Y:S04]  /*127630*/  @P4 STG.E [R14.64], R11 ;  /* 0x0000000b0e004986 */ /* 0x0003e8000c101908 */
[----:B--2---:R-:W2:Y:S04]  /*127640*/  LDL.LU R140, [R1+0x248] ;  /* 0x00024800018c7983 */ /* 0x004ea80000300800 */
[----:B------:R-:W-:Y:S01]  /*127650*/  @P2 STG.E [R16.64], R71 ;  /* 0x0000004710002986 */ /* 0x000fe2000c101908 */
[----:B------:R-:W-:Y:S01]  /*127660*/  ISETP.LT.AND P2, PT, R31, c[0x0][0x178], !P3 ;  /* 0x00005e001f007a0c */ /* 0x000fe20005f41270 */
[----:B------:R-:W-:-:S04]  /*127670*/  IMAD.WIDE R8, R21, 0x4, R58 ;  /* 0x0000000415087825 */ /* 0x000fc800078e023a */
[C---:B------:R-:W-:Y:S01]  /*127680*/  IMAD.WIDE R18, R21.reuse, 0x4, R60 ;  /* 0x0000000415127825 */ /* 0x040fe200078e023c */
[----:B------:R3:W-:Y:S03]  /*127690*/  @P6 STG.E [R4.64], R87 ;  /* 0x0000005704006986 */ /* 0x0007e6000c101908 */
[----:B-1----:R-:W-:Y:S01]  /*1276a0*/  IMAD.WIDE R10, R21, 0x4, R62 ;  /* 0x00000004150a7825 */ /* 0x002fe200078e023e */
[----:B------:R1:W-:Y:S04]  /*1276b0*/  @P1 STG.E [R8.64], R95 ;  /* 0x0000005f08001986 */ /* 0x0003e8000c101908 */
[----:B------:R-:W-:Y:S04]  /*1276c0*/  @P0 STG.E [R18.64], R83 ;  /* 0x0000005312000986 */ /* 0x000fe8000c101908 */
[----:B------:R1:W-:Y:S01]  /*1276d0*/  @P2 STG.E [R10.64], R79 ;  /* 0x0000004f0a002986 */ /* 0x0003e2000c101908 */
[----:B---3--:R-:W-:-:S03]  /*1276e0*/  ISETP.GE.AND P2, PT, R0, c[0x0][0x17c], PT ;  /* 0x00005f0000007a0c */ /* 0x008fc60003f46270 */
[----:B------:R-:W3:Y:S01]  /*1276f0*/  LDL.LU R0, [R1+0x7af8] ;  /* 0x007af80001007983 */ /* 0x000ee20000300800 */
[----:B------:R-:W-:Y:S01]  /*127700*/  ISETP.LT.AND P4, PT, R43, c[0x0][0x178], !P3 ;  /* 0x00005e002b007a0c */ /* 0x000fe20005f81270 */
[----:B------:R-:W-:Y:S01]  /*127710*/  IMAD.WIDE R12, R21, 0x4, R236 ;  /* 0x00000004150c7825 */ /* 0x000fe200078e02ec */
[----:B------:R-:W-:Y:S02]  /*127720*/  ISETP.LT.AND P5, PT, R39, c[0x0][0x178], !P3 ;  /* 0x00005e0027007a0c */ /* 0x000fe40005fa1270 */
[----:B------:R-:W-:Y:S02]  /*127730*/  ISETP.LT.AND P0, PT, R195, c[0x0][0x178], !P3 ;  /* 0x00005e00c3007a0c */ /* 0x000fe40005f01270 */
[----:B------:R-:W-:Y:S02]  /*127740*/  ISETP.LT.AND P6, PT, R163, c[0x0][0x178], !P3 ;  /* 0x00005e00a3007a0c */ /* 0x000fe40005fc1270 */
[----:B------:R-:W-:Y:S01]  /*127750*/  ISETP.LT.AND P1, PT, R35, c[0x0][0x178], !P3 ;  /* 0x00005e0023007a0c */ /* 0x000fe20005f21270 */
[----:B------:R-:W-:-:S04]  /*127760*/  IMAD.WIDE R14, R21, 0x4, R238 ;  /* 0x00000004150e7825 */ /* 0x000fc800078e02ee */
[----:B------:R1:W-:Y:S01]  /*127770*/  @P4 STG.E [R12.64], R75 ;  /* 0x0000004b0c004986 */ /* 0x0003e2000c101908 */
[----:B------:R-:W-:Y:S01]  /*127780*/  ISETP.LT.AND P4, PT, R147, c[0x0][0x178], !P3 ;  /* 0x00005e0093007a0c */ /* 0x000fe20005f81270 */
[----:B------:R-:W-:Y:S01]  /*127790*/  IMAD.WIDE R4, R21, 0x4, R240 ;  /* 0x0000000415047825 */ /* 0x000fe200078e02f0 */
[----:B------:R-:W-:-:S03]  /*1277a0*/  ISETP.LT.AND P3, PT, R179, c[0x0][0x178], !P3 ;  /* 0x00005e00b3007a0c */ /* 0x000fc60005f61270 */
[C---:B-1----:R-:W-:Y:S01]  /*1277b0*/  IMAD.WIDE R8, R21.reuse, 0x4, R242 ;  /* 0x0000000415087825 */ /* 0x042fe200078e02f2 */
[----:B------:R-:W-:Y:S03]  /*1277c0*/  @P5 STG.E [R14.64], R151 ;  /* 0x000000970e005986 */ /* 0x000fe6000c101908 */
[C---:B------:R-:W-:Y:S01]  /*1277d0*/  IMAD.WIDE R16, R21.reuse, 0x4, R244 ;  /* 0x0000000415107825 */ /* 0x040fe200078e02f4 */
[----:B------:R1:W-:Y:S01]  /*1277e0*/  @P0 STG.E [R4.64], R167 ;  /* 0x000000a704000986 */ /* 0x0003e2000c101908 */
[----:B------:R-:W-:Y:S02]  /*1277f0*/  ISETP.LT.AND P0, PT, R188, c[0x0][0x178], !P2 ;  /* 0x00005e00bc007a0c */ /* 0x000fe40005701270 */
[----:B------:R-:W-:Y:S01]  /*127800*/  IMAD.WIDE R10, R21, 0x4, R246 ;  /* 0x00000004150a7825 */ /* 0x000fe200078e02f6 */
[----:B------:R1:W-:Y:S01]  /*127810*/  @P6 STG.E [R8.64], R183 ;  /* 0x000000b708006986 */ /* 0x0003e2000c101908 */
[----:B------:R-:W-:-:S02]  /*127820*/  ISETP.LT.AND P6, PT, R194, c[0x0][0x178], !P2 ;  /* 0x00005e00c2007a0c */ /* 0x000fc400057c1270 */
[C---:B------:R-:W-:Y:S01]  /*127830*/  IMAD.WIDE R12, R21.reuse, 0x4, R248 ;  /* 0x00000004150c7825 */ /* 0x040fe200078e02f8 */
[----:B------:R1:W-:Y:S01]  /*127840*/  @P1 STG.E [R16.64], R199 ;  /* 0x000000c710001986 */ /* 0x0003e2000c101908 */
[----:B------:R-:W-:Y:S02]  /*127850*/  ISETP.LT.AND P5, PT, R172, c[0x0][0x178], !P2 ;  /* 0x00005e00ac007a0c */ /* 0x000fe400057a1270 */
[----:B------:R-:W-:Y:S01]  /*127860*/  IADD3 R21, R21, c[0x0][0x198], RZ ;  /* 0x0000660015157a10 */ /* 0x000fe20007ffe0ff */
[----:B------:R1:W-:Y:S01]  /*127870*/  @P4 STG.E [R10.64], R219 ;  /* 0x000000db0a004986 */ /* 0x0003e2000c101908 */
[----:B------:R-:W-:-:S03]  /*127880*/  ISETP.LT.AND P1, PT, R215, c[0x0][0x178], !P2 ;  /* 0x00005e00d7007a0c */ /* 0x000fc60005721270 */
[----:B------:R1:W-:Y:S01]  /*127890*/  @P3 STG.E [R12.64], R231 ;  /* 0x000000e70c003986 */ /* 0x0003e2000c101908 */
[----:B------:R-:W-:Y:S01]  /*1278a0*/  ISETP.LT.AND P3, PT, R47, c[0x0][0x178], !P2 ;  /* 0x00005e002f007a0c */ /* 0x000fe20005761270 */
[----:B-1----:R-:W-:-:S04]  /*1278b0*/  IMAD.WIDE R4, R21, 0x4, R2 ;  /* 0x0000000415047825 */ /* 0x002fc800078e0202 */
[----:B------:R-:W-:-:S04]  /*1278c0*/  IMAD.WIDE R8, R21, 0x4, R48 ;  /* 0x0000000415087825 */ /* 0x000fc800078e0230 */
[----:B------:R-:W-:-:S04]  /*1278d0*/  IMAD.WIDE R14, R21, 0x4, R50 ;  /* 0x00000004150e7825 */ /* 0x000fc800078e0232 */
[----:B------:R-:W-:Y:S01]  /*1278e0*/  IMAD.WIDE R16, R21, 0x4, R52 ;  /* 0x0000000415107825 */ /* 0x000fe200078e0234 */
[----:B------:R-:W-:-:S03]  /*1278f0*/  ISETP.LT.AND P4, PT, R23, c[0x0][0x178], !P2 ;  /* 0x00005e0017007a0c */ /* 0x000fc60005781270 */
[----:B------:R-:W-:-:S04]  /*127900*/  IMAD.WIDE R10, R21, 0x4, R54 ;  /* 0x00000004150a7825 */ /* 0x000fc800078e0236 */
[----:B------:R-:W-:Y:S01]  /*127910*/  IMAD.WIDE R12, R21, 0x4, R56 ;  /* 0x00000004150c7825 */ /* 0x000fe200078e0238 */
[----:B----4-:R1:W-:Y:S01]  /*127920*/  @P6 STG.E [R4.64], R156 ;  /* 0x0000009c04006986 */ /* 0x0103e2000c101908 */
[----:B------:R-:W-:-:S03]  /*127930*/  ISETP.LT.AND P6, PT, R31, c[0x0][0x178], !P2 ;  /* 0x00005e001f007a0c */ /* 0x000fc600057c1270 */
[----:B--2---:R2:W-:Y:S04]  /*127940*/  @P0 STG.E [R8.64], R140 ;  /* 0x0000008c08000986 */ /* 0x0045e8000c101908 */
[----:B------:R4:W-:Y:S01]  /*127950*/  @P5 STG.E [R14.64], R46 ;  /* 0x0000002e0e005986 */ /* 0x0009e2000c101908 */
[----:B------:R-:W-:-:S03]  /*127960*/  ISETP.LT.AND P5, PT, R27, c[0x0][0x178], !P2 ;  /* 0x00005e001b007a0c */ /* 0x000fc600057a1270 */
[----:B------:R4:W-:Y:S01]  /*127970*/  @P1 STG.E [R16.64], R22 ;  /* 0x0000001610001986 */ /* 0x0009e2000c101908 */
[----:B------:R-:W-:-:S03]  /*127980*/  ISETP.LT.AND P1, PT, R7, c[0x0][0x178], !P2 ;  /* 0x00005e0007007a0c */ /* 0x000fc60005721270 */
[----:B------:R3:W-:Y:S01]  /*127990*/  @P3 STG.E [R10.64], R6 ;  /* 0x000000060a003986 */ /* 0x0007e2000c101908 */
[----:B------:R-:W-:Y:S01]  /*1279a0*/  ISETP.LT.AND P3, PT, R43, c[0x0][0x178], !P2 ;  /* 0x00005e002b007a0c */ /* 0x000fe20005761270 */
[C---:B-1----:R-:W-:Y:S02]  /*1279b0*/  IMAD.WIDE R4, R21.reuse, 0x4, R58 ;  /* 0x0000000415047825 */ /* 0x042fe400078e023a */
[----:B------:R-:W3:Y:S02]  /*1279c0*/  LDL.LU R156, [R1+0xacc] ;  /* 0x000acc00019c7983 */ /* 0x000ee40000300800 */
[C---:B--2---:R-:W-:Y:S02]  /*1279d0*/  IMAD.WIDE R8, R21.reuse, 0x4, R60 ;  /* 0x0000000415087825 */ /* 0x044fe400078e023c */
[----:B------:R1:W-:Y:S02]  /*1279e0*/  @P4 STG.E [R12.64], R26 ;  /* 0x0000001a0c004986 */ /* 0x0003e4000c101908 */
[----:B----4-:R-:W-:-:S02]  /*1279f0*/  IMAD.WIDE R14, R21, 0x4, R62 ;  /* 0x00000004150e7825 */ /* 0x010fc400078e023e */
[----:B------:R2:W-:Y:S02]  /*127a00*/  @P1 STG.E [R4.64], R30 ;  /* 0x0000001e04001986 */ /* 0x0005e4000c101908 */
[----:B------:R-:W-:Y:S02]  /*127a10*/  IMAD.WIDE R16, R21, 0x4, R236 ;  /* 0x0000000415107825 */ /* 0x000fe400078e02ec */
[----:B------:R-:W-:Y:S04]  /*127a20*/  @P5 STG.E [R8.64], R42 ;  /* 0x0000002a08005986 */ /* 0x000fe8000c101908 */
[----:B------:R-:W-:Y:S04]  /*127a30*/  @P6 STG.E [R14.64], R38 ;  /* 0x000000260e006986 */ /* 0x000fe8000c101908 */
[----:B------:R4:W-:Y:S04]  /*127a40*/  @P3 STG.E [R16.64], R34 ;  /* 0x0000002210003986 */ /* 0x0009e8000c101908 */
[----:B------:R-:W3:Y:S02]  /*127a50*/  LDL.LU R140, [R1+0x24c] ;  /* 0x00024c00018c7983 */ /* 0x000ee40000300800 */
[----:B---3--:R-:W-:-:S04]  /*127a60*/  ISETP.GE.AND P0, PT, R0, c[0x0][0x17c], PT ;  /* 0x00005f0000007a0c */ /* 0x008fc80003f06270 */
[----:B------:R-:W-:Y:S02]  /*127a70*/  ISETP.LT.AND P3, PT, R194, c[0x0][0x178], !P0 ;  /* 0x00005e00c2007a0c */ /* 0x000fe40004761270 */
[----:B------:R-:W3:Y:S01]  /*127a80*/  LDL.LU R194, [R1+0x7b50] ;  /* 0x007b500001c27983 */ /* 0x000ee20000300800 */
[----:B------:R-:W-:Y:S01]  /*127a90*/  ISETP.LT.AND P4, PT, R39, c[0x0][0x178], !P2 ;  /* 0x00005e0027007a0c */ /* 0x000fe20005781270 */
[----:B------:R-:W-:Y:S01]  /*127aa0*/  IMAD.WIDE R10, R21, 0x4, R238 ;  /* 0x00000004150a7825 */ /* 0x000fe200078e02ee */
[----:B------:R-:W-:Y:S02]  /*127ab0*/  ISETP.LT.AND P1, PT, R195, c[0x0][0x178], !P2 ;  /* 0x00005e00c3007a0c */ /* 0x000fe40005721270 */
[----:B------:R-:W-:Y:S02]  /*127ac0*/  ISETP.LT.AND P5, PT, R163, c[0x0][0x178], !P2 ;  /* 0x00005e00a3007a0c */ /* 0x000fe400057a1270 */
[----:B------:R-:W-:Y:S01]  /*127ad0*/  ISETP.LT.AND P6, PT, R35, c[0x0][0x178], !P2 ;  /* 0x00005e0023007a0c */ /* 0x000fe200057c1270 */
[----:B-1----:R-:W-:-:S06]  /*127ae0*/  IMAD.WIDE R12, R21, 0x4, R240 ;  /* 0x00000004150c7825 */ /* 0x002fcc00078e02f0 */
[----:B------:R1:W-:Y:S01]  /*127af0*/  @P4 STG.E [R10.64], R146 ;  /* 0x000000920a004986 */ /* 0x0003e2000c101908 */
[----:B------:R-:W-:Y:S02]  /*127b00*/  ISETP.LT.AND P4, PT, R147, c[0x0][0x178], !P2 ;  /* 0x00005e0093007a0c */ /* 0x000fe40005781270 */
[----:B------:R-:W-:Y:S01]  /*127b10*/  ISETP.LT.AND P2, PT, R179, c[0x0][0x178], !P2 ;  /* 0x00005e00b3007a0c */ /* 0x000fe20005741270 */
[C---:B--2---:R-:W-:Y:S01]  /*127b20*/  IMAD.WIDE R4, R21.reuse, 0x4, R242 ;  /* 0x0000000415047825 */ /* 0x044fe200078e02f2 */
[----:B----4-:R-:W-:-:S03]  /*127b30*/  IADD3 R17, R21, c[0x0][0x198], RZ ;  /* 0x0000660015117a10 */ /* 0x010fc60007ffe0ff */
[C---:B------:R-:W-:Y:S01]  /*127b40*/  IMAD.WIDE R8, R21.reuse, 0x4, R244 ;  /* 0x0000000415087825 */ /* 0x040fe200078e02f4 */
[----:B------:R2:W-:Y:S03]  /*127b50*/  @P1 STG.E [R12.64], R162 ;  /* 0x000000a20c001986 */ /* 0x0005e6000c101908 */
[C---:B------:R-:W-:Y:S01]  /*127b60*/  IMAD.WIDE R14, R21.reuse, 0x4, R246 ;  /* 0x00000004150e7825 */ /* 0x040fe200078e02f6 */
[----:B------:R2:W-:Y:S03]  /*127b70*/  @P5 STG.E [R4.64], R178 ;  /* 0x000000b204005986 */ /* 0x0005e6000c101908 */
[----:B-1----:R-:W-:-:S04]  /*127b80*/  IMAD.WIDE R10, R21, 0x4, R248 ;  /* 0x00000004150a7825 */ /* 0x002fc800078e02f8 */
[----:B------:R-:W-:Y:S01]  /*127b90*/  IMAD.WIDE R2, R17, 0x4, R2 ;  /* 0x0000000411027825 */ /* 0x000fe200078e0202 */
[----:B---3--:R2:W-:Y:S01]  /*127ba0*/  @P6 STG.E [R8.64], R194 ;  /* 0x000000c208006986 */ /* 0x0085e2000c101908 */
[----:B------:R-:W-:-:S03]  /*127bb0*/  ISETP.LT.AND P6, PT, R215, c[0x0][0x178], !P0 ;  /* 0x00005e00d7007a0c */ /* 0x000fc600047c1270 */
[----:B------:R2:W-:Y:S01]  /*127bc0*/  @P4 STG.E [R14.64], R214 ;  /* 0x000000d60e004986 */ /* 0x0005e2000c101908 */
[----:B------:R-:W-:-:S03]  /*127bd0*/  ISETP.LT.AND P4, PT, R47, c[0x0][0x178], !P0 ;  /* 0x00005e002f007a0c */ /* 0x000fc60004781270 */
[----:B------:R-:W3:Y:S04]  /*127be0*/  LDL.LU R215, [R1+0x7b4c] ;  /* 0x007b4c0001d77983 */ /* 0x000ee80000300800 */
[----:B------:R2:W-:Y:S01]  /*127bf0*/  @P2 STG.E [R10.64], R234 ;  /* 0x000000ea0a002986 */ /* 0x0005e2000c101908 */
[----:B------:R-:W-:-:S03]  /*127c00*/  ISETP.LT.AND P2, PT, R23, c[0x0][0x178], !P0 ;  /* 0x00005e0017007a0c */ /* 0x000fc60004741270 */
[----:B------:R-:W4:Y:S04]  /*127c10*/  LDL.LU R47, [R1+0x7b48] ;  /* 0x007b4800012f7983 */ /* 0x000f280000300800 */
[----:B------:R2:W-:Y:S01]  /*127c20*/  @P3 STG.E [R2.64], R156 ;  /* 0x0000009c02003986 */ /* 0x0005e2000c101908 */
[----:B------:R-:W-:-:S03]  /*127c30*/  ISETP.LT.AND P3, PT, R7, c[0x0][0x178], !P0 ;  /* 0x00005e0007007a0c */ /* 0x000fc60004761270 */
[----:B------:R-:W2:Y:S04]  /*127c40*/  LDL.LU R23, [R1+0x7b44] ;  /* 0x007b440001177983 */ /* 0x000ea80000300800 */
[----:B------:R-:W3:Y:S01]  /*127c50*/  LDL.LU R7, [R1+0x7b40] ;  /* 0x007b400001077983 */ /* 0x000ee20000300800 */
[----:B------:R-:W-:Y:S02]  /*127c60*/  ISETP.LT.AND P1, PT, R188, c[0x0][0x178], !P0 ;  /* 0x00005e00bc007a0c */ /* 0x000fe40004721270 */
[----:B------:R-:W-:Y:S01]  /*127c70*/  ISETP.LT.AND P5, PT, R172, c[0x0][0x178], !P0 ;  /* 0x00005e00ac007a0c */ /* 0x000fe200047a1270 */
[----:B------:R-:W-:-:S04]  /*127c80*/  IMAD.WIDE R48, R17, 0x4, R48 ;  /* 0x0000000411307825 */ /* 0x000fc800078e0230 */
[----:B------:R-:W-:-:S04]  /*127c90*/  IMAD.WIDE R50, R17, 0x4, R50 ;  /* 0x0000000411327825 */ /* 0x000fc800078e0232 */
[C---:B------:R-:W-:Y:S02]  /*127ca0*/  IMAD.WIDE R52, R17.reuse, 0x4, R52 ;  /* 0x0000000411347825 */ /* 0x040fe400078e0234 */
[----:B------:R1:W-:Y:S02]  /*127cb0*/  @P1 STG.E [R48.64], R140 ;  /* 0x0000008c30001986 */ /* 0x0003e4000c101908 */
[----:B------:R-:W-:Y:S01]  /*127cc0*/  IMAD.WIDE R54, R17, 0x4, R54 ;  /* 0x0000000411367825 */ /* 0x000fe200078e0236 */
[----:B------:R-:W-:Y:S02]  /*127cd0*/  ISETP.LT.AND P1, PT, R27, c[0x0][0x178], !P0 ;  /* 0x00005e001b007a0c */ /* 0x000fe40004721270 */
[----:B------:R-:W3:Y:S04]  /*127ce0*/  LDL.LU R27, [R1+0x7b3c] ;  /* 0x007b3c00011b7983 */ /* 0x000ee80000300800 */
[----:B----4-:R1:W-:Y:S01]  /*127cf0*/  @P5 STG.E [R50.64], R47 ;  /* 0x0000002f32005986 */ /* 0x0103e2000c101908 */
[----:B------:R-:W-:-:S03]  /*127d00*/  ISETP.LT.AND P5, PT, R31, c[0x0][0x178], !P0 ;  /* 0x00005e001f007a0c */ /* 0x000fc600047a1270 */
[----:B------:R-:W4:Y:S04]  /*127d10*/  LDL.LU R31, [R1+0x7b38] ;  /* 0x007b3800011f7983 */ /* 0x000f280000300800 */
[----:B--2---:R1:W-:Y:S01]  /*127d20*/  @P6 STG.E [R52.64], R23 ;  /* 0x0000001734006986 */ /* 0x0043e2000c101908 */
[----:B------:R-:W-:-:S03]  /*127d30*/  ISETP.LT.AND P6, PT, R43, c[0x0][0x178], !P0 ;  /* 0x00005e002b007a0c */ /* 0x000fc600047c1270 */
[----:B---3--:R1:W-:Y:S01]  /*127d40*/  @P4 STG.E [R54.64], R7 ;  /* 0x0000000736004986 */ /* 0x0083e2000c101908 */
[----:B------:R-:W-:-:S03]  /*127d50*/  ISETP.LT.AND P4, PT, R39, c[0x0][0x178], !P0 ;  /* 0x00005e0027007a0c */ /* 0x000fc60004781270 */
[----:B------:R-:W2:Y:S04]  /*127d60*/  LDL.LU R43, [R1+0x7b34] ;  /* 0x007b3400012b7983 */ /* 0x000ea80000300800 */
[----:B------:R-:W3:Y:S01]  /*127d70*/  LDL.LU R39, [R1+0x7b30] ;  /* 0x007b300001277983 */ /* 0x000ee20000300800 */
[----:B------:R-:W-:-:S04]  /*127d80*/  IMAD.WIDE R56, R17, 0x4, R56 ;  /* 0x0000000411387825 */ /* 0x000fc800078e0238 */
[----:B------:R-:W-:-:S04]  /*127d90*/  IMAD.WIDE R58, R17, 0x4, R58 ;  /* 0x00000004113a7825 */ /* 0x000fc800078e023a */
[C---:B------:R-:W-:Y:S01]  /*127da0*/  IMAD.WIDE R60, R17.reuse, 0x4, R60 ;  /* 0x00000004113c7825 */ /* 0x040fe200078e023c */
[----:B------:R1:W-:Y:S03]  /*127db0*/  @P2 STG.E [R56.64], R27 ;  /* 0x0000001b38002986 */ /* 0x0003e6000c101908 */
        /* <DEDUP_REMOVED lines=10> */
[----:B------:R-:W2:Y:S01]  /*127e60*/  LDL.LU R35, [R1+0x7b24] ;  /* 0x007b240001237983 */ /* 0x000ea20000300800 */
[----:B------:R-:W-:-:S03]  /*127e70*/  ISETP.LT.AND P0, PT, R179, c[0x0][0x178], !P0 ;  /* 0x00005e00b3007a0c */ /* 0x000fc60004701270 */
[----:B------:R-:W3:Y:S04]  /*127e80*/  LDL.LU R147, [R1+0x7b20] ;  /* 0x007b200001937983 */ /* 0x000ee80000300800 */
[----:B------:R-:W4:Y:S01]  /*127e90*/  LDL.LU R179, [R1+0x7b1c] ;  /* 0x007b1c0001b37983 */ /* 0x000f220000300800 */
[----:B------:R-:W-:-:S04]  /*127ea0*/  IMAD.WIDE R236, R17, 0x4, R236 ;  /* 0x0000000411ec7825 */ /* 0x000fc800078e02ec */
[----:B------:R-:W-:-:S04]  /*127eb0*/  IMAD.WIDE R238, R17, 0x4, R238 ;  /* 0x0000000411ee7825 */ /* 0x000fc800078e02ee */
[----:B------:R-:W-:-:S04]  /*127ec0*/  IMAD.WIDE R240, R17, 0x4, R240 ;  /* 0x0000000411f07825 */ /* 0x000fc800078e02f0 */
[----:B------:R-:W-:-:S04]  /*127ed0*/  IMAD.WIDE R242, R17, 0x4, R242 ;  /* 0x0000000411f27825 */ /* 0x000fc800078e02f2 */
[----:B------:R-:W-:-:S04]  /*127ee0*/  IMAD.WIDE R244, R17, 0x4, R244 ;  /* 0x0000000411f47825 */ /* 0x000fc800078e02f4 */
[----:B------:R-:W-:-:S04]  /*127ef0*/  IMAD.WIDE R246, R17, 0x4, R246 ;  /* 0x0000000411f67825 */ /* 0x000fc800078e02f6 */
[----:B------:R-:W-:Y:S01]  /*127f00*/  IMAD.WIDE R248, R17, 0x4, R248 ;  /* 0x0000000411f87825 */ /* 0x000fe200078e02f8 */
[----:B--2---:R1:W-:Y:S04]  /*127f10*/  @P6 STG.E [R236.64], R35 ;  /* 0x00000023ec006986 */ /* 0x0043e8000c101908 */
[----:B---3--:R1:W-:Y:S04]  /*127f20*/  @P4 STG.E [R238.64], R147 ;  /* 0x00000093ee004986 */ /* 0x0083e8000c101908 */
[----:B----4-:R1:W-:Y:S04]  /*127f30*/  @P2 STG.E [R240.64], R163 ;  /* 0x000000a3f0002986 */ /* 0x0103e8000c101908 */
[----:B------:R1:W-:Y:S04]  /*127f40*/  @P3 STG.E [R242.64], R179 ;  /* 0x000000b3f2003986 */ /* 0x0003e8000c101908 */
[----:B------:R1:W-:Y:S04]  /*127f50*/  @P1 STG.E [R244.64], R195 ;  /* 0x000000c3f4001986 */ /* 0x0003e8000c101908 */
[----:B------:R1:W-:Y:S01]  /*127f60*/  @P5 STG.E [R246.64], R215 ;  /* 0x000000d7f6005986 */ /* 0x0003e2000c101908 */
[----:B------:R-:W-:Y:S05]  /*127f70*/  @!P0 EXIT ;  /* 0x000000000000894d */ /* 0x000fea0003800000 */
[----:B------:R-:W-:Y:S01]  /*127f80*/  STG.E [R248.64], R235 ;  /* 0x000000ebf8007986 */ /* 0x000fe2000c101908 */
[----:B------:R-:W-:Y:S05]  /*127f90*/  EXIT ;  /* 0x000000000000794d */ /* 0x000fea0003800000 */
.L_x_2:
[----:B------:R-:W-:-:S00]  /*127fa0*/  BRA `(.L_x_2) ;  /* 0xfffffff000007947 */ /* 0x000fc0000383ffff */
[----:B------:R-:W-:-:S00]  /*127fb0*/  NOP ;  /* 0x0000000000007918 */ /* 0x000fc00000000000 */
        /* <DEDUP_REMOVED lines=12> */
.L_x_3:


//--------------------- .nv.shared.matmul_kernel  --------------------------
	.section	.nv.shared.matmul_kernel,"aw",@nobits
	.sectionflags	@""
	.align	16
